//
// Generated by NVIDIA NVVM Compiler
//
// Compiler Build ID: CL-36424714
// Cuda compilation tools, release 13.0, V13.0.88
// Based on NVVM 20.0.0
//

.version 9.0
.target sm_100
.address_size 64

	// .globl	_Z19copy_abs_col_kernelPKdPdii
.global .align 1 .b8 _ZN34_INTERNAL_7fdcf2c6_4_k_cu_04d548f44cuda3std3__45__cpo5beginE[1];
.global .align 1 .b8 _ZN34_INTERNAL_7fdcf2c6_4_k_cu_04d548f44cuda3std3__45__cpo3endE[1];
.global .align 1 .b8 _ZN34_INTERNAL_7fdcf2c6_4_k_cu_04d548f44cuda3std3__45__cpo6cbeginE[1];
.global .align 1 .b8 _ZN34_INTERNAL_7fdcf2c6_4_k_cu_04d548f44cuda3std3__45__cpo4cendE[1];
.global .align 1 .b8 _ZN34_INTERNAL_7fdcf2c6_4_k_cu_04d548f44cuda3std3__45__cpo6rbeginE[1];
.global .align 1 .b8 _ZN34_INTERNAL_7fdcf2c6_4_k_cu_04d548f44cuda3std3__45__cpo4rendE[1];
.global .align 1 .b8 _ZN34_INTERNAL_7fdcf2c6_4_k_cu_04d548f44cuda3std3__45__cpo7crbeginE[1];
.global .align 1 .b8 _ZN34_INTERNAL_7fdcf2c6_4_k_cu_04d548f44cuda3std3__45__cpo5crendE[1];
.global .align 1 .b8 _ZN34_INTERNAL_7fdcf2c6_4_k_cu_04d548f44cuda3std3__436_GLOBAL__N__7fdcf2c6_4_k_cu_04d548f46ignoreE[1];
.global .align 1 .b8 _ZN34_INTERNAL_7fdcf2c6_4_k_cu_04d548f44cuda3std3__419piecewise_constructE[1];
.global .align 1 .b8 _ZN34_INTERNAL_7fdcf2c6_4_k_cu_04d548f44cuda3std3__48in_placeE[1];
.global .align 1 .b8 _ZN34_INTERNAL_7fdcf2c6_4_k_cu_04d548f44cuda3std3__420unreachable_sentinelE[1];
.global .align 1 .b8 _ZN34_INTERNAL_7fdcf2c6_4_k_cu_04d548f44cuda3std3__47nulloptE[1];
.global .align 1 .b8 _ZN34_INTERNAL_7fdcf2c6_4_k_cu_04d548f44cuda3std3__48unexpectE[1];
.global .align 1 .b8 _ZN34_INTERNAL_7fdcf2c6_4_k_cu_04d548f44cuda3std6ranges3__45__cpo4swapE[1];
.global .align 1 .b8 _ZN34_INTERNAL_7fdcf2c6_4_k_cu_04d548f44cuda3std6ranges3__45__cpo9iter_moveE[1];
.global .align 1 .b8 _ZN34_INTERNAL_7fdcf2c6_4_k_cu_04d548f44cuda3std6ranges3__45__cpo5beginE[1];
.global .align 1 .b8 _ZN34_INTERNAL_7fdcf2c6_4_k_cu_04d548f44cuda3std6ranges3__45__cpo3endE[1];
.global .align 1 .b8 _ZN34_INTERNAL_7fdcf2c6_4_k_cu_04d548f44cuda3std6ranges3__45__cpo6cbeginE[1];
.global .align 1 .b8 _ZN34_INTERNAL_7fdcf2c6_4_k_cu_04d548f44cuda3std6ranges3__45__cpo4cendE[1];
.global .align 1 .b8 _ZN34_INTERNAL_7fdcf2c6_4_k_cu_04d548f44cuda3std6ranges3__45__cpo7advanceE[1];
.global .align 1 .b8 _ZN34_INTERNAL_7fdcf2c6_4_k_cu_04d548f44cuda3std6ranges3__45__cpo9iter_swapE[1];
.global .align 1 .b8 _ZN34_INTERNAL_7fdcf2c6_4_k_cu_04d548f44cuda3std6ranges3__45__cpo4nextE[1];
.global .align 1 .b8 _ZN34_INTERNAL_7fdcf2c6_4_k_cu_04d548f44cuda3std6ranges3__45__cpo4prevE[1];
.global .align 1 .b8 _ZN34_INTERNAL_7fdcf2c6_4_k_cu_04d548f44cuda3std6ranges3__45__cpo4dataE[1];
.global .align 1 .b8 _ZN34_INTERNAL_7fdcf2c6_4_k_cu_04d548f44cuda3std6ranges3__45__cpo5cdataE[1];
.global .align 1 .b8 _ZN34_INTERNAL_7fdcf2c6_4_k_cu_04d548f44cuda3std6ranges3__45__cpo4sizeE[1];
.global .align 1 .b8 _ZN34_INTERNAL_7fdcf2c6_4_k_cu_04d548f44cuda3std6ranges3__45__cpo5ssizeE[1];
.global .align 1 .b8 _ZN34_INTERNAL_7fdcf2c6_4_k_cu_04d548f44cuda3std6ranges3__45__cpo8distanceE[1];
.global .align 1 .b8 _ZN34_INTERNAL_7fdcf2c6_4_k_cu_04d548f46thrust24THRUST_300001_SM_1000_NS8cuda_cub3parE[1];
.global .align 1 .b8 _ZN34_INTERNAL_7fdcf2c6_4_k_cu_04d548f46thrust24THRUST_300001_SM_1000_NS8cuda_cub10par_nosyncE[1];
.global .align 1 .b8 _ZN34_INTERNAL_7fdcf2c6_4_k_cu_04d548f46thrust24THRUST_300001_SM_1000_NS6system6detail10sequential3seqE[1];
.global .align 1 .b8 _ZN34_INTERNAL_7fdcf2c6_4_k_cu_04d548f46thrust24THRUST_300001_SM_1000_NS6system3cpp3parE[1];
.global .align 1 .b8 _ZN34_INTERNAL_7fdcf2c6_4_k_cu_04d548f46thrust24THRUST_300001_SM_1000_NS12placeholders2_1E[1];
.global .align 1 .b8 _ZN34_INTERNAL_7fdcf2c6_4_k_cu_04d548f46thrust24THRUST_300001_SM_1000_NS12placeholders2_2E[1];
.global .align 1 .b8 _ZN34_INTERNAL_7fdcf2c6_4_k_cu_04d548f46thrust24THRUST_300001_SM_1000_NS12placeholders2_3E[1];
.global .align 1 .b8 _ZN34_INTERNAL_7fdcf2c6_4_k_cu_04d548f46thrust24THRUST_300001_SM_1000_NS12placeholders2_4E[1];
.global .align 1 .b8 _ZN34_INTERNAL_7fdcf2c6_4_k_cu_04d548f46thrust24THRUST_300001_SM_1000_NS12placeholders2_5E[1];
.global .align 1 .b8 _ZN34_INTERNAL_7fdcf2c6_4_k_cu_04d548f46thrust24THRUST_300001_SM_1000_NS12placeholders2_6E[1];
.global .align 1 .b8 _ZN34_INTERNAL_7fdcf2c6_4_k_cu_04d548f46thrust24THRUST_300001_SM_1000_NS12placeholders2_7E[1];
.global .align 1 .b8 _ZN34_INTERNAL_7fdcf2c6_4_k_cu_04d548f46thrust24THRUST_300001_SM_1000_NS12placeholders2_8E[1];
.global .align 1 .b8 _ZN34_INTERNAL_7fdcf2c6_4_k_cu_04d548f46thrust24THRUST_300001_SM_1000_NS12placeholders2_9E[1];
.global .align 1 .b8 _ZN34_INTERNAL_7fdcf2c6_4_k_cu_04d548f46thrust24THRUST_300001_SM_1000_NS12placeholders3_10E[1];
.global .align 1 .b8 _ZN34_INTERNAL_7fdcf2c6_4_k_cu_04d548f46thrust24THRUST_300001_SM_1000_NS3seqE[1];
.global .align 1 .b8 _ZN34_INTERNAL_7fdcf2c6_4_k_cu_04d548f46thrust24THRUST_300001_SM_1000_NS6deviceE[1];
.extern .shared .align 16 .b8 _ZN6thrust24THRUST_300001_SM_1000_NS8cuda_cub4core6detail5shmemE[];

.visible .entry _Z19copy_abs_col_kernelPKdPdii(
	.param .u64 .ptr .align 1 _Z19copy_abs_col_kernelPKdPdii_param_0,
	.param .u64 .ptr .align 1 _Z19copy_abs_col_kernelPKdPdii_param_1,
	.param .u32 _Z19copy_abs_col_kernelPKdPdii_param_2,
	.param .u32 _Z19copy_abs_col_kernelPKdPdii_param_3
)
{
	.reg .pred 	%p<7>;
	.reg .b32 	%r<53>;
	.reg .b64 	%rd<34>;
	.reg .b64 	%fd<11>;

	ld.param.u64 	%rd4, [_Z19copy_abs_col_kernelPKdPdii_param_0];
	ld.param.u64 	%rd5, [_Z19copy_abs_col_kernelPKdPdii_param_1];
	ld.param.u32 	%r23, [_Z19copy_abs_col_kernelPKdPdii_param_2];
	ld.param.u32 	%r24, [_Z19copy_abs_col_kernelPKdPdii_param_3];
	cvta.to.global.u64 	%rd1, %rd5;
	cvta.to.global.u64 	%rd2, %rd4;
	mov.u32 	%r25, %ctaid.y;
	mov.u32 	%r26, %nctaid.x;
	mov.u32 	%r27, %ctaid.x;
	mad.lo.s32 	%r1, %r25, %r26, %r27;
	mov.u32 	%r2, %ntid.x;
	mov.u32 	%r3, %ntid.y;
	mov.u32 	%r4, %tid.y;
	mov.u32 	%r5, %tid.x;
	mad.lo.s32 	%r28, %r1, %r3, %r4;
	mul.lo.s32 	%r6, %r28, %r2;
	add.s32 	%r51, %r6, %r5;
	mov.u32 	%r29, %nctaid.y;
	mul.lo.s32 	%r8, %r26, %r29;
	mul.lo.s32 	%r30, %r8, %r2;
	mul.lo.s32 	%r9, %r30, %r3;
	sub.s32 	%r10, %r23, %r24;
	setp.ge.s32 	%p1, %r51, %r10;
	@%p1 bra 	$L__BB0_7;
	cvt.s64.s32 	%rd3, %r24;
	add.s32 	%r31, %r1, %r8;
	mad.lo.s32 	%r32, %r3, %r31, %r4;
	mad.lo.s32 	%r33, %r2, %r32, %r5;
	max.s32 	%r34, %r33, %r10;
	setp.lt.s32 	%p2, %r33, %r10;
	selp.u32 	%r35, 1, 0, %p2;
	add.s32 	%r36, %r33, %r35;
	sub.s32 	%r37, %r34, %r36;
	div.u32 	%r38, %r37, %r9;
	add.s32 	%r11, %r38, %r35;
	and.b32  	%r39, %r11, 3;
	setp.eq.s32 	%p3, %r39, 3;
	@%p3 bra 	$L__BB0_4;
	add.s32 	%r40, %r5, %r24;
	add.s32 	%r49, %r40, %r6;
	add.s32 	%r41, %r11, 1;
	and.b32  	%r42, %r41, 3;
	neg.s32 	%r48, %r42;
$L__BB0_3:
	.pragma "nounroll";
	mul.wide.s32 	%rd6, %r51, 8;
	add.s64 	%rd7, %rd1, %rd6;
	mul.wide.s32 	%rd8, %r49, %r23;
	add.s64 	%rd9, %rd8, %rd3;
	shl.b64 	%rd10, %rd9, 3;
	add.s64 	%rd11, %rd2, %rd10;
	ld.global.f64 	%fd1, [%rd11];
	abs.f64 	%fd2, %fd1;
	st.global.f64 	[%rd7], %fd2;
	add.s32 	%r51, %r51, %r9;
	add.s32 	%r49, %r49, %r9;
	add.s32 	%r48, %r48, 1;
	setp.ne.s32 	%p4, %r48, 0;
	@%p4 bra 	$L__BB0_3;
$L__BB0_4:
	setp.lt.u32 	%p5, %r11, 3;
	@%p5 bra 	$L__BB0_7;
	mul.wide.s32 	%rd22, %r9, 8;
	shl.b32 	%r47, %r9, 2;
$L__BB0_6:
	add.s32 	%r43, %r51, %r24;
	mul.wide.s32 	%rd12, %r43, %r23;
	add.s64 	%rd13, %rd12, %rd3;
	shl.b64 	%rd14, %rd13, 3;
	add.s64 	%rd15, %rd2, %rd14;
	ld.global.f64 	%fd3, [%rd15];
	abs.f64 	%fd4, %fd3;
	mul.wide.s32 	%rd16, %r51, 8;
	add.s64 	%rd17, %rd1, %rd16;
	st.global.f64 	[%rd17], %fd4;
	add.s32 	%r44, %r43, %r9;
	mul.wide.s32 	%rd18, %r44, %r23;
	add.s64 	%rd19, %rd18, %rd3;
	shl.b64 	%rd20, %rd19, 3;
	add.s64 	%rd21, %rd2, %rd20;
	ld.global.f64 	%fd5, [%rd21];
	abs.f64 	%fd6, %fd5;
	add.s64 	%rd23, %rd17, %rd22;
	st.global.f64 	[%rd23], %fd6;
	add.s32 	%r45, %r44, %r9;
	mul.wide.s32 	%rd24, %r45, %r23;
	add.s64 	%rd25, %rd24, %rd3;
	shl.b64 	%rd26, %rd25, 3;
	add.s64 	%rd27, %rd2, %rd26;
	ld.global.f64 	%fd7, [%rd27];
	abs.f64 	%fd8, %fd7;
	add.s64 	%rd28, %rd23, %rd22;
	st.global.f64 	[%rd28], %fd8;
	add.s32 	%r46, %r45, %r9;
	mul.wide.s32 	%rd29, %r46, %r23;
	add.s64 	%rd30, %rd29, %rd3;
	shl.b64 	%rd31, %rd30, 3;
	add.s64 	%rd32, %rd2, %rd31;
	ld.global.f64 	%fd9, [%rd32];
	abs.f64 	%fd10, %fd9;
	add.s64 	%rd33, %rd28, %rd22;
	st.global.f64 	[%rd33], %fd10;
	add.s32 	%r51, %r47, %r51;
	setp.lt.s32 	%p6, %r51, %r10;
	@%p6 bra 	$L__BB0_6;
$L__BB0_7:
	ret;

}
	// .globl	_Z16swap_rows_kernelPdiii
.visible .entry _Z16swap_rows_kernelPdiii(
	.param .u64 .ptr .align 1 _Z16swap_rows_kernelPdiii_param_0,
	.param .u32 _Z16swap_rows_kernelPdiii_param_1,
	.param .u32 _Z16swap_rows_kernelPdiii_param_2,
	.param .u32 _Z16swap_rows_kernelPdiii_param_3
)
{
	.reg .pred 	%p<7>;
	.reg .b32 	%r<35>;
	.reg .b64 	%rd<40>;
	.reg .b64 	%fd<11>;

	ld.param.u64 	%rd4, [_Z16swap_rows_kernelPdiii_param_0];
	ld.param.u32 	%r12, [_Z16swap_rows_kernelPdiii_param_1];
	ld.param.u32 	%r13, [_Z16swap_rows_kernelPdiii_param_2];
	ld.param.u32 	%r14, [_Z16swap_rows_kernelPdiii_param_3];
	cvta.to.global.u64 	%rd1, %rd4;
	mov.u32 	%r15, %ctaid.x;
	mov.u32 	%r16, %ntid.x;
	mov.u32 	%r17, %tid.x;
	mad.lo.s32 	%r33, %r15, %r16, %r17;
	mov.u32 	%r18, %nctaid.x;
	mul.lo.s32 	%r2, %r18, %r16;
	setp.ge.s32 	%p1, %r33, %r12;
	@%p1 bra 	$L__BB1_6;
	mul.wide.s32 	%rd2, %r13, %r12;
	mul.wide.s32 	%rd3, %r14, %r12;
	add.s32 	%r19, %r33, %r2;
	max.s32 	%r20, %r12, %r19;
	setp.lt.s32 	%p2, %r19, %r12;
	selp.u32 	%r21, 1, 0, %p2;
	add.s32 	%r22, %r19, %r21;
	sub.s32 	%r23, %r20, %r22;
	div.u32 	%r24, %r23, %r2;
	add.s32 	%r3, %r24, %r21;
	and.b32  	%r25, %r3, 3;
	setp.eq.s32 	%p3, %r25, 3;
	@%p3 bra 	$L__BB1_4;
	add.s32 	%r26, %r3, 1;
	and.b32  	%r27, %r26, 3;
	neg.s32 	%r31, %r27;
$L__BB1_3:
	.pragma "nounroll";
	cvt.s64.s32 	%rd5, %r33;
	add.s64 	%rd6, %rd3, %rd5;
	shl.b64 	%rd7, %rd6, 3;
	add.s64 	%rd8, %rd1, %rd7;
	add.s64 	%rd9, %rd2, %rd5;
	shl.b64 	%rd10, %rd9, 3;
	add.s64 	%rd11, %rd1, %rd10;
	ld.global.f64 	%fd1, [%rd11];
	ld.global.f64 	%fd2, [%rd8];
	st.global.f64 	[%rd11], %fd2;
	st.global.f64 	[%rd8], %fd1;
	add.s32 	%r33, %r33, %r2;
	add.s32 	%r31, %r31, 1;
	setp.ne.s32 	%p4, %r31, 0;
	@%p4 bra 	$L__BB1_3;
$L__BB1_4:
	setp.lt.u32 	%p5, %r3, 3;
	@%p5 bra 	$L__BB1_6;
$L__BB1_5:
	cvt.s64.s32 	%rd12, %r33;
	add.s64 	%rd13, %rd2, %rd12;
	add.s64 	%rd14, %rd3, %rd12;
	shl.b64 	%rd15, %rd13, 3;
	add.s64 	%rd16, %rd1, %rd15;
	ld.global.f64 	%fd3, [%rd16];
	shl.b64 	%rd17, %rd14, 3;
	add.s64 	%rd18, %rd1, %rd17;
	ld.global.f64 	%fd4, [%rd18];
	st.global.f64 	[%rd16], %fd4;
	st.global.f64 	[%rd18], %fd3;
	add.s32 	%r28, %r33, %r2;
	cvt.s64.s32 	%rd19, %r28;
	add.s64 	%rd20, %rd2, %rd19;
	add.s64 	%rd21, %rd3, %rd19;
	shl.b64 	%rd22, %rd20, 3;
	add.s64 	%rd23, %rd1, %rd22;
	ld.global.f64 	%fd5, [%rd23];
	shl.b64 	%rd24, %rd21, 3;
	add.s64 	%rd25, %rd1, %rd24;
	ld.global.f64 	%fd6, [%rd25];
	st.global.f64 	[%rd23], %fd6;
	st.global.f64 	[%rd25], %fd5;
	add.s32 	%r29, %r28, %r2;
	cvt.s64.s32 	%rd26, %r29;
	add.s64 	%rd27, %rd2, %rd26;
	add.s64 	%rd28, %rd3, %rd26;
	shl.b64 	%rd29, %rd27, 3;
	add.s64 	%rd30, %rd1, %rd29;
	ld.global.f64 	%fd7, [%rd30];
	shl.b64 	%rd31, %rd28, 3;
	add.s64 	%rd32, %rd1, %rd31;
	ld.global.f64 	%fd8, [%rd32];
	st.global.f64 	[%rd30], %fd8;
	st.global.f64 	[%rd32], %fd7;
	add.s32 	%r30, %r29, %r2;
	cvt.s64.s32 	%rd33, %r30;
	add.s64 	%rd34, %rd2, %rd33;
	add.s64 	%rd35, %rd3, %rd33;
	shl.b64 	%rd36, %rd34, 3;
	add.s64 	%rd37, %rd1, %rd36;
	ld.global.f64 	%fd9, [%rd37];
	shl.b64 	%rd38, %rd35, 3;
	add.s64 	%rd39, %rd1, %rd38;
	ld.global.f64 	%fd10, [%rd39];
	st.global.f64 	[%rd37], %fd10;
	st.global.f64 	[%rd39], %fd9;
	add.s32 	%r33, %r30, %r2;
	setp.lt.s32 	%p6, %r33, %r12;
	@%p6 bra 	$L__BB1_5;
$L__BB1_6:
	ret;

}
	// .globl	_Z22compute_factors_kernelPKdPdiid
.visible .entry _Z22compute_factors_kernelPKdPdiid(
	.param .u64 .ptr .align 1 _Z22compute_factors_kernelPKdPdiid_param_0,
	.param .u64 .ptr .align 1 _Z22compute_factors_kernelPKdPdiid_param_1,
	.param .u32 _Z22compute_factors_kernelPKdPdiid_param_2,
	.param .u32 _Z22compute_factors_kernelPKdPdiid_param_3,
	.param .f64 _Z22compute_factors_kernelPKdPdiid_param_4
)
{
	.reg .pred 	%p<7>;
	.reg .b32 	%r<45>;
	.reg .b64 	%rd<34>;
	.reg .b64 	%fd<12>;

	ld.param.u64 	%rd4, [_Z22compute_factors_kernelPKdPdiid_param_0];
	ld.param.u64 	%rd5, [_Z22compute_factors_kernelPKdPdiid_param_1];
	ld.param.u32 	%r19, [_Z22compute_factors_kernelPKdPdiid_param_2];
	ld.param.u32 	%r20, [_Z22compute_factors_kernelPKdPdiid_param_3];
	ld.param.f64 	%fd1, [_Z22compute_factors_kernelPKdPdiid_param_4];
	cvta.to.global.u64 	%rd1, %rd5;
	cvta.to.global.u64 	%rd2, %rd4;
	mov.u32 	%r21, %ctaid.x;
	mov.u32 	%r22, %ntid.x;
	mul.lo.s32 	%r1, %r21, %r22;
	mov.u32 	%r2, %tid.x;
	add.s32 	%r43, %r1, %r2;
	mov.u32 	%r23, %nctaid.x;
	mul.lo.s32 	%r4, %r23, %r22;
	add.s32 	%r5, %r20, 1;
	sub.s32 	%r6, %r19, %r5;
	setp.ge.s32 	%p1, %r43, %r6;
	@%p1 bra 	$L__BB2_7;
	cvt.s64.s32 	%rd3, %r20;
	add.s32 	%r24, %r43, %r4;
	max.s32 	%r25, %r6, %r24;
	setp.lt.s32 	%p2, %r24, %r6;
	selp.u32 	%r26, 1, 0, %p2;
	add.s32 	%r27, %r24, %r26;
	sub.s32 	%r28, %r25, %r27;
	div.u32 	%r29, %r28, %r4;
	add.s32 	%r7, %r29, %r26;
	and.b32  	%r30, %r7, 3;
	setp.eq.s32 	%p3, %r30, 3;
	@%p3 bra 	$L__BB2_4;
	add.s32 	%r31, %r2, %r20;
	add.s32 	%r32, %r31, %r1;
	add.s32 	%r41, %r32, 1;
	add.s32 	%r33, %r7, 1;
	and.b32  	%r34, %r33, 3;
	neg.s32 	%r40, %r34;
$L__BB2_3:
	.pragma "nounroll";
	mul.wide.s32 	%rd6, %r43, 8;
	add.s64 	%rd7, %rd1, %rd6;
	mul.wide.s32 	%rd8, %r41, %r19;
	add.s64 	%rd9, %rd8, %rd3;
	shl.b64 	%rd10, %rd9, 3;
	add.s64 	%rd11, %rd2, %rd10;
	ld.global.f64 	%fd2, [%rd11];
	div.rn.f64 	%fd3, %fd2, %fd1;
	st.global.f64 	[%rd7], %fd3;
	add.s32 	%r43, %r43, %r4;
	add.s32 	%r41, %r41, %r4;
	add.s32 	%r40, %r40, 1;
	setp.ne.s32 	%p4, %r40, 0;
	@%p4 bra 	$L__BB2_3;
$L__BB2_4:
	setp.lt.u32 	%p5, %r7, 3;
	@%p5 bra 	$L__BB2_7;
	mul.wide.s32 	%rd22, %r4, 8;
	shl.b32 	%r39, %r4, 2;
$L__BB2_6:
	add.s32 	%r35, %r43, %r5;
	mul.wide.s32 	%rd12, %r35, %r19;
	add.s64 	%rd13, %rd12, %rd3;
	shl.b64 	%rd14, %rd13, 3;
	add.s64 	%rd15, %rd2, %rd14;
	ld.global.f64 	%fd4, [%rd15];
	div.rn.f64 	%fd5, %fd4, %fd1;
	mul.wide.s32 	%rd16, %r43, 8;
	add.s64 	%rd17, %rd1, %rd16;
	st.global.f64 	[%rd17], %fd5;
	add.s32 	%r36, %r35, %r4;
	mul.wide.s32 	%rd18, %r36, %r19;
	add.s64 	%rd19, %rd18, %rd3;
	shl.b64 	%rd20, %rd19, 3;
	add.s64 	%rd21, %rd2, %rd20;
	ld.global.f64 	%fd6, [%rd21];
	div.rn.f64 	%fd7, %fd6, %fd1;
	add.s64 	%rd23, %rd17, %rd22;
	st.global.f64 	[%rd23], %fd7;
	add.s32 	%r37, %r36, %r4;
	mul.wide.s32 	%rd24, %r37, %r19;
	add.s64 	%rd25, %rd24, %rd3;
	shl.b64 	%rd26, %rd25, 3;
	add.s64 	%rd27, %rd2, %rd26;
	ld.global.f64 	%fd8, [%rd27];
	div.rn.f64 	%fd9, %fd8, %fd1;
	add.s64 	%rd28, %rd23, %rd22;
	st.global.f64 	[%rd28], %fd9;
	add.s32 	%r38, %r37, %r4;
	mul.wide.s32 	%rd29, %r38, %r19;
	add.s64 	%rd30, %rd29, %rd3;
	shl.b64 	%rd31, %rd30, 3;
	add.s64 	%rd32, %rd2, %rd31;
	ld.global.f64 	%fd10, [%rd32];
	div.rn.f64 	%fd11, %fd10, %fd1;
	add.s64 	%rd33, %rd28, %rd22;
	st.global.f64 	[%rd33], %fd11;
	add.s32 	%r43, %r39, %r43;
	setp.lt.s32 	%p6, %r43, %r6;
	@%p6 bra 	$L__BB2_6;
$L__BB2_7:
	ret;

}
	// .globl	_Z16eliminate_kernelPdPKdii
.visible .entry _Z16eliminate_kernelPdPKdii(
	.param .u64 .ptr .align 1 _Z16eliminate_kernelPdPKdii_param_0,
	.param .u64 .ptr .align 1 _Z16eliminate_kernelPdPKdii_param_1,
	.param .u32 _Z16eliminate_kernelPdPKdii_param_2,
	.param .u32 _Z16eliminate_kernelPdPKdii_param_3
)
{
	.reg .pred 	%p<10>;
	.reg .b32 	%r<42>;
	.reg .b64 	%rd<58>;
	.reg .b64 	%fd<30>;

	ld.param.u64 	%rd11, [_Z16eliminate_kernelPdPKdii_param_0];
	ld.param.u64 	%rd10, [_Z16eliminate_kernelPdPKdii_param_1];
	ld.param.u32 	%r20, [_Z16eliminate_kernelPdPKdii_param_2];
	ld.param.u32 	%r21, [_Z16eliminate_kernelPdPKdii_param_3];
	cvta.to.global.u64 	%rd1, %rd11;
	mov.u32 	%r22, %ctaid.x;
	mov.u32 	%r23, %ntid.x;
	mul.lo.s32 	%r1, %r22, %r23;
	mov.u32 	%r24, %ctaid.y;
	mov.u32 	%r2, %ntid.y;
	mov.u32 	%r25, %tid.y;
	mov.u32 	%r26, %nctaid.x;
	mul.lo.s32 	%r3, %r26, %r23;
	mad.lo.s32 	%r27, %r24, %r2, %r25;
	add.s32 	%r28, %r27, %r21;
	add.s32 	%r39, %r28, 1;
	setp.ge.s32 	%p1, %r39, %r20;
	@%p1 bra 	$L__BB3_10;
	not.b32 	%r5, %r21;
	mov.u32 	%r29, %tid.x;
	add.s32 	%r30, %r1, %r29;
	add.s32 	%r6, %r30, %r21;
	mul.wide.s32 	%rd2, %r21, %r20;
	add.s32 	%r7, %r6, %r3;
	max.s32 	%r31, %r20, %r7;
	setp.lt.s32 	%p2, %r7, %r20;
	selp.u32 	%r8, 1, 0, %p2;
	add.s32 	%r32, %r7, %r8;
	sub.s32 	%r9, %r31, %r32;
	cvt.s64.s32 	%rd3, %r6;
	add.s64 	%rd12, %rd2, %rd3;
	shl.b64 	%rd13, %rd12, 3;
	add.s64 	%rd4, %rd1, %rd13;
	cvt.s64.s32 	%rd5, %r7;
	add.s32 	%r10, %r7, %r3;
	cvt.s64.s32 	%rd6, %r10;
	add.s64 	%rd14, %rd2, %rd6;
	shl.b64 	%rd15, %rd14, 3;
	add.s64 	%rd7, %rd1, %rd15;
	mov.u32 	%r33, %nctaid.y;
	mul.lo.s32 	%r11, %r33, %r2;
	cvta.to.global.u64 	%rd8, %rd10;
	div.u32 	%r35, %r9, %r3;
	add.s32 	%r13, %r35, %r8;
$L__BB3_2:
	setp.ge.s32 	%p3, %r6, %r20;
	add.s32 	%r34, %r39, %r5;
	mul.wide.s32 	%rd16, %r34, 8;
	add.s64 	%rd17, %rd8, %rd16;
	ld.global.f64 	%fd1, [%rd17];
	@%p3 bra 	$L__BB3_9;
	mul.wide.s32 	%rd9, %r39, %r20;
	and.b32  	%r14, %r13, 3;
	setp.eq.s32 	%p4, %r14, 3;
	mov.u32 	%r40, %r6;
	@%p4 bra 	$L__BB3_7;
	add.s64 	%rd18, %rd9, %rd3;
	ld.global.f64 	%fd2, [%rd4];
	mul.f64 	%fd3, %fd1, %fd2;
	shl.b64 	%rd19, %rd18, 3;
	add.s64 	%rd20, %rd1, %rd19;
	ld.global.f64 	%fd4, [%rd20];
	sub.f64 	%fd5, %fd4, %fd3;
	st.global.f64 	[%rd20], %fd5;
	setp.eq.s32 	%p5, %r14, 0;
	mov.u32 	%r40, %r7;
	@%p5 bra 	$L__BB3_7;
	add.s64 	%rd21, %rd9, %rd5;
	add.s64 	%rd22, %rd2, %rd5;
	shl.b64 	%rd23, %rd22, 3;
	add.s64 	%rd24, %rd1, %rd23;
	ld.global.f64 	%fd6, [%rd24];
	mul.f64 	%fd7, %fd1, %fd6;
	shl.b64 	%rd25, %rd21, 3;
	add.s64 	%rd26, %rd1, %rd25;
	ld.global.f64 	%fd8, [%rd26];
	sub.f64 	%fd9, %fd8, %fd7;
	st.global.f64 	[%rd26], %fd9;
	setp.eq.s32 	%p6, %r14, 1;
	mov.u32 	%r40, %r10;
	@%p6 bra 	$L__BB3_7;
	add.s32 	%r40, %r10, %r3;
	add.s64 	%rd27, %rd9, %rd6;
	ld.global.f64 	%fd10, [%rd7];
	mul.f64 	%fd11, %fd1, %fd10;
	shl.b64 	%rd28, %rd27, 3;
	add.s64 	%rd29, %rd1, %rd28;
	ld.global.f64 	%fd12, [%rd29];
	sub.f64 	%fd13, %fd12, %fd11;
	st.global.f64 	[%rd29], %fd13;
$L__BB3_7:
	setp.lt.u32 	%p7, %r13, 3;
	@%p7 bra 	$L__BB3_9;
$L__BB3_8:
	cvt.s64.s32 	%rd30, %r40;
	add.s64 	%rd31, %rd9, %rd30;
	add.s64 	%rd32, %rd2, %rd30;
	shl.b64 	%rd33, %rd32, 3;
	add.s64 	%rd34, %rd1, %rd33;
	ld.global.f64 	%fd14, [%rd34];
	mul.f64 	%fd15, %fd1, %fd14;
	shl.b64 	%rd35, %rd31, 3;
	add.s64 	%rd36, %rd1, %rd35;
	ld.global.f64 	%fd16, [%rd36];
	sub.f64 	%fd17, %fd16, %fd15;
	st.global.f64 	[%rd36], %fd17;
	add.s32 	%r36, %r40, %r3;
	cvt.s64.s32 	%rd37, %r36;
	add.s64 	%rd38, %rd9, %rd37;
	add.s64 	%rd39, %rd2, %rd37;
	shl.b64 	%rd40, %rd39, 3;
	add.s64 	%rd41, %rd1, %rd40;
	ld.global.f64 	%fd18, [%rd41];
	mul.f64 	%fd19, %fd1, %fd18;
	shl.b64 	%rd42, %rd38, 3;
	add.s64 	%rd43, %rd1, %rd42;
	ld.global.f64 	%fd20, [%rd43];
	sub.f64 	%fd21, %fd20, %fd19;
	st.global.f64 	[%rd43], %fd21;
	add.s32 	%r37, %r36, %r3;
	cvt.s64.s32 	%rd44, %r37;
	add.s64 	%rd45, %rd9, %rd44;
	add.s64 	%rd46, %rd2, %rd44;
	shl.b64 	%rd47, %rd46, 3;
	add.s64 	%rd48, %rd1, %rd47;
	ld.global.f64 	%fd22, [%rd48];
	mul.f64 	%fd23, %fd1, %fd22;
	shl.b64 	%rd49, %rd45, 3;
	add.s64 	%rd50, %rd1, %rd49;
	ld.global.f64 	%fd24, [%rd50];
	sub.f64 	%fd25, %fd24, %fd23;
	st.global.f64 	[%rd50], %fd25;
	add.s32 	%r38, %r37, %r3;
	cvt.s64.s32 	%rd51, %r38;
	add.s64 	%rd52, %rd9, %rd51;
	add.s64 	%rd53, %rd2, %rd51;
	shl.b64 	%rd54, %rd53, 3;
	add.s64 	%rd55, %rd1, %rd54;
	ld.global.f64 	%fd26, [%rd55];
	mul.f64 	%fd27, %fd1, %fd26;
	shl.b64 	%rd56, %rd52, 3;
	add.s64 	%rd57, %rd1, %rd56;
	ld.global.f64 	%fd28, [%rd57];
	sub.f64 	%fd29, %fd28, %fd27;
	st.global.f64 	[%rd57], %fd29;
	add.s32 	%r40, %r38, %r3;
	setp.lt.s32 	%p8, %r40, %r20;
	@%p8 bra 	$L__BB3_8;
$L__BB3_9:
	add.s32 	%r39, %r39, %r11;
	setp.lt.s32 	%p9, %r39, %r20;
	@%p9 bra 	$L__BB3_2;
$L__BB3_10:
	ret;

}
	// .globl	_Z18zero_column_kernelPdii
.visible .entry _Z18zero_column_kernelPdii(
	.param .u64 .ptr .align 1 _Z18zero_column_kernelPdii_param_0,
	.param .u32 _Z18zero_column_kernelPdii_param_1,
	.param .u32 _Z18zero_column_kernelPdii_param_2
)
{
	.reg .pred 	%p<7>;
	.reg .b32 	%r<48>;
	.reg .b64 	%rd<26>;

	ld.param.u64 	%rd3, [_Z18zero_column_kernelPdii_param_0];
	ld.param.u32 	%r19, [_Z18zero_column_kernelPdii_param_1];
	ld.param.u32 	%r20, [_Z18zero_column_kernelPdii_param_2];
	cvta.to.global.u64 	%rd1, %rd3;
	mov.u32 	%r21, %ctaid.x;
	mov.u32 	%r22, %ntid.x;
	mul.lo.s32 	%r1, %r21, %r22;
	mov.u32 	%r2, %tid.x;
	mov.u32 	%r23, %nctaid.x;
	mul.lo.s32 	%r3, %r23, %r22;
	add.s32 	%r24, %r2, %r1;
	add.s32 	%r25, %r24, %r20;
	add.s32 	%r45, %r25, 1;
	setp.ge.s32 	%p1, %r45, %r19;
	@%p1 bra 	$L__BB4_7;
	cvt.s64.s32 	%rd2, %r20;
	add.s32 	%r5, %r2, %r20;
	add.s32 	%r26, %r3, %r1;
	add.s32 	%r27, %r5, %r26;
	add.s32 	%r28, %r27, 1;
	max.s32 	%r29, %r19, %r28;
	not.b32 	%r30, %r26;
	add.s32 	%r31, %r29, %r30;
	sub.s32 	%r32, %r31, %r5;
	setp.ne.s32 	%p2, %r32, 0;
	selp.u32 	%r33, 1, 0, %p2;
	selp.s32 	%r34, -1, 0, %p2;
	add.s32 	%r35, %r32, %r34;
	div.u32 	%r36, %r35, %r3;
	add.s32 	%r6, %r36, %r33;
	and.b32  	%r37, %r6, 3;
	setp.eq.s32 	%p3, %r37, 3;
	@%p3 bra 	$L__BB4_5;
	add.s32 	%r44, %r5, %r1;
	add.s32 	%r38, %r6, 1;
	and.b32  	%r39, %r38, 3;
	neg.s32 	%r43, %r39;
$L__BB4_3:
	.pragma "nounroll";
	mul.wide.s32 	%rd4, %r45, %r19;
	add.s64 	%rd5, %rd4, %rd2;
	shl.b64 	%rd6, %rd5, 3;
	add.s64 	%rd7, %rd1, %rd6;
	mov.b64 	%rd8, 0;
	st.global.u64 	[%rd7], %rd8;
	add.s32 	%r45, %r45, %r3;
	add.s32 	%r44, %r44, %r3;
	add.s32 	%r43, %r43, 1;
	setp.ne.s32 	%p4, %r43, 0;
	@%p4 bra 	$L__BB4_3;
	add.s32 	%r45, %r44, 1;
$L__BB4_5:
	setp.lt.u32 	%p5, %r6, 3;
	@%p5 bra 	$L__BB4_7;
$L__BB4_6:
	mul.wide.s32 	%rd9, %r45, %r19;
	add.s64 	%rd10, %rd9, %rd2;
	shl.b64 	%rd11, %rd10, 3;
	add.s64 	%rd12, %rd1, %rd11;
	mov.b64 	%rd13, 0;
	st.global.u64 	[%rd12], %rd13;
	add.s32 	%r40, %r45, %r3;
	mul.wide.s32 	%rd14, %r40, %r19;
	add.s64 	%rd15, %rd14, %rd2;
	shl.b64 	%rd16, %rd15, 3;
	add.s64 	%rd17, %rd1, %rd16;
	st.global.u64 	[%rd17], %rd13;
	add.s32 	%r41, %r40, %r3;
	mul.wide.s32 	%rd18, %r41, %r19;
	add.s64 	%rd19, %rd18, %rd2;
	shl.b64 	%rd20, %rd19, 3;
	add.s64 	%rd21, %rd1, %rd20;
	st.global.u64 	[%rd21], %rd13;
	add.s32 	%r42, %r41, %r3;
	mul.wide.s32 	%rd22, %r42, %r19;
	add.s64 	%rd23, %rd22, %rd2;
	shl.b64 	%rd24, %rd23, 3;
	add.s64 	%rd25, %rd1, %rd24;
	st.global.u64 	[%rd25], %rd13;
	add.s32 	%r45, %r42, %r3;
	setp.lt.s32 	%p6, %r45, %r19;
	@%p6 bra 	$L__BB4_6;
$L__BB4_7:
	ret;

}
	// .globl	_ZN6thrust24THRUST_300001_SM_1000_NS8cuda_cub4core6detail13_kernel_agentINS1_8__reduce11ReduceAgentINS0_12zip_iteratorIN4cuda3std3__45tupleIJNS0_10device_ptrIdEENS0_17counting_iteratorIlNS0_11use_defaultESF_SF_EEEEEEEPNSB_IJdlEEESJ_iNS1_9__extrema9arg_max_fIdlNSA_4lessIdEEEEEEJSI_SK_iSP_EEEvDpT0_
.visible .entry _ZN6thrust24THRUST_300001_SM_1000_NS8cuda_cub4core6detail13_kernel_agentINS1_8__reduce11ReduceAgentINS0_12zip_iteratorIN4cuda3std3__45tupleIJNS0_10device_ptrIdEENS0_17counting_iteratorIlNS0_11use_defaultESF_SF_EEEEEEEPNSB_IJdlEEESJ_iNS1_9__extrema9arg_max_fIdlNSA_4lessIdEEEEEEJSI_SK_iSP_EEEvDpT0_(
	.param .align 8 .b8 _ZN6thrust24THRUST_300001_SM_1000_NS8cuda_cub4core6detail13_kernel_agentINS1_8__reduce11ReduceAgentINS0_12zip_iteratorIN4cuda3std3__45tupleIJNS0_10device_ptrIdEENS0_17counting_iteratorIlNS0_11use_defaultESF_SF_EEEEEEEPNSB_IJdlEEESJ_iNS1_9__extrema9arg_max_fIdlNSA_4lessIdEEEEEEJSI_SK_iSP_EEEvDpT0__param_0[16],
	.param .u64 .ptr .align 1 _ZN6thrust24THRUST_300001_SM_1000_NS8cuda_cub4core6detail13_kernel_agentINS1_8__reduce11ReduceAgentINS0_12zip_iteratorIN4cuda3std3__45tupleIJNS0_10device_ptrIdEENS0_17counting_iteratorIlNS0_11use_defaultESF_SF_EEEEEEEPNSB_IJdlEEESJ_iNS1_9__extrema9arg_max_fIdlNSA_4lessIdEEEEEEJSI_SK_iSP_EEEvDpT0__param_1,
	.param .u32 _ZN6thrust24THRUST_300001_SM_1000_NS8cuda_cub4core6detail13_kernel_agentINS1_8__reduce11ReduceAgentINS0_12zip_iteratorIN4cuda3std3__45tupleIJNS0_10device_ptrIdEENS0_17counting_iteratorIlNS0_11use_defaultESF_SF_EEEEEEEPNSB_IJdlEEESJ_iNS1_9__extrema9arg_max_fIdlNSA_4lessIdEEEEEEJSI_SK_iSP_EEEvDpT0__param_2,
	.param .align 1 .b8 _ZN6thrust24THRUST_300001_SM_1000_NS8cuda_cub4core6detail13_kernel_agentINS1_8__reduce11ReduceAgentINS0_12zip_iteratorIN4cuda3std3__45tupleIJNS0_10device_ptrIdEENS0_17counting_iteratorIlNS0_11use_defaultESF_SF_EEEEEEEPNSB_IJdlEEESJ_iNS1_9__extrema9arg_max_fIdlNSA_4lessIdEEEEEEJSI_SK_iSP_EEEvDpT0__param_3[1]
)
.maxntid 256
{
	.reg .pred 	%p<213>;
	.reg .b32 	%r<400>;
	.reg .b64 	%rd<358>;
	.reg .b64 	%fd<242>;

	ld.param.u64 	%rd199, [_ZN6thrust24THRUST_300001_SM_1000_NS8cuda_cub4core6detail13_kernel_agentINS1_8__reduce11ReduceAgentINS0_12zip_iteratorIN4cuda3std3__45tupleIJNS0_10device_ptrIdEENS0_17counting_iteratorIlNS0_11use_defaultESF_SF_EEEEEEEPNSB_IJdlEEESJ_iNS1_9__extrema9arg_max_fIdlNSA_4lessIdEEEEEEJSI_SK_iSP_EEEvDpT0__param_0+8];
	ld.param.u64 	%rd198, [_ZN6thrust24THRUST_300001_SM_1000_NS8cuda_cub4core6detail13_kernel_agentINS1_8__reduce11ReduceAgentINS0_12zip_iteratorIN4cuda3std3__45tupleIJNS0_10device_ptrIdEENS0_17counting_iteratorIlNS0_11use_defaultESF_SF_EEEEEEEPNSB_IJdlEEESJ_iNS1_9__extrema9arg_max_fIdlNSA_4lessIdEEEEEEJSI_SK_iSP_EEEvDpT0__param_0];
	ld.param.u32 	%r36, [_ZN6thrust24THRUST_300001_SM_1000_NS8cuda_cub4core6detail13_kernel_agentINS1_8__reduce11ReduceAgentINS0_12zip_iteratorIN4cuda3std3__45tupleIJNS0_10device_ptrIdEENS0_17counting_iteratorIlNS0_11use_defaultESF_SF_EEEEEEEPNSB_IJdlEEESJ_iNS1_9__extrema9arg_max_fIdlNSA_4lessIdEEEEEEJSI_SK_iSP_EEEvDpT0__param_2];
	setp.eq.s32 	%p1, %r36, 0;
	@%p1 bra 	$L__BB5_206;
	cvta.to.global.u64 	%rd1, %rd198;
	setp.gt.s32 	%p2, %r36, 1279;
	@%p2 bra 	$L__BB5_122;
	mov.u32 	%r1, %tid.x;
	setp.ge.s32 	%p96, %r1, %r36;
	mov.f64 	%fd188, 0d0000000000000000;
	mov.b64 	%rd299, 0;
	mov.u32 	%r391, %r1;
	@%p96 bra 	$L__BB5_4;
	cvt.u64.u32 	%rd255, %r1;
	mul.wide.u32 	%rd256, %r1, 8;
	add.s64 	%rd257, %rd1, %rd256;
	add.s64 	%rd299, %rd199, %rd255;
	ld.global.f64 	%fd188, [%rd257];
	add.s32 	%r391, %r1, 256;
$L__BB5_4:
	setp.ge.s32 	%p97, %r391, %r36;
	@%p97 bra 	$L__BB5_26;
	not.b32 	%r160, %r391;
	add.s32 	%r4, %r36, %r160;
	and.b32  	%r161, %r4, 768;
	setp.eq.s32 	%p98, %r161, 768;
	@%p98 bra 	$L__BB5_11;
	cvt.u64.u32 	%rd259, %r391;
	add.s64 	%rd290, %rd199, %rd259;
	mul.wide.u32 	%rd260, %r391, 8;
	add.s64 	%rd289, %rd1, %rd260;
	shr.u32 	%r162, %r4, 8;
	add.s32 	%r163, %r162, 1;
	and.b32  	%r164, %r163, 3;
	neg.s32 	%r389, %r164;
$L__BB5_7:
	.pragma "nounroll";
	mov.u64 	%rd9, %rd299;
	mov.f64 	%fd3, %fd188;
	ld.global.f64 	%fd4, [%rd289];
	setp.lt.f64 	%p99, %fd3, %fd4;
	mov.u64 	%rd299, %rd290;
	mov.f64 	%fd188, %fd4;
	@%p99 bra 	$L__BB5_10;
	setp.lt.f64 	%p100, %fd4, %fd3;
	mov.u64 	%rd299, %rd9;
	mov.f64 	%fd188, %fd3;
	@%p100 bra 	$L__BB5_10;
	setp.lt.s64 	%p101, %rd9, %rd290;
	min.s64 	%rd299, %rd9, %rd290;
	selp.f64 	%fd188, %fd3, %fd4, %p101;
$L__BB5_10:
	add.s32 	%r391, %r391, 256;
	add.s64 	%rd290, %rd290, 256;
	add.s64 	%rd289, %rd289, 2048;
	add.s32 	%r389, %r389, 1;
	setp.ne.s32 	%p102, %r389, 0;
	@%p102 bra 	$L__BB5_7;
$L__BB5_11:
	setp.lt.u32 	%p103, %r4, 768;
	@%p103 bra 	$L__BB5_26;
	add.s32 	%r392, %r391, 512;
$L__BB5_13:
	mov.u32 	%r12, %r392;
	add.s32 	%r165, %r12, -512;
	cvt.s64.s32 	%rd261, %r165;
	mul.wide.s32 	%rd262, %r165, 8;
	add.s64 	%rd17, %rd1, %rd262;
	add.s64 	%rd18, %rd199, %rd261;
	ld.global.f64 	%fd10, [%rd17];
	setp.lt.f64 	%p104, %fd188, %fd10;
	mov.u64 	%rd296, %rd18;
	mov.f64 	%fd185, %fd10;
	@%p104 bra 	$L__BB5_16;
	setp.lt.f64 	%p105, %fd10, %fd188;
	mov.u64 	%rd296, %rd299;
	mov.f64 	%fd185, %fd188;
	@%p105 bra 	$L__BB5_16;
	setp.lt.s64 	%p106, %rd299, %rd18;
	min.s64 	%rd296, %rd299, %rd18;
	selp.f64 	%fd185, %fd188, %fd10, %p106;
$L__BB5_16:
	add.s32 	%r166, %r12, -256;
	cvt.s64.s32 	%rd263, %r166;
	add.s64 	%rd21, %rd199, %rd263;
	ld.global.f64 	%fd13, [%rd17+2048];
	setp.lt.f64 	%p107, %fd185, %fd13;
	mov.u64 	%rd297, %rd21;
	mov.f64 	%fd186, %fd13;
	@%p107 bra 	$L__BB5_19;
	setp.lt.f64 	%p108, %fd13, %fd185;
	mov.u64 	%rd297, %rd296;
	mov.f64 	%fd186, %fd185;
	@%p108 bra 	$L__BB5_19;
	setp.lt.s64 	%p109, %rd296, %rd21;
	min.s64 	%rd297, %rd296, %rd21;
	selp.f64 	%fd186, %fd185, %fd13, %p109;
$L__BB5_19:
	cvt.s64.s32 	%rd264, %r12;
	add.s64 	%rd24, %rd199, %rd264;
	ld.global.f64 	%fd16, [%rd17+4096];
	setp.lt.f64 	%p110, %fd186, %fd16;
	mov.u64 	%rd298, %rd24;
	mov.f64 	%fd187, %fd16;
	@%p110 bra 	$L__BB5_22;
	setp.lt.f64 	%p111, %fd16, %fd186;
	mov.u64 	%rd298, %rd297;
	mov.f64 	%fd187, %fd186;
	@%p111 bra 	$L__BB5_22;
	setp.lt.s64 	%p112, %rd297, %rd24;
	min.s64 	%rd298, %rd297, %rd24;
	selp.f64 	%fd187, %fd186, %fd16, %p112;
$L__BB5_22:
	add.s32 	%r167, %r12, 256;
	cvt.s64.s32 	%rd265, %r167;
	add.s64 	%rd27, %rd199, %rd265;
	ld.global.f64 	%fd19, [%rd17+6144];
	setp.lt.f64 	%p113, %fd187, %fd19;
	mov.u64 	%rd299, %rd27;
	mov.f64 	%fd188, %fd19;
	@%p113 bra 	$L__BB5_25;
	setp.lt.f64 	%p114, %fd19, %fd187;
	mov.u64 	%rd299, %rd298;
	mov.f64 	%fd188, %fd187;
	@%p114 bra 	$L__BB5_25;
	setp.lt.s64 	%p115, %rd298, %rd27;
	min.s64 	%rd299, %rd298, %rd27;
	selp.f64 	%fd188, %fd187, %fd19, %p115;
$L__BB5_25:
	add.s32 	%r392, %r12, 1024;
	add.s32 	%r168, %r12, 512;
	setp.lt.s32 	%p116, %r168, %r36;
	@%p116 bra 	$L__BB5_13;
$L__BB5_26:
	setp.lt.s32 	%p117, %r36, 256;
	@%p117 bra 	$L__BB5_71;
	// begin inline asm
	mov.u32 %r282, %laneid;
	// end inline asm
	mov.b64 	%rd276, %fd188;
	mov.b64 	{%r284, %r289}, %rd276;
	mov.b32 	%r300, 1;
	mov.b32 	%r301, 31;
	mov.b32 	%r302, -1;
	// begin inline asm
	shfl.sync.down.b32 %r283, %r284, %r300, %r301, %r302;
	// end inline asm
	// begin inline asm
	shfl.sync.down.b32 %r288, %r289, %r300, %r301, %r302;
	// end inline asm
	mov.b64 	%rd277, {%r283, %r288};
	mov.b64 	%fd23, %rd277;
	mov.b64 	{%r294, %r299}, %rd299;
	// begin inline asm
	shfl.sync.down.b32 %r293, %r294, %r300, %r301, %r302;
	// end inline asm
	// begin inline asm
	shfl.sync.down.b32 %r298, %r299, %r300, %r301, %r302;
	// end inline asm
	mov.b64 	%rd31, {%r293, %r298};
	setp.gt.s32 	%p169, %r282, 30;
	mov.u64 	%rd301, %rd299;
	mov.f64 	%fd190, %fd188;
	@%p169 bra 	$L__BB5_31;
	setp.lt.f64 	%p170, %fd188, %fd23;
	mov.u64 	%rd301, %rd31;
	mov.f64 	%fd190, %fd23;
	@%p170 bra 	$L__BB5_31;
	setp.gt.f64 	%p171, %fd188, %fd23;
	mov.u64 	%rd301, %rd299;
	mov.f64 	%fd190, %fd188;
	@%p171 bra 	$L__BB5_31;
	setp.lt.s64 	%p172, %rd299, %rd31;
	min.s64 	%rd301, %rd299, %rd31;
	selp.f64 	%fd190, %fd188, %fd23, %p172;
$L__BB5_31:
	mov.b64 	%rd278, %fd190;
	mov.b64 	{%r304, %r309}, %rd278;
	mov.b32 	%r320, 2;
	mov.b32 	%r321, 31;
	mov.b32 	%r322, -1;
	// begin inline asm
	shfl.sync.down.b32 %r303, %r304, %r320, %r321, %r322;
	// end inline asm
	// begin inline asm
	shfl.sync.down.b32 %r308, %r309, %r320, %r321, %r322;
	// end inline asm
	mov.b64 	%rd279, {%r303, %r308};
	mov.b64 	%fd26, %rd279;
	mov.b64 	{%r314, %r319}, %rd301;
	// begin inline asm
	shfl.sync.down.b32 %r313, %r314, %r320, %r321, %r322;
	// end inline asm
	// begin inline asm
	shfl.sync.down.b32 %r318, %r319, %r320, %r321, %r322;
	// end inline asm
	mov.b64 	%rd34, {%r313, %r318};
	setp.gt.s32 	%p173, %r282, 29;
	mov.u64 	%rd302, %rd301;
	mov.f64 	%fd191, %fd190;
	@%p173 bra 	$L__BB5_35;
	setp.lt.f64 	%p174, %fd190, %fd26;
	mov.u64 	%rd302, %rd34;
	mov.f64 	%fd191, %fd26;
	@%p174 bra 	$L__BB5_35;
	setp.gt.f64 	%p175, %fd190, %fd26;
	mov.u64 	%rd302, %rd301;
	mov.f64 	%fd191, %fd190;
	@%p175 bra 	$L__BB5_35;
	setp.lt.s64 	%p176, %rd301, %rd34;
	min.s64 	%rd302, %rd301, %rd34;
	selp.f64 	%fd191, %fd190, %fd26, %p176;
$L__BB5_35:
	mov.b64 	%rd280, %fd191;
	mov.b64 	{%r324, %r329}, %rd280;
	mov.b32 	%r340, 4;
	mov.b32 	%r341, 31;
	mov.b32 	%r342, -1;
	// begin inline asm
	shfl.sync.down.b32 %r323, %r324, %r340, %r341, %r342;
	// end inline asm
	// begin inline asm
	shfl.sync.down.b32 %r328, %r329, %r340, %r341, %r342;
	// end inline asm
	mov.b64 	%rd281, {%r323, %r328};
	mov.b64 	%fd29, %rd281;
	mov.b64 	{%r334, %r339}, %rd302;
	// begin inline asm
	shfl.sync.down.b32 %r333, %r334, %r340, %r341, %r342;
	// end inline asm
	// begin inline asm
	shfl.sync.down.b32 %r338, %r339, %r340, %r341, %r342;
	// end inline asm
	mov.b64 	%rd37, {%r333, %r338};
	setp.gt.s32 	%p177, %r282, 27;
	mov.u64 	%rd303, %rd302;
	mov.f64 	%fd192, %fd191;
	@%p177 bra 	$L__BB5_39;
	setp.lt.f64 	%p178, %fd191, %fd29;
	mov.u64 	%rd303, %rd37;
	mov.f64 	%fd192, %fd29;
	@%p178 bra 	$L__BB5_39;
	setp.gt.f64 	%p179, %fd191, %fd29;
	mov.u64 	%rd303, %rd302;
	mov.f64 	%fd192, %fd191;
	@%p179 bra 	$L__BB5_39;
	setp.lt.s64 	%p180, %rd302, %rd37;
	min.s64 	%rd303, %rd302, %rd37;
	selp.f64 	%fd192, %fd191, %fd29, %p180;
$L__BB5_39:
	mov.b64 	%rd282, %fd192;
	mov.b64 	{%r344, %r349}, %rd282;
	mov.b32 	%r360, 8;
	mov.b32 	%r361, 31;
	mov.b32 	%r362, -1;
	// begin inline asm
	shfl.sync.down.b32 %r343, %r344, %r360, %r361, %r362;
	// end inline asm
	// begin inline asm
	shfl.sync.down.b32 %r348, %r349, %r360, %r361, %r362;
	// end inline asm
	mov.b64 	%rd283, {%r343, %r348};
	mov.b64 	%fd32, %rd283;
	mov.b64 	{%r354, %r359}, %rd303;
	// begin inline asm
	shfl.sync.down.b32 %r353, %r354, %r360, %r361, %r362;
	// end inline asm
	// begin inline asm
	shfl.sync.down.b32 %r358, %r359, %r360, %r361, %r362;
	// end inline asm
	mov.b64 	%rd40, {%r353, %r358};
	setp.gt.s32 	%p181, %r282, 23;
	mov.u64 	%rd304, %rd303;
	mov.f64 	%fd193, %fd192;
	@%p181 bra 	$L__BB5_43;
	setp.lt.f64 	%p182, %fd192, %fd32;
	mov.u64 	%rd304, %rd40;
	mov.f64 	%fd193, %fd32;
	@%p182 bra 	$L__BB5_43;
	setp.gt.f64 	%p183, %fd192, %fd32;
	mov.u64 	%rd304, %rd303;
	mov.f64 	%fd193, %fd192;
	@%p183 bra 	$L__BB5_43;
	setp.lt.s64 	%p184, %rd303, %rd40;
	min.s64 	%rd304, %rd303, %rd40;
	selp.f64 	%fd193, %fd192, %fd32, %p184;
$L__BB5_43:
	mov.b64 	%rd284, %fd193;
	mov.b64 	{%r364, %r369}, %rd284;
	mov.b32 	%r380, 16;
	mov.b32 	%r381, 31;
	mov.b32 	%r382, -1;
	// begin inline asm
	shfl.sync.down.b32 %r363, %r364, %r380, %r381, %r382;
	// end inline asm
	// begin inline asm
	shfl.sync.down.b32 %r368, %r369, %r380, %r381, %r382;
	// end inline asm
	mov.b64 	%rd285, {%r363, %r368};
	mov.b64 	%fd35, %rd285;
	mov.b64 	{%r374, %r379}, %rd304;
	// begin inline asm
	shfl.sync.down.b32 %r373, %r374, %r380, %r381, %r382;
	// end inline asm
	// begin inline asm
	shfl.sync.down.b32 %r378, %r379, %r380, %r381, %r382;
	// end inline asm
	mov.b64 	%rd43, {%r373, %r378};
	setp.gt.s32 	%p185, %r282, 15;
	mov.u64 	%rd357, %rd304;
	mov.f64 	%fd241, %fd193;
	@%p185 bra 	$L__BB5_47;
	setp.lt.f64 	%p186, %fd193, %fd35;
	mov.u64 	%rd357, %rd43;
	mov.f64 	%fd241, %fd35;
	@%p186 bra 	$L__BB5_47;
	setp.gt.f64 	%p187, %fd193, %fd35;
	mov.u64 	%rd357, %rd304;
	mov.f64 	%fd241, %fd193;
	@%p187 bra 	$L__BB5_47;
	setp.lt.s64 	%p188, %rd304, %rd43;
	min.s64 	%rd357, %rd304, %rd43;
	selp.f64 	%fd241, %fd193, %fd35, %p188;
$L__BB5_47:
	setp.ne.s32 	%p189, %r282, 0;
	@%p189 bra 	$L__BB5_49;
	shr.u32 	%r383, %r1, 1;
	and.b32  	%r384, %r383, 496;
	mov.u32 	%r385, _ZN6thrust24THRUST_300001_SM_1000_NS8cuda_cub4core6detail5shmemE;
	add.s32 	%r386, %r385, %r384;
	st.shared.f64 	[%r386+8], %fd241;
	st.shared.u64 	[%r386+16], %rd357;
$L__BB5_49:
	bar.sync 	0;
	setp.ne.s32 	%p190, %r1, 0;
	@%p190 bra 	$L__BB5_204;
	ld.shared.f64 	%fd38, [_ZN6thrust24THRUST_300001_SM_1000_NS8cuda_cub4core6detail5shmemE+24];
	ld.shared.u64 	%rd46, [_ZN6thrust24THRUST_300001_SM_1000_NS8cuda_cub4core6detail5shmemE+32];
	setp.lt.f64 	%p191, %fd241, %fd38;
	mov.u64 	%rd306, %rd46;
	mov.f64 	%fd195, %fd38;
	@%p191 bra 	$L__BB5_53;
	setp.lt.f64 	%p192, %fd38, %fd241;
	mov.u64 	%rd306, %rd357;
	mov.f64 	%fd195, %fd241;
	@%p192 bra 	$L__BB5_53;
	setp.lt.s64 	%p193, %rd357, %rd46;
	min.s64 	%rd306, %rd357, %rd46;
	selp.f64 	%fd195, %fd241, %fd38, %p193;
$L__BB5_53:
	ld.shared.f64 	%fd41, [_ZN6thrust24THRUST_300001_SM_1000_NS8cuda_cub4core6detail5shmemE+40];
	ld.shared.u64 	%rd49, [_ZN6thrust24THRUST_300001_SM_1000_NS8cuda_cub4core6detail5shmemE+48];
	setp.lt.f64 	%p194, %fd195, %fd41;
	mov.u64 	%rd307, %rd49;
	mov.f64 	%fd196, %fd41;
	@%p194 bra 	$L__BB5_56;
	setp.lt.f64 	%p195, %fd41, %fd195;
	mov.u64 	%rd307, %rd306;
	mov.f64 	%fd196, %fd195;
	@%p195 bra 	$L__BB5_56;
	setp.lt.s64 	%p196, %rd306, %rd49;
	min.s64 	%rd307, %rd306, %rd49;
	selp.f64 	%fd196, %fd195, %fd41, %p196;
$L__BB5_56:
	ld.shared.f64 	%fd44, [_ZN6thrust24THRUST_300001_SM_1000_NS8cuda_cub4core6detail5shmemE+56];
	ld.shared.u64 	%rd52, [_ZN6thrust24THRUST_300001_SM_1000_NS8cuda_cub4core6detail5shmemE+64];
	setp.lt.f64 	%p197, %fd196, %fd44;
	mov.u64 	%rd308, %rd52;
	mov.f64 	%fd197, %fd44;
	@%p197 bra 	$L__BB5_59;
	setp.lt.f64 	%p198, %fd44, %fd196;
	mov.u64 	%rd308, %rd307;
	mov.f64 	%fd197, %fd196;
	@%p198 bra 	$L__BB5_59;
	setp.lt.s64 	%p199, %rd307, %rd52;
	min.s64 	%rd308, %rd307, %rd52;
	selp.f64 	%fd197, %fd196, %fd44, %p199;
$L__BB5_59:
	ld.shared.f64 	%fd47, [_ZN6thrust24THRUST_300001_SM_1000_NS8cuda_cub4core6detail5shmemE+72];
	ld.shared.u64 	%rd55, [_ZN6thrust24THRUST_300001_SM_1000_NS8cuda_cub4core6detail5shmemE+80];
	setp.lt.f64 	%p200, %fd197, %fd47;
	mov.u64 	%rd309, %rd55;
	mov.f64 	%fd198, %fd47;
	@%p200 bra 	$L__BB5_62;
	setp.lt.f64 	%p201, %fd47, %fd197;
	mov.u64 	%rd309, %rd308;
	mov.f64 	%fd198, %fd197;
	@%p201 bra 	$L__BB5_62;
	setp.lt.s64 	%p202, %rd308, %rd55;
	min.s64 	%rd309, %rd308, %rd55;
	selp.f64 	%fd198, %fd197, %fd47, %p202;
$L__BB5_62:
	ld.shared.f64 	%fd50, [_ZN6thrust24THRUST_300001_SM_1000_NS8cuda_cub4core6detail5shmemE+88];
	ld.shared.u64 	%rd58, [_ZN6thrust24THRUST_300001_SM_1000_NS8cuda_cub4core6detail5shmemE+96];
	setp.lt.f64 	%p203, %fd198, %fd50;
	mov.u64 	%rd310, %rd58;
	mov.f64 	%fd199, %fd50;
	@%p203 bra 	$L__BB5_65;
	setp.lt.f64 	%p204, %fd50, %fd198;
	mov.u64 	%rd310, %rd309;
	mov.f64 	%fd199, %fd198;
	@%p204 bra 	$L__BB5_65;
	setp.lt.s64 	%p205, %rd309, %rd58;
	min.s64 	%rd310, %rd309, %rd58;
	selp.f64 	%fd199, %fd198, %fd50, %p205;
$L__BB5_65:
	ld.shared.f64 	%fd53, [_ZN6thrust24THRUST_300001_SM_1000_NS8cuda_cub4core6detail5shmemE+104];
	ld.shared.u64 	%rd61, [_ZN6thrust24THRUST_300001_SM_1000_NS8cuda_cub4core6detail5shmemE+112];
	setp.lt.f64 	%p206, %fd199, %fd53;
	mov.u64 	%rd311, %rd61;
	mov.f64 	%fd200, %fd53;
	@%p206 bra 	$L__BB5_68;
	setp.lt.f64 	%p207, %fd53, %fd199;
	mov.u64 	%rd311, %rd310;
	mov.f64 	%fd200, %fd199;
	@%p207 bra 	$L__BB5_68;
	setp.lt.s64 	%p208, %rd310, %rd61;
	min.s64 	%rd311, %rd310, %rd61;
	selp.f64 	%fd200, %fd199, %fd53, %p208;
$L__BB5_68:
	ld.shared.f64 	%fd56, [_ZN6thrust24THRUST_300001_SM_1000_NS8cuda_cub4core6detail5shmemE+120];
	ld.shared.u64 	%rd64, [_ZN6thrust24THRUST_300001_SM_1000_NS8cuda_cub4core6detail5shmemE+128];
	setp.lt.f64 	%p209, %fd200, %fd56;
	mov.u64 	%rd357, %rd64;
	mov.f64 	%fd241, %fd56;
	@%p209 bra 	$L__BB5_204;
	setp.lt.f64 	%p210, %fd56, %fd200;
	mov.u64 	%rd357, %rd311;
	mov.f64 	%fd241, %fd200;
	@%p210 bra 	$L__BB5_204;
	setp.lt.s64 	%p211, %rd311, %rd64;
	min.s64 	%rd357, %rd311, %rd64;
	selp.f64 	%fd241, %fd200, %fd56, %p211;
	bra.uni 	$L__BB5_204;
$L__BB5_71:
	// begin inline asm
	mov.u32 %r169, %laneid;
	// end inline asm
	and.b32  	%r190, %r1, 992;
	add.s32 	%r191, %r190, 32;
	setp.gt.s32 	%p118, %r191, %r36;
	not.b32 	%r192, %r190;
	add.s32 	%r193, %r36, %r192;
	selp.b32 	%r188, %r193, 31, %p118;
	mov.b64 	%rd266, %fd188;
	mov.b64 	{%r171, %r176}, %rd266;
	mov.b32 	%r187, 1;
	mov.b32 	%r189, -1;
	// begin inline asm
	shfl.sync.down.b32 %r170, %r171, %r187, %r188, %r189;
	// end inline asm
	// begin inline asm
	shfl.sync.down.b32 %r175, %r176, %r187, %r188, %r189;
	// end inline asm
	mov.b64 	%rd267, {%r170, %r175};
	mov.b64 	%fd58, %rd267;
	mov.b64 	{%r181, %r186}, %rd299;
	// begin inline asm
	shfl.sync.down.b32 %r180, %r181, %r187, %r188, %r189;
	// end inline asm
	// begin inline asm
	shfl.sync.down.b32 %r185, %r186, %r187, %r188, %r189;
	// end inline asm
	mov.b64 	%rd66, {%r180, %r185};
	setp.ge.s32 	%p119, %r169, %r188;
	mov.u64 	%rd312, %rd299;
	mov.f64 	%fd201, %fd188;
	@%p119 bra 	$L__BB5_75;
	setp.lt.f64 	%p120, %fd188, %fd58;
	mov.u64 	%rd312, %rd66;
	mov.f64 	%fd201, %fd58;
	@%p120 bra 	$L__BB5_75;
	setp.gt.f64 	%p121, %fd188, %fd58;
	mov.u64 	%rd312, %rd299;
	mov.f64 	%fd201, %fd188;
	@%p121 bra 	$L__BB5_75;
	setp.lt.s64 	%p122, %rd299, %rd66;
	min.s64 	%rd312, %rd299, %rd66;
	selp.f64 	%fd201, %fd188, %fd58, %p122;
$L__BB5_75:
	mov.b64 	%rd268, %fd201;
	mov.b64 	{%r195, %r200}, %rd268;
	mov.b32 	%r211, 2;
	mov.b32 	%r213, -1;
	// begin inline asm
	shfl.sync.down.b32 %r194, %r195, %r211, %r188, %r213;
	// end inline asm
	// begin inline asm
	shfl.sync.down.b32 %r199, %r200, %r211, %r188, %r213;
	// end inline asm
	mov.b64 	%rd269, {%r194, %r199};
	mov.b64 	%fd61, %rd269;
	mov.b64 	{%r205, %r210}, %rd312;
	// begin inline asm
	shfl.sync.down.b32 %r204, %r205, %r211, %r188, %r213;
	// end inline asm
	// begin inline asm
	shfl.sync.down.b32 %r209, %r210, %r211, %r188, %r213;
	// end inline asm
	mov.b64 	%rd69, {%r204, %r209};
	add.s32 	%r214, %r169, 2;
	setp.gt.s32 	%p123, %r214, %r188;
	mov.u64 	%rd313, %rd312;
	mov.f64 	%fd202, %fd201;
	@%p123 bra 	$L__BB5_79;
	setp.lt.f64 	%p124, %fd201, %fd61;
	mov.u64 	%rd313, %rd69;
	mov.f64 	%fd202, %fd61;
	@%p124 bra 	$L__BB5_79;
	setp.gt.f64 	%p125, %fd201, %fd61;
	mov.u64 	%rd313, %rd312;
	mov.f64 	%fd202, %fd201;
	@%p125 bra 	$L__BB5_79;
	setp.lt.s64 	%p126, %rd312, %rd69;
	min.s64 	%rd313, %rd312, %rd69;
	selp.f64 	%fd202, %fd201, %fd61, %p126;
$L__BB5_79:
	mov.b64 	%rd270, %fd202;
	mov.b64 	{%r216, %r221}, %rd270;
	mov.b32 	%r232, 4;
	mov.b32 	%r234, -1;
	// begin inline asm
	shfl.sync.down.b32 %r215, %r216, %r232, %r188, %r234;
	// end inline asm
	// begin inline asm
	shfl.sync.down.b32 %r220, %r221, %r232, %r188, %r234;
	// end inline asm
	mov.b64 	%rd271, {%r215, %r220};
	mov.b64 	%fd64, %rd271;
	mov.b64 	{%r226, %r231}, %rd313;
	// begin inline asm
	shfl.sync.down.b32 %r225, %r226, %r232, %r188, %r234;
	// end inline asm
	// begin inline asm
	shfl.sync.down.b32 %r230, %r231, %r232, %r188, %r234;
	// end inline asm
	mov.b64 	%rd72, {%r225, %r230};
	add.s32 	%r235, %r169, 4;
	setp.gt.s32 	%p127, %r235, %r188;
	mov.u64 	%rd314, %rd313;
	mov.f64 	%fd203, %fd202;
	@%p127 bra 	$L__BB5_83;
	setp.lt.f64 	%p128, %fd202, %fd64;
	mov.u64 	%rd314, %rd72;
	mov.f64 	%fd203, %fd64;
	@%p128 bra 	$L__BB5_83;
	setp.gt.f64 	%p129, %fd202, %fd64;
	mov.u64 	%rd314, %rd313;
	mov.f64 	%fd203, %fd202;
	@%p129 bra 	$L__BB5_83;
	setp.lt.s64 	%p130, %rd313, %rd72;
	min.s64 	%rd314, %rd313, %rd72;
	selp.f64 	%fd203, %fd202, %fd64, %p130;
$L__BB5_83:
	mov.b64 	%rd272, %fd203;
	mov.b64 	{%r237, %r242}, %rd272;
	mov.b32 	%r253, 8;
	mov.b32 	%r255, -1;
	// begin inline asm
	shfl.sync.down.b32 %r236, %r237, %r253, %r188, %r255;
	// end inline asm
	// begin inline asm
	shfl.sync.down.b32 %r241, %r242, %r253, %r188, %r255;
	// end inline asm
	mov.b64 	%rd273, {%r236, %r241};
	mov.b64 	%fd67, %rd273;
	mov.b64 	{%r247, %r252}, %rd314;
	// begin inline asm
	shfl.sync.down.b32 %r246, %r247, %r253, %r188, %r255;
	// end inline asm
	// begin inline asm
	shfl.sync.down.b32 %r251, %r252, %r253, %r188, %r255;
	// end inline asm
	mov.b64 	%rd75, {%r246, %r251};
	add.s32 	%r256, %r169, 8;
	setp.gt.s32 	%p131, %r256, %r188;
	mov.f64 	%fd204, %fd203;
	mov.u64 	%rd315, %rd314;
	@%p131 bra 	$L__BB5_87;
	setp.lt.f64 	%p132, %fd203, %fd67;
	mov.f64 	%fd204, %fd67;
	mov.u64 	%rd315, %rd75;
	@%p132 bra 	$L__BB5_87;
	setp.gt.f64 	%p133, %fd203, %fd67;
	mov.f64 	%fd204, %fd203;
	mov.u64 	%rd315, %rd314;
	@%p133 bra 	$L__BB5_87;
	setp.lt.s64 	%p134, %rd314, %rd75;
	selp.f64 	%fd204, %fd203, %fd67, %p134;
	min.s64 	%rd315, %rd314, %rd75;
$L__BB5_87:
	mov.b64 	%rd274, %fd204;
	mov.b64 	{%r258, %r263}, %rd274;
	mov.b32 	%r274, 16;
	mov.b32 	%r276, -1;
	// begin inline asm
	shfl.sync.down.b32 %r257, %r258, %r274, %r188, %r276;
	// end inline asm
	// begin inline asm
	shfl.sync.down.b32 %r262, %r263, %r274, %r188, %r276;
	// end inline asm
	mov.b64 	%rd275, {%r257, %r262};
	mov.b64 	%fd70, %rd275;
	mov.b64 	{%r268, %r273}, %rd315;
	// begin inline asm
	shfl.sync.down.b32 %r267, %r268, %r274, %r188, %r276;
	// end inline asm
	// begin inline asm
	shfl.sync.down.b32 %r272, %r273, %r274, %r188, %r276;
	// end inline asm
	mov.b64 	%rd78, {%r267, %r272};
	add.s32 	%r277, %r169, 16;
	setp.gt.s32 	%p135, %r277, %r188;
	mov.f64 	%fd241, %fd204;
	mov.u64 	%rd357, %rd315;
	@%p135 bra 	$L__BB5_91;
	setp.lt.f64 	%p136, %fd204, %fd70;
	mov.f64 	%fd241, %fd70;
	mov.u64 	%rd357, %rd78;
	@%p136 bra 	$L__BB5_91;
	setp.gt.f64 	%p137, %fd204, %fd70;
	mov.f64 	%fd241, %fd204;
	mov.u64 	%rd357, %rd315;
	@%p137 bra 	$L__BB5_91;
	setp.lt.s64 	%p138, %rd315, %rd78;
	selp.f64 	%fd241, %fd204, %fd70, %p138;
	min.s64 	%rd357, %rd315, %rd78;
$L__BB5_91:
	setp.ne.s32 	%p139, %r169, 0;
	@%p139 bra 	$L__BB5_93;
	shr.u32 	%r278, %r1, 1;
	and.b32  	%r279, %r278, 496;
	mov.u32 	%r280, _ZN6thrust24THRUST_300001_SM_1000_NS8cuda_cub4core6detail5shmemE;
	add.s32 	%r281, %r280, %r279;
	st.shared.f64 	[%r281+8], %fd241;
	st.shared.u64 	[%r281+16], %rd357;
$L__BB5_93:
	bar.sync 	0;
	setp.ne.s32 	%p140, %r1, 0;
	@%p140 bra 	$L__BB5_204;
	setp.lt.s32 	%p141, %r36, 33;
	mov.f64 	%fd206, %fd241;
	mov.u64 	%rd317, %rd357;
	@%p141 bra 	$L__BB5_98;
	ld.shared.f64 	%fd73, [_ZN6thrust24THRUST_300001_SM_1000_NS8cuda_cub4core6detail5shmemE+24];
	ld.shared.u64 	%rd81, [_ZN6thrust24THRUST_300001_SM_1000_NS8cuda_cub4core6detail5shmemE+32];
	setp.lt.f64 	%p142, %fd241, %fd73;
	mov.f64 	%fd206, %fd73;
	mov.u64 	%rd317, %rd81;
	@%p142 bra 	$L__BB5_98;
	setp.lt.f64 	%p143, %fd73, %fd241;
	mov.f64 	%fd206, %fd241;
	mov.u64 	%rd317, %rd357;
	@%p143 bra 	$L__BB5_98;
	setp.lt.s64 	%p144, %rd357, %rd81;
	selp.f64 	%fd206, %fd241, %fd73, %p144;
	min.s64 	%rd317, %rd357, %rd81;
$L__BB5_98:
	setp.lt.s32 	%p145, %r36, 65;
	mov.f64 	%fd207, %fd206;
	mov.u64 	%rd318, %rd317;
	@%p145 bra 	$L__BB5_102;
	ld.shared.f64 	%fd76, [_ZN6thrust24THRUST_300001_SM_1000_NS8cuda_cub4core6detail5shmemE+40];
	ld.shared.u64 	%rd84, [_ZN6thrust24THRUST_300001_SM_1000_NS8cuda_cub4core6detail5shmemE+48];
	setp.lt.f64 	%p146, %fd206, %fd76;
	mov.f64 	%fd207, %fd76;
	mov.u64 	%rd318, %rd84;
	@%p146 bra 	$L__BB5_102;
	setp.lt.f64 	%p147, %fd76, %fd206;
	mov.f64 	%fd207, %fd206;
	mov.u64 	%rd318, %rd317;
	@%p147 bra 	$L__BB5_102;
	setp.lt.s64 	%p148, %rd317, %rd84;
	selp.f64 	%fd207, %fd206, %fd76, %p148;
	min.s64 	%rd318, %rd317, %rd84;
$L__BB5_102:
	setp.lt.s32 	%p149, %r36, 97;
	mov.f64 	%fd208, %fd207;
	mov.u64 	%rd319, %rd318;
	@%p149 bra 	$L__BB5_106;
	ld.shared.f64 	%fd79, [_ZN6thrust24THRUST_300001_SM_1000_NS8cuda_cub4core6detail5shmemE+56];
	ld.shared.u64 	%rd87, [_ZN6thrust24THRUST_300001_SM_1000_NS8cuda_cub4core6detail5shmemE+64];
	setp.lt.f64 	%p150, %fd207, %fd79;
	mov.f64 	%fd208, %fd79;
	mov.u64 	%rd319, %rd87;
	@%p150 bra 	$L__BB5_106;
	setp.lt.f64 	%p151, %fd79, %fd207;
	mov.f64 	%fd208, %fd207;
	mov.u64 	%rd319, %rd318;
	@%p151 bra 	$L__BB5_106;
	setp.lt.s64 	%p152, %rd318, %rd87;
	selp.f64 	%fd208, %fd207, %fd79, %p152;
	min.s64 	%rd319, %rd318, %rd87;
$L__BB5_106:
	setp.lt.s32 	%p153, %r36, 129;
	mov.f64 	%fd209, %fd208;
	mov.u64 	%rd320, %rd319;
	@%p153 bra 	$L__BB5_110;
	ld.shared.f64 	%fd82, [_ZN6thrust24THRUST_300001_SM_1000_NS8cuda_cub4core6detail5shmemE+72];
	ld.shared.u64 	%rd90, [_ZN6thrust24THRUST_300001_SM_1000_NS8cuda_cub4core6detail5shmemE+80];
	setp.lt.f64 	%p154, %fd208, %fd82;
	mov.f64 	%fd209, %fd82;
	mov.u64 	%rd320, %rd90;
	@%p154 bra 	$L__BB5_110;
	setp.lt.f64 	%p155, %fd82, %fd208;
	mov.f64 	%fd209, %fd208;
	mov.u64 	%rd320, %rd319;
	@%p155 bra 	$L__BB5_110;
	setp.lt.s64 	%p156, %rd319, %rd90;
	selp.f64 	%fd209, %fd208, %fd82, %p156;
	min.s64 	%rd320, %rd319, %rd90;
$L__BB5_110:
	setp.lt.s32 	%p157, %r36, 161;
	mov.f64 	%fd210, %fd209;
	mov.u64 	%rd321, %rd320;
	@%p157 bra 	$L__BB5_114;
	ld.shared.f64 	%fd85, [_ZN6thrust24THRUST_300001_SM_1000_NS8cuda_cub4core6detail5shmemE+88];
	ld.shared.u64 	%rd93, [_ZN6thrust24THRUST_300001_SM_1000_NS8cuda_cub4core6detail5shmemE+96];
	setp.lt.f64 	%p158, %fd209, %fd85;
	mov.f64 	%fd210, %fd85;
	mov.u64 	%rd321, %rd93;
	@%p158 bra 	$L__BB5_114;
	setp.lt.f64 	%p159, %fd85, %fd209;
	mov.f64 	%fd210, %fd209;
	mov.u64 	%rd321, %rd320;
	@%p159 bra 	$L__BB5_114;
	setp.lt.s64 	%p160, %rd320, %rd93;
	selp.f64 	%fd210, %fd209, %fd85, %p160;
	min.s64 	%rd321, %rd320, %rd93;
$L__BB5_114:
	setp.lt.s32 	%p161, %r36, 193;
	mov.f64 	%fd211, %fd210;
	mov.u64 	%rd322, %rd321;
	@%p161 bra 	$L__BB5_118;
	ld.shared.f64 	%fd88, [_ZN6thrust24THRUST_300001_SM_1000_NS8cuda_cub4core6detail5shmemE+104];
	ld.shared.u64 	%rd96, [_ZN6thrust24THRUST_300001_SM_1000_NS8cuda_cub4core6detail5shmemE+112];
	setp.lt.f64 	%p162, %fd210, %fd88;
	mov.f64 	%fd211, %fd88;
	mov.u64 	%rd322, %rd96;
	@%p162 bra 	$L__BB5_118;
	setp.lt.f64 	%p163, %fd88, %fd210;
	mov.f64 	%fd211, %fd210;
	mov.u64 	%rd322, %rd321;
	@%p163 bra 	$L__BB5_118;
	setp.lt.s64 	%p164, %rd321, %rd96;
	selp.f64 	%fd211, %fd210, %fd88, %p164;
	min.s64 	%rd322, %rd321, %rd96;
$L__BB5_118:
	setp.lt.s32 	%p165, %r36, 225;
	mov.u64 	%rd357, %rd322;
	mov.f64 	%fd241, %fd211;
	@%p165 bra 	$L__BB5_204;
	ld.shared.f64 	%fd91, [_ZN6thrust24THRUST_300001_SM_1000_NS8cuda_cub4core6detail5shmemE+120];
	ld.shared.u64 	%rd99, [_ZN6thrust24THRUST_300001_SM_1000_NS8cuda_cub4core6detail5shmemE+128];
	setp.lt.f64 	%p166, %fd211, %fd91;
	mov.u64 	%rd357, %rd99;
	mov.f64 	%fd241, %fd91;
	@%p166 bra 	$L__BB5_204;
	setp.lt.f64 	%p167, %fd91, %fd211;
	mov.u64 	%rd357, %rd322;
	mov.f64 	%fd241, %fd211;
	@%p167 bra 	$L__BB5_204;
	setp.lt.s64 	%p168, %rd322, %rd99;
	selp.f64 	%fd241, %fd211, %fd91, %p168;
	min.s64 	%rd357, %rd322, %rd99;
	bra.uni 	$L__BB5_204;
$L__BB5_122:
	mov.u32 	%r17, %tid.x;
	cvt.u64.u32 	%rd201, %r17;
	cvta.to.global.u64 	%rd202, %rd198;
	mul.wide.u32 	%rd203, %r17, 8;
	add.s64 	%rd101, %rd202, %rd203;
	ld.global.f64 	%fd170, [%rd101];
	add.s32 	%r37, %r17, 256;
	cvt.u64.u32 	%rd204, %r37;
	ld.global.f64 	%fd171, [%rd101+2048];
	add.s32 	%r38, %r17, 512;
	cvt.u64.u32 	%rd205, %r38;
	ld.global.f64 	%fd172, [%rd101+4096];
	add.s32 	%r39, %r17, 768;
	cvt.u64.u32 	%rd206, %r39;
	ld.global.f64 	%fd173, [%rd101+6144];
	or.b32  	%r40, %r17, 1024;
	cvt.u64.u32 	%rd102, %r40;
	add.s64 	%rd344, %rd199, %rd102;
	ld.global.f64 	%fd228, [%rd101+8192];
	setp.geu.f64 	%p3, %fd170, %fd171;
	selp.f64 	%fd174, %fd170, %fd171, %p3;
	selp.b64 	%rd207, %rd201, %rd204, %p3;
	setp.geu.f64 	%p4, %fd174, %fd172;
	selp.f64 	%fd175, %fd174, %fd172, %p4;
	selp.b64 	%rd208, %rd207, %rd205, %p4;
	setp.geu.f64 	%p5, %fd175, %fd173;
	selp.f64 	%fd94, %fd175, %fd173, %p5;
	selp.b64 	%rd105, %rd208, %rd206, %p5;
	setp.lt.f64 	%p6, %fd94, %fd228;
	@%p6 bra 	$L__BB5_124;
	setp.lt.f64 	%p7, %fd228, %fd94;
	setp.lt.u64 	%p8, %rd105, %rd102;
	or.pred  	%p9, %p7, %p8;
	selp.f64 	%fd228, %fd94, %fd228, %p9;
	add.s64 	%rd209, %rd199, %rd105;
	selp.b64 	%rd344, %rd209, %rd344, %p9;
$L__BB5_124:
	setp.lt.u32 	%p10, %r36, 2560;
	mov.b32 	%r394, 1280;
	@%p10 bra 	$L__BB5_137;
	mov.b32 	%r393, 1280;
	mov.f64 	%fd213, %fd228;
$L__BB5_126:
	cvt.u64.u32 	%rd210, %r393;
	add.s64 	%rd211, %rd201, %rd210;
	mul.wide.u32 	%rd212, %r393, 8;
	add.s64 	%rd213, %rd101, %rd212;
	add.s64 	%rd111, %rd211, %rd199;
	ld.global.f64 	%fd214, [%rd213];
	ld.global.f64 	%fd215, [%rd213+2048];
	ld.global.f64 	%fd216, [%rd213+4096];
	ld.global.f64 	%fd217, [%rd213+6144];
	ld.global.f64 	%fd228, [%rd213+8192];
	setp.lt.f64 	%p11, %fd213, %fd214;
	mov.u64 	%rd325, %rd111;
	@%p11 bra 	$L__BB5_128;
	setp.lt.f64 	%p12, %fd214, %fd213;
	setp.lt.s64 	%p13, %rd344, %rd111;
	or.pred  	%p14, %p12, %p13;
	selp.f64 	%fd214, %fd213, %fd214, %p14;
	selp.b64 	%rd325, %rd344, %rd111, %p14;
$L__BB5_128:
	add.s64 	%rd326, %rd111, 256;
	setp.lt.f64 	%p15, %fd214, %fd215;
	@%p15 bra 	$L__BB5_130;
	setp.lt.f64 	%p16, %fd215, %fd214;
	cvt.u64.u32 	%rd217, %r393;
	add.s64 	%rd218, %rd201, %rd217;
	add.s64 	%rd220, %rd218, %rd199;
	add.s64 	%rd221, %rd220, 256;
	setp.lt.s64 	%p17, %rd325, %rd221;
	or.pred  	%p18, %p16, %p17;
	selp.f64 	%fd215, %fd214, %fd215, %p18;
	selp.b64 	%rd326, %rd325, %rd221, %p18;
$L__BB5_130:
	add.s64 	%rd224, %rd211, %rd199;
	add.s64 	%rd327, %rd224, 512;
	setp.lt.f64 	%p19, %fd215, %fd216;
	@%p19 bra 	$L__BB5_132;
	setp.lt.f64 	%p20, %fd216, %fd215;
	setp.lt.s64 	%p21, %rd326, %rd327;
	or.pred  	%p22, %p20, %p21;
	selp.f64 	%fd216, %fd215, %fd216, %p22;
	selp.b64 	%rd327, %rd326, %rd327, %p22;
$L__BB5_132:
	cvt.u64.u32 	%rd225, %r393;
	add.s64 	%rd226, %rd201, %rd225;
	add.s64 	%rd227, %rd226, %rd199;
	add.s64 	%rd328, %rd227, 768;
	setp.lt.f64 	%p23, %fd216, %fd217;
	@%p23 bra 	$L__BB5_134;
	setp.lt.f64 	%p24, %fd217, %fd216;
	setp.lt.s64 	%p25, %rd327, %rd328;
	or.pred  	%p26, %p24, %p25;
	selp.f64 	%fd217, %fd216, %fd217, %p26;
	selp.b64 	%rd328, %rd327, %rd328, %p26;
$L__BB5_134:
	add.s64 	%rd344, %rd227, 1024;
	setp.lt.f64 	%p27, %fd217, %fd228;
	@%p27 bra 	$L__BB5_136;
	setp.lt.f64 	%p28, %fd228, %fd217;
	setp.lt.s64 	%p29, %rd328, %rd344;
	or.pred  	%p30, %p28, %p29;
	selp.f64 	%fd228, %fd217, %fd228, %p30;
	selp.b64 	%rd344, %rd328, %rd344, %p30;
$L__BB5_136:
	add.s32 	%r394, %r393, 1280;
	add.s32 	%r43, %r393, 2560;
	setp.le.s32 	%p31, %r43, %r36;
	mov.u32 	%r393, %r394;
	mov.f64 	%fd213, %fd228;
	@%p31 bra 	$L__BB5_126;
$L__BB5_137:
	setp.le.s32 	%p32, %r36, %r394;
	@%p32 bra 	$L__BB5_160;
	sub.s32 	%r21, %r36, %r394;
	setp.ge.s32 	%p33, %r17, %r21;
	@%p33 bra 	$L__BB5_160;
	cvta.to.global.u64 	%rd128, %rd198;
	not.b32 	%r44, %r17;
	add.s32 	%r45, %r36, %r44;
	sub.s32 	%r22, %r45, %r394;
	and.b32  	%r46, %r22, 768;
	setp.eq.s32 	%p34, %r46, 768;
	mov.u32 	%r397, %r17;
	@%p34 bra 	$L__BB5_145;
	add.s32 	%r47, %r17, %r394;
	cvt.u64.u32 	%rd232, %r47;
	add.s64 	%rd332, %rd199, %rd232;
	mul.wide.u32 	%rd233, %r47, 8;
	add.s64 	%rd331, %rd128, %rd233;
	shr.u32 	%r48, %r22, 8;
	add.s32 	%r49, %r48, 1;
	and.b32  	%r50, %r49, 3;
	neg.s32 	%r395, %r50;
	mov.u32 	%r397, %r17;
$L__BB5_141:
	.pragma "nounroll";
	mov.u64 	%rd133, %rd344;
	mov.f64 	%fd114, %fd228;
	ld.global.f64 	%fd115, [%rd331];
	setp.lt.f64 	%p35, %fd114, %fd115;
	mov.f64 	%fd228, %fd115;
	mov.u64 	%rd344, %rd332;
	@%p35 bra 	$L__BB5_144;
	setp.lt.f64 	%p36, %fd115, %fd114;
	mov.f64 	%fd228, %fd114;
	mov.u64 	%rd344, %rd133;
	@%p36 bra 	$L__BB5_144;
	setp.lt.s64 	%p37, %rd133, %rd332;
	selp.f64 	%fd228, %fd114, %fd115, %p37;
	min.s64 	%rd344, %rd133, %rd332;
$L__BB5_144:
	add.s32 	%r397, %r397, 256;
	add.s64 	%rd332, %rd332, 256;
	add.s64 	%rd331, %rd331, 2048;
	add.s32 	%r395, %r395, 1;
	setp.ne.s32 	%p38, %r395, 0;
	@%p38 bra 	$L__BB5_141;
$L__BB5_145:
	setp.lt.u32 	%p39, %r22, 768;
	@%p39 bra 	$L__BB5_160;
	add.s32 	%r398, %r397, %r394;
	cvt.u64.u32 	%rd234, %r398;
	add.s64 	%rd339, %rd199, %rd234;
	cvt.u64.u32 	%rd235, %r397;
	cvt.u64.u32 	%rd236, %r394;
	add.s64 	%rd237, %rd235, %rd236;
	shl.b64 	%rd238, %rd237, 3;
	add.s64 	%rd239, %rd238, %rd128;
	add.s64 	%rd338, %rd239, 6144;
	mul.wide.u32 	%rd240, %r398, 8;
	add.s64 	%rd337, %rd128, %rd240;
	add.s32 	%r399, %r397, 512;
$L__BB5_147:
	mov.u32 	%r32, %r399;
	ld.global.f64 	%fd121, [%rd337];
	setp.lt.f64 	%p40, %fd228, %fd121;
	mov.f64 	%fd225, %fd121;
	mov.u64 	%rd341, %rd339;
	@%p40 bra 	$L__BB5_150;
	setp.lt.f64 	%p41, %fd121, %fd228;
	mov.f64 	%fd225, %fd228;
	mov.u64 	%rd341, %rd344;
	@%p41 bra 	$L__BB5_150;
	setp.lt.s64 	%p42, %rd344, %rd339;
	selp.f64 	%fd225, %fd228, %fd121, %p42;
	min.s64 	%rd341, %rd344, %rd339;
$L__BB5_150:
	add.s32 	%r51, %r398, 256;
	cvt.u64.u32 	%rd241, %r51;
	add.s64 	%rd149, %rd199, %rd241;
	ld.global.f64 	%fd124, [%rd338+-4096];
	setp.lt.f64 	%p43, %fd225, %fd124;
	mov.f64 	%fd226, %fd124;
	mov.u64 	%rd342, %rd149;
	@%p43 bra 	$L__BB5_153;
	setp.lt.f64 	%p44, %fd124, %fd225;
	mov.f64 	%fd226, %fd225;
	mov.u64 	%rd342, %rd341;
	@%p44 bra 	$L__BB5_153;
	setp.lt.s64 	%p45, %rd341, %rd149;
	selp.f64 	%fd226, %fd225, %fd124, %p45;
	min.s64 	%rd342, %rd341, %rd149;
$L__BB5_153:
	add.s32 	%r52, %r398, 512;
	cvt.u64.u32 	%rd242, %r52;
	add.s64 	%rd152, %rd199, %rd242;
	ld.global.f64 	%fd127, [%rd338+-2048];
	setp.lt.f64 	%p46, %fd226, %fd127;
	mov.f64 	%fd227, %fd127;
	mov.u64 	%rd343, %rd152;
	@%p46 bra 	$L__BB5_156;
	setp.lt.f64 	%p47, %fd127, %fd226;
	mov.f64 	%fd227, %fd226;
	mov.u64 	%rd343, %rd342;
	@%p47 bra 	$L__BB5_156;
	setp.lt.s64 	%p48, %rd342, %rd152;
	selp.f64 	%fd227, %fd226, %fd127, %p48;
	min.s64 	%rd343, %rd342, %rd152;
$L__BB5_156:
	add.s32 	%r53, %r398, 768;
	cvt.u64.u32 	%rd243, %r53;
	add.s64 	%rd155, %rd199, %rd243;
	ld.global.f64 	%fd130, [%rd338];
	setp.lt.f64 	%p49, %fd227, %fd130;
	mov.f64 	%fd228, %fd130;
	mov.u64 	%rd344, %rd155;
	@%p49 bra 	$L__BB5_159;
	setp.lt.f64 	%p50, %fd130, %fd227;
	mov.f64 	%fd228, %fd227;
	mov.u64 	%rd344, %rd343;
	@%p50 bra 	$L__BB5_159;
	setp.lt.s64 	%p51, %rd343, %rd155;
	selp.f64 	%fd228, %fd227, %fd130, %p51;
	min.s64 	%rd344, %rd343, %rd155;
$L__BB5_159:
	add.s64 	%rd339, %rd339, 1024;
	add.s64 	%rd338, %rd338, 8192;
	add.s64 	%rd337, %rd337, 8192;
	add.s32 	%r399, %r32, 1024;
	add.s32 	%r54, %r32, 512;
	add.s32 	%r398, %r398, 1024;
	setp.lt.s32 	%p52, %r54, %r21;
	@%p52 bra 	$L__BB5_147;
$L__BB5_160:
	// begin inline asm
	mov.u32 %r55, %laneid;
	// end inline asm
	mov.b64 	%rd244, %fd228;
	mov.b64 	{%r57, %r62}, %rd244;
	mov.b32 	%r73, 1;
	mov.b32 	%r74, 31;
	mov.b32 	%r75, -1;
	// begin inline asm
	shfl.sync.down.b32 %r56, %r57, %r73, %r74, %r75;
	// end inline asm
	// begin inline asm
	shfl.sync.down.b32 %r61, %r62, %r73, %r74, %r75;
	// end inline asm
	mov.b64 	%rd245, {%r56, %r61};
	mov.b64 	%fd134, %rd245;
	mov.b64 	{%r67, %r72}, %rd344;
	// begin inline asm
	shfl.sync.down.b32 %r66, %r67, %r73, %r74, %r75;
	// end inline asm
	// begin inline asm
	shfl.sync.down.b32 %r71, %r72, %r73, %r74, %r75;
	// end inline asm
	mov.b64 	%rd162, {%r66, %r71};
	setp.gt.s32 	%p53, %r55, 30;
	mov.f64 	%fd230, %fd228;
	mov.u64 	%rd346, %rd344;
	@%p53 bra 	$L__BB5_164;
	setp.lt.f64 	%p54, %fd228, %fd134;
	mov.f64 	%fd230, %fd134;
	mov.u64 	%rd346, %rd162;
	@%p54 bra 	$L__BB5_164;
	setp.gt.f64 	%p55, %fd228, %fd134;
	mov.f64 	%fd230, %fd228;
	mov.u64 	%rd346, %rd344;
	@%p55 bra 	$L__BB5_164;
	setp.lt.s64 	%p56, %rd344, %rd162;
	selp.f64 	%fd230, %fd228, %fd134, %p56;
	min.s64 	%rd346, %rd344, %rd162;
$L__BB5_164:
	mov.b64 	%rd246, %fd230;
	mov.b64 	{%r77, %r82}, %rd246;
	mov.b32 	%r93, 2;
	mov.b32 	%r94, 31;
	mov.b32 	%r95, -1;
	// begin inline asm
	shfl.sync.down.b32 %r76, %r77, %r93, %r94, %r95;
	// end inline asm
	// begin inline asm
	shfl.sync.down.b32 %r81, %r82, %r93, %r94, %r95;
	// end inline asm
	mov.b64 	%rd247, {%r76, %r81};
	mov.b64 	%fd137, %rd247;
	mov.b64 	{%r87, %r92}, %rd346;
	// begin inline asm
	shfl.sync.down.b32 %r86, %r87, %r93, %r94, %r95;
	// end inline asm
	// begin inline asm
	shfl.sync.down.b32 %r91, %r92, %r93, %r94, %r95;
	// end inline asm
	mov.b64 	%rd165, {%r86, %r91};
	setp.gt.s32 	%p57, %r55, 29;
	mov.f64 	%fd231, %fd230;
	mov.u64 	%rd347, %rd346;
	@%p57 bra 	$L__BB5_168;
	setp.lt.f64 	%p58, %fd230, %fd137;
	mov.f64 	%fd231, %fd137;
	mov.u64 	%rd347, %rd165;
	@%p58 bra 	$L__BB5_168;
	setp.gt.f64 	%p59, %fd230, %fd137;
	mov.f64 	%fd231, %fd230;
	mov.u64 	%rd347, %rd346;
	@%p59 bra 	$L__BB5_168;
	setp.lt.s64 	%p60, %rd346, %rd165;
	selp.f64 	%fd231, %fd230, %fd137, %p60;
	min.s64 	%rd347, %rd346, %rd165;
$L__BB5_168:
	mov.b64 	%rd248, %fd231;
	mov.b64 	{%r97, %r102}, %rd248;
	mov.b32 	%r113, 4;
	mov.b32 	%r114, 31;
	mov.b32 	%r115, -1;
	// begin inline asm
	shfl.sync.down.b32 %r96, %r97, %r113, %r114, %r115;
	// end inline asm
	// begin inline asm
	shfl.sync.down.b32 %r101, %r102, %r113, %r114, %r115;
	// end inline asm
	mov.b64 	%rd249, {%r96, %r101};
	mov.b64 	%fd140, %rd249;
	mov.b64 	{%r107, %r112}, %rd347;
	// begin inline asm
	shfl.sync.down.b32 %r106, %r107, %r113, %r114, %r115;
	// end inline asm
	// begin inline asm
	shfl.sync.down.b32 %r111, %r112, %r113, %r114, %r115;
	// end inline asm
	mov.b64 	%rd168, {%r106, %r111};
	setp.gt.s32 	%p61, %r55, 27;
	mov.f64 	%fd232, %fd231;
	mov.u64 	%rd348, %rd347;
	@%p61 bra 	$L__BB5_172;
	setp.lt.f64 	%p62, %fd231, %fd140;
	mov.f64 	%fd232, %fd140;
	mov.u64 	%rd348, %rd168;
	@%p62 bra 	$L__BB5_172;
	setp.gt.f64 	%p63, %fd231, %fd140;
	mov.f64 	%fd232, %fd231;
	mov.u64 	%rd348, %rd347;
	@%p63 bra 	$L__BB5_172;
	setp.lt.s64 	%p64, %rd347, %rd168;
	selp.f64 	%fd232, %fd231, %fd140, %p64;
	min.s64 	%rd348, %rd347, %rd168;
$L__BB5_172:
	mov.b64 	%rd250, %fd232;
	mov.b64 	{%r117, %r122}, %rd250;
	mov.b32 	%r133, 8;
	mov.b32 	%r134, 31;
	mov.b32 	%r135, -1;
	// begin inline asm
	shfl.sync.down.b32 %r116, %r117, %r133, %r134, %r135;
	// end inline asm
	// begin inline asm
	shfl.sync.down.b32 %r121, %r122, %r133, %r134, %r135;
	// end inline asm
	mov.b64 	%rd251, {%r116, %r121};
	mov.b64 	%fd143, %rd251;
	mov.b64 	{%r127, %r132}, %rd348;
	// begin inline asm
	shfl.sync.down.b32 %r126, %r127, %r133, %r134, %r135;
	// end inline asm
	// begin inline asm
	shfl.sync.down.b32 %r131, %r132, %r133, %r134, %r135;
	// end inline asm
	mov.b64 	%rd171, {%r126, %r131};
	setp.gt.s32 	%p65, %r55, 23;
	mov.f64 	%fd233, %fd232;
	mov.u64 	%rd349, %rd348;
	@%p65 bra 	$L__BB5_176;
	setp.lt.f64 	%p66, %fd232, %fd143;
	mov.f64 	%fd233, %fd143;
	mov.u64 	%rd349, %rd171;
	@%p66 bra 	$L__BB5_176;
	setp.gt.f64 	%p67, %fd232, %fd143;
	mov.f64 	%fd233, %fd232;
	mov.u64 	%rd349, %rd348;
	@%p67 bra 	$L__BB5_176;
	setp.lt.s64 	%p68, %rd348, %rd171;
	selp.f64 	%fd233, %fd232, %fd143, %p68;
	min.s64 	%rd349, %rd348, %rd171;
$L__BB5_176:
	mov.b64 	%rd252, %fd233;
	mov.b64 	{%r137, %r142}, %rd252;
	mov.b32 	%r153, 16;
	mov.b32 	%r154, 31;
	mov.b32 	%r155, -1;
	// begin inline asm
	shfl.sync.down.b32 %r136, %r137, %r153, %r154, %r155;
	// end inline asm
	// begin inline asm
	shfl.sync.down.b32 %r141, %r142, %r153, %r154, %r155;
	// end inline asm
	mov.b64 	%rd253, {%r136, %r141};
	mov.b64 	%fd146, %rd253;
	mov.b64 	{%r147, %r152}, %rd349;
	// begin inline asm
	shfl.sync.down.b32 %r146, %r147, %r153, %r154, %r155;
	// end inline asm
	// begin inline asm
	shfl.sync.down.b32 %r151, %r152, %r153, %r154, %r155;
	// end inline asm
	mov.b64 	%rd174, {%r146, %r151};
	setp.gt.s32 	%p69, %r55, 15;
	mov.f64 	%fd241, %fd233;
	mov.u64 	%rd357, %rd349;
	@%p69 bra 	$L__BB5_180;
	setp.lt.f64 	%p70, %fd233, %fd146;
	mov.f64 	%fd241, %fd146;
	mov.u64 	%rd357, %rd174;
	@%p70 bra 	$L__BB5_180;
	setp.gt.f64 	%p71, %fd233, %fd146;
	mov.f64 	%fd241, %fd233;
	mov.u64 	%rd357, %rd349;
	@%p71 bra 	$L__BB5_180;
	setp.lt.s64 	%p72, %rd349, %rd174;
	selp.f64 	%fd241, %fd233, %fd146, %p72;
	min.s64 	%rd357, %rd349, %rd174;
$L__BB5_180:
	setp.ne.s32 	%p73, %r55, 0;
	@%p73 bra 	$L__BB5_182;
	shr.u32 	%r156, %r17, 1;
	and.b32  	%r157, %r156, 496;
	mov.u32 	%r158, _ZN6thrust24THRUST_300001_SM_1000_NS8cuda_cub4core6detail5shmemE;
	add.s32 	%r159, %r158, %r157;
	st.shared.f64 	[%r159+8], %fd241;
	st.shared.u64 	[%r159+16], %rd357;
$L__BB5_182:
	bar.sync 	0;
	setp.ne.s32 	%p74, %r17, 0;
	@%p74 bra 	$L__BB5_204;
	ld.shared.f64 	%fd149, [_ZN6thrust24THRUST_300001_SM_1000_NS8cuda_cub4core6detail5shmemE+24];
	ld.shared.u64 	%rd177, [_ZN6thrust24THRUST_300001_SM_1000_NS8cuda_cub4core6detail5shmemE+32];
	setp.lt.f64 	%p75, %fd241, %fd149;
	mov.f64 	%fd235, %fd149;
	mov.u64 	%rd351, %rd177;
	@%p75 bra 	$L__BB5_186;
	setp.lt.f64 	%p76, %fd149, %fd241;
	mov.f64 	%fd235, %fd241;
	mov.u64 	%rd351, %rd357;
	@%p76 bra 	$L__BB5_186;
	setp.lt.s64 	%p77, %rd357, %rd177;
	selp.f64 	%fd235, %fd241, %fd149, %p77;
	min.s64 	%rd351, %rd357, %rd177;
$L__BB5_186:
	ld.shared.f64 	%fd152, [_ZN6thrust24THRUST_300001_SM_1000_NS8cuda_cub4core6detail5shmemE+40];
	ld.shared.u64 	%rd180, [_ZN6thrust24THRUST_300001_SM_1000_NS8cuda_cub4core6detail5shmemE+48];
	setp.lt.f64 	%p78, %fd235, %fd152;
	mov.f64 	%fd236, %fd152;
	mov.u64 	%rd352, %rd180;
	@%p78 bra 	$L__BB5_189;
	setp.lt.f64 	%p79, %fd152, %fd235;
	mov.f64 	%fd236, %fd235;
	mov.u64 	%rd352, %rd351;
	@%p79 bra 	$L__BB5_189;
	setp.lt.s64 	%p80, %rd351, %rd180;
	selp.f64 	%fd236, %fd235, %fd152, %p80;
	min.s64 	%rd352, %rd351, %rd180;
$L__BB5_189:
	ld.shared.f64 	%fd155, [_ZN6thrust24THRUST_300001_SM_1000_NS8cuda_cub4core6detail5shmemE+56];
	ld.shared.u64 	%rd183, [_ZN6thrust24THRUST_300001_SM_1000_NS8cuda_cub4core6detail5shmemE+64];
	setp.lt.f64 	%p81, %fd236, %fd155;
	mov.f64 	%fd237, %fd155;
	mov.u64 	%rd353, %rd183;
	@%p81 bra 	$L__BB5_192;
	setp.lt.f64 	%p82, %fd155, %fd236;
	mov.f64 	%fd237, %fd236;
	mov.u64 	%rd353, %rd352;
	@%p82 bra 	$L__BB5_192;
	setp.lt.s64 	%p83, %rd352, %rd183;
	selp.f64 	%fd237, %fd236, %fd155, %p83;
	min.s64 	%rd353, %rd352, %rd183;
$L__BB5_192:
	ld.shared.f64 	%fd158, [_ZN6thrust24THRUST_300001_SM_1000_NS8cuda_cub4core6detail5shmemE+72];
	ld.shared.u64 	%rd186, [_ZN6thrust24THRUST_300001_SM_1000_NS8cuda_cub4core6detail5shmemE+80];
	setp.lt.f64 	%p84, %fd237, %fd158;
	mov.f64 	%fd238, %fd158;
	mov.u64 	%rd354, %rd186;
	@%p84 bra 	$L__BB5_195;
	setp.lt.f64 	%p85, %fd158, %fd237;
	mov.f64 	%fd238, %fd237;
	mov.u64 	%rd354, %rd353;
	@%p85 bra 	$L__BB5_195;
	setp.lt.s64 	%p86, %rd353, %rd186;
	selp.f64 	%fd238, %fd237, %fd158, %p86;
	min.s64 	%rd354, %rd353, %rd186;
$L__BB5_195:
	ld.shared.f64 	%fd161, [_ZN6thrust24THRUST_300001_SM_1000_NS8cuda_cub4core6detail5shmemE+88];
	ld.shared.u64 	%rd189, [_ZN6thrust24THRUST_300001_SM_1000_NS8cuda_cub4core6detail5shmemE+96];
	setp.lt.f64 	%p87, %fd238, %fd161;
	mov.f64 	%fd239, %fd161;
	mov.u64 	%rd355, %rd189;
	@%p87 bra 	$L__BB5_198;
	setp.lt.f64 	%p88, %fd161, %fd238;
	mov.f64 	%fd239, %fd238;
	mov.u64 	%rd355, %rd354;
	@%p88 bra 	$L__BB5_198;
	setp.lt.s64 	%p89, %rd354, %rd189;
	selp.f64 	%fd239, %fd238, %fd161, %p89;
	min.s64 	%rd355, %rd354, %rd189;
$L__BB5_198:
	ld.shared.f64 	%fd164, [_ZN6thrust24THRUST_300001_SM_1000_NS8cuda_cub4core6detail5shmemE+104];
	ld.shared.u64 	%rd192, [_ZN6thrust24THRUST_300001_SM_1000_NS8cuda_cub4core6detail5shmemE+112];
	setp.lt.f64 	%p90, %fd239, %fd164;
	mov.f64 	%fd240, %fd164;
	mov.u64 	%rd356, %rd192;
	@%p90 bra 	$L__BB5_201;
	setp.lt.f64 	%p91, %fd164, %fd239;
	mov.f64 	%fd240, %fd239;
	mov.u64 	%rd356, %rd355;
	@%p91 bra 	$L__BB5_201;
	setp.lt.s64 	%p92, %rd355, %rd192;
	selp.f64 	%fd240, %fd239, %fd164, %p92;
	min.s64 	%rd356, %rd355, %rd192;
$L__BB5_201:
	ld.shared.f64 	%fd167, [_ZN6thrust24THRUST_300001_SM_1000_NS8cuda_cub4core6detail5shmemE+120];
	ld.shared.u64 	%rd195, [_ZN6thrust24THRUST_300001_SM_1000_NS8cuda_cub4core6detail5shmemE+128];
	setp.lt.f64 	%p93, %fd240, %fd167;
	mov.u64 	%rd357, %rd195;
	mov.f64 	%fd241, %fd167;
	@%p93 bra 	$L__BB5_204;
	setp.lt.f64 	%p94, %fd167, %fd240;
	mov.u64 	%rd357, %rd356;
	mov.f64 	%fd241, %fd240;
	@%p94 bra 	$L__BB5_204;
	setp.lt.s64 	%p95, %rd356, %rd195;
	selp.f64 	%fd241, %fd240, %fd167, %p95;
	min.s64 	%rd357, %rd356, %rd195;
$L__BB5_204:
	mov.u32 	%r387, %tid.x;
	setp.ne.s32 	%p212, %r387, 0;
	@%p212 bra 	$L__BB5_206;
	ld.param.u64 	%rd287, [_ZN6thrust24THRUST_300001_SM_1000_NS8cuda_cub4core6detail13_kernel_agentINS1_8__reduce11ReduceAgentINS0_12zip_iteratorIN4cuda3std3__45tupleIJNS0_10device_ptrIdEENS0_17counting_iteratorIlNS0_11use_defaultESF_SF_EEEEEEEPNSB_IJdlEEESJ_iNS1_9__extrema9arg_max_fIdlNSA_4lessIdEEEEEEJSI_SK_iSP_EEEvDpT0__param_1];
	cvta.to.global.u64 	%rd286, %rd287;
	st.global.f64 	[%rd286], %fd241;
	st.global.u64 	[%rd286+8], %rd357;
$L__BB5_206:
	ret;

}
	// .globl	_ZN6thrust24THRUST_300001_SM_1000_NS8cuda_cub4core6detail13_kernel_agentINS1_8__reduce11ReduceAgentINS0_12zip_iteratorIN4cuda3std3__45tupleIJNS0_10device_ptrIdEENS0_17counting_iteratorIlNS0_11use_defaultESF_SF_EEEEEEEPNSB_IJdlEEESJ_iNS1_9__extrema9arg_max_fIdlNSA_4lessIdEEEEEEJSI_SK_iN3cub18CUB_300001_SM_100013GridEvenShareIiEENSS_9GridQueueIjEESP_EEEvDpT0_
.visible .entry _ZN6thrust24THRUST_300001_SM_1000_NS8cuda_cub4core6detail13_kernel_agentINS1_8__reduce11ReduceAgentINS0_12zip_iteratorIN4cuda3std3__45tupleIJNS0_10device_ptrIdEENS0_17counting_iteratorIlNS0_11use_defaultESF_SF_EEEEEEEPNSB_IJdlEEESJ_iNS1_9__extrema9arg_max_fIdlNSA_4lessIdEEEEEEJSI_SK_iN3cub18CUB_300001_SM_100013GridEvenShareIiEENSS_9GridQueueIjEESP_EEEvDpT0_(
	.param .align 8 .b8 _ZN6thrust24THRUST_300001_SM_1000_NS8cuda_cub4core6detail13_kernel_agentINS1_8__reduce11ReduceAgentINS0_12zip_iteratorIN4cuda3std3__45tupleIJNS0_10device_ptrIdEENS0_17counting_iteratorIlNS0_11use_defaultESF_SF_EEEEEEEPNSB_IJdlEEESJ_iNS1_9__extrema9arg_max_fIdlNSA_4lessIdEEEEEEJSI_SK_iN3cub18CUB_300001_SM_100013GridEvenShareIiEENSS_9GridQueueIjEESP_EEEvDpT0__param_0[16],
	.param .u64 .ptr .align 1 _ZN6thrust24THRUST_300001_SM_1000_NS8cuda_cub4core6detail13_kernel_agentINS1_8__reduce11ReduceAgentINS0_12zip_iteratorIN4cuda3std3__45tupleIJNS0_10device_ptrIdEENS0_17counting_iteratorIlNS0_11use_defaultESF_SF_EEEEEEEPNSB_IJdlEEESJ_iNS1_9__extrema9arg_max_fIdlNSA_4lessIdEEEEEEJSI_SK_iN3cub18CUB_300001_SM_100013GridEvenShareIiEENSS_9GridQueueIjEESP_EEEvDpT0__param_1,
	.param .u32 _ZN6thrust24THRUST_300001_SM_1000_NS8cuda_cub4core6detail13_kernel_agentINS1_8__reduce11ReduceAgentINS0_12zip_iteratorIN4cuda3std3__45tupleIJNS0_10device_ptrIdEENS0_17counting_iteratorIlNS0_11use_defaultESF_SF_EEEEEEEPNSB_IJdlEEESJ_iNS1_9__extrema9arg_max_fIdlNSA_4lessIdEEEEEEJSI_SK_iN3cub18CUB_300001_SM_100013GridEvenShareIiEENSS_9GridQueueIjEESP_EEEvDpT0__param_2,
	.param .align 4 .b8 _ZN6thrust24THRUST_300001_SM_1000_NS8cuda_cub4core6detail13_kernel_agentINS1_8__reduce11ReduceAgentINS0_12zip_iteratorIN4cuda3std3__45tupleIJNS0_10device_ptrIdEENS0_17counting_iteratorIlNS0_11use_defaultESF_SF_EEEEEEEPNSB_IJdlEEESJ_iNS1_9__extrema9arg_max_fIdlNSA_4lessIdEEEEEEJSI_SK_iN3cub18CUB_300001_SM_100013GridEvenShareIiEENSS_9GridQueueIjEESP_EEEvDpT0__param_3[40],
	.param .align 8 .b8 _ZN6thrust24THRUST_300001_SM_1000_NS8cuda_cub4core6detail13_kernel_agentINS1_8__reduce11ReduceAgentINS0_12zip_iteratorIN4cuda3std3__45tupleIJNS0_10device_ptrIdEENS0_17counting_iteratorIlNS0_11use_defaultESF_SF_EEEEEEEPNSB_IJdlEEESJ_iNS1_9__extrema9arg_max_fIdlNSA_4lessIdEEEEEEJSI_SK_iN3cub18CUB_300001_SM_100013GridEvenShareIiEENSS_9GridQueueIjEESP_EEEvDpT0__param_4[8],
	.param .align 1 .b8 _ZN6thrust24THRUST_300001_SM_1000_NS8cuda_cub4core6detail13_kernel_agentINS1_8__reduce11ReduceAgentINS0_12zip_iteratorIN4cuda3std3__45tupleIJNS0_10device_ptrIdEENS0_17counting_iteratorIlNS0_11use_defaultESF_SF_EEEEEEEPNSB_IJdlEEESJ_iNS1_9__extrema9arg_max_fIdlNSA_4lessIdEEEEEEJSI_SK_iN3cub18CUB_300001_SM_100013GridEvenShareIiEENSS_9GridQueueIjEESP_EEEvDpT0__param_5[1]
)
.maxntid 256
{
	.reg .pred 	%p<215>;
	.reg .b32 	%r<437>;
	.reg .b64 	%rd<333>;
	.reg .b64 	%fd<242>;

	ld.param.u64 	%rd182, [_ZN6thrust24THRUST_300001_SM_1000_NS8cuda_cub4core6detail13_kernel_agentINS1_8__reduce11ReduceAgentINS0_12zip_iteratorIN4cuda3std3__45tupleIJNS0_10device_ptrIdEENS0_17counting_iteratorIlNS0_11use_defaultESF_SF_EEEEEEEPNSB_IJdlEEESJ_iNS1_9__extrema9arg_max_fIdlNSA_4lessIdEEEEEEJSI_SK_iN3cub18CUB_300001_SM_100013GridEvenShareIiEENSS_9GridQueueIjEESP_EEEvDpT0__param_0+8];
	ld.param.u64 	%rd181, [_ZN6thrust24THRUST_300001_SM_1000_NS8cuda_cub4core6detail13_kernel_agentINS1_8__reduce11ReduceAgentINS0_12zip_iteratorIN4cuda3std3__45tupleIJNS0_10device_ptrIdEENS0_17counting_iteratorIlNS0_11use_defaultESF_SF_EEEEEEEPNSB_IJdlEEESJ_iNS1_9__extrema9arg_max_fIdlNSA_4lessIdEEEEEEJSI_SK_iN3cub18CUB_300001_SM_100013GridEvenShareIiEENSS_9GridQueueIjEESP_EEEvDpT0__param_0];
	ld.param.u64 	%rd184, [_ZN6thrust24THRUST_300001_SM_1000_NS8cuda_cub4core6detail13_kernel_agentINS1_8__reduce11ReduceAgentINS0_12zip_iteratorIN4cuda3std3__45tupleIJNS0_10device_ptrIdEENS0_17counting_iteratorIlNS0_11use_defaultESF_SF_EEEEEEEPNSB_IJdlEEESJ_iNS1_9__extrema9arg_max_fIdlNSA_4lessIdEEEEEEJSI_SK_iN3cub18CUB_300001_SM_100013GridEvenShareIiEENSS_9GridQueueIjEESP_EEEvDpT0__param_4];
	ld.param.u32 	%r66, [_ZN6thrust24THRUST_300001_SM_1000_NS8cuda_cub4core6detail13_kernel_agentINS1_8__reduce11ReduceAgentINS0_12zip_iteratorIN4cuda3std3__45tupleIJNS0_10device_ptrIdEENS0_17counting_iteratorIlNS0_11use_defaultESF_SF_EEEEEEEPNSB_IJdlEEESJ_iNS1_9__extrema9arg_max_fIdlNSA_4lessIdEEEEEEJSI_SK_iN3cub18CUB_300001_SM_100013GridEvenShareIiEENSS_9GridQueueIjEESP_EEEvDpT0__param_2];
	cvta.to.global.u64 	%rd1, %rd184;
	cvta.to.global.u64 	%rd2, %rd181;
	mov.u32 	%r1, %ctaid.x;
	mul.lo.s32 	%r2, %r1, 1280;
	mov.u32 	%r67, %nctaid.x;
	mul.lo.s32 	%r3, %r67, 1280;
	add.s32 	%r68, %r2, 1280;
	setp.le.s32 	%p1, %r68, %r66;
	@%p1 bra 	$L__BB6_121;
	sub.s32 	%r4, %r66, %r2;
	mov.u32 	%r5, %tid.x;
	setp.ge.s32 	%p98, %r5, %r4;
	mov.f64 	%fd188, 0d0000000000000000;
	mov.b64 	%rd279, 0;
	mov.u32 	%r420, %r5;
	@%p98 bra 	$L__BB6_3;
	add.s32 	%r190, %r2, %r5;
	cvt.s64.s32 	%rd234, %r190;
	mul.wide.s32 	%rd235, %r190, 8;
	add.s64 	%rd236, %rd2, %rd235;
	add.s64 	%rd279, %rd182, %rd234;
	ld.global.f64 	%fd188, [%rd236];
	add.s32 	%r420, %r5, 256;
$L__BB6_3:
	setp.ge.s32 	%p99, %r420, %r4;
	@%p99 bra 	$L__BB6_25;
	not.b32 	%r191, %r420;
	add.s32 	%r192, %r66, %r191;
	sub.s32 	%r8, %r192, %r2;
	and.b32  	%r193, %r8, 768;
	setp.eq.s32 	%p100, %r193, 768;
	@%p100 bra 	$L__BB6_10;
	add.s32 	%r418, %r420, %r2;
	shr.u32 	%r194, %r8, 8;
	add.s32 	%r195, %r194, 1;
	and.b32  	%r196, %r195, 3;
	neg.s32 	%r417, %r196;
$L__BB6_6:
	.pragma "nounroll";
	mov.u64 	%rd6, %rd279;
	mov.f64 	%fd3, %fd188;
	cvt.s64.s32 	%rd238, %r418;
	add.s64 	%rd7, %rd182, %rd238;
	mul.wide.s32 	%rd239, %r418, 8;
	add.s64 	%rd240, %rd2, %rd239;
	ld.global.f64 	%fd4, [%rd240];
	setp.lt.f64 	%p101, %fd3, %fd4;
	mov.u64 	%rd279, %rd7;
	mov.f64 	%fd188, %fd4;
	@%p101 bra 	$L__BB6_9;
	setp.lt.f64 	%p102, %fd4, %fd3;
	mov.u64 	%rd279, %rd6;
	mov.f64 	%fd188, %fd3;
	@%p102 bra 	$L__BB6_9;
	setp.lt.s64 	%p103, %rd6, %rd7;
	min.s64 	%rd279, %rd6, %rd7;
	selp.f64 	%fd188, %fd3, %fd4, %p103;
$L__BB6_9:
	add.s32 	%r420, %r420, 256;
	add.s32 	%r418, %r418, 256;
	add.s32 	%r417, %r417, 1;
	setp.ne.s32 	%p104, %r417, 0;
	@%p104 bra 	$L__BB6_6;
$L__BB6_10:
	setp.lt.u32 	%p105, %r8, 768;
	@%p105 bra 	$L__BB6_25;
	add.s32 	%r421, %r420, %r2;
	add.s32 	%r424, %r421, 256;
	add.s32 	%r423, %r421, 512;
	add.s32 	%r422, %r421, 768;
	add.s64 	%rd12, %rd2, 4096;
$L__BB6_12:
	cvt.s64.s32 	%rd241, %r424;
	add.s64 	%rd14, %rd182, %rd241;
	cvt.s64.s32 	%rd242, %r423;
	add.s64 	%rd15, %rd182, %rd242;
	cvt.s64.s32 	%rd243, %r422;
	add.s64 	%rd16, %rd182, %rd243;
	cvt.s64.s32 	%rd244, %r421;
	mul.wide.s32 	%rd245, %r421, 8;
	add.s64 	%rd17, %rd12, %rd245;
	add.s64 	%rd18, %rd182, %rd244;
	ld.global.f64 	%fd10, [%rd17+-4096];
	setp.lt.f64 	%p106, %fd188, %fd10;
	mov.u64 	%rd276, %rd18;
	mov.f64 	%fd185, %fd10;
	@%p106 bra 	$L__BB6_15;
	setp.lt.f64 	%p107, %fd10, %fd188;
	mov.u64 	%rd276, %rd279;
	mov.f64 	%fd185, %fd188;
	@%p107 bra 	$L__BB6_15;
	setp.lt.s64 	%p108, %rd279, %rd18;
	min.s64 	%rd276, %rd279, %rd18;
	selp.f64 	%fd185, %fd188, %fd10, %p108;
$L__BB6_15:
	ld.global.f64 	%fd13, [%rd17+-2048];
	setp.lt.f64 	%p109, %fd185, %fd13;
	mov.u64 	%rd277, %rd14;
	mov.f64 	%fd186, %fd13;
	@%p109 bra 	$L__BB6_18;
	setp.lt.f64 	%p110, %fd13, %fd185;
	mov.u64 	%rd277, %rd276;
	mov.f64 	%fd186, %fd185;
	@%p110 bra 	$L__BB6_18;
	setp.lt.s64 	%p111, %rd276, %rd14;
	min.s64 	%rd277, %rd276, %rd14;
	selp.f64 	%fd186, %fd185, %fd13, %p111;
$L__BB6_18:
	ld.global.f64 	%fd16, [%rd17];
	setp.lt.f64 	%p112, %fd186, %fd16;
	mov.u64 	%rd278, %rd15;
	mov.f64 	%fd187, %fd16;
	@%p112 bra 	$L__BB6_21;
	setp.lt.f64 	%p113, %fd16, %fd186;
	mov.u64 	%rd278, %rd277;
	mov.f64 	%fd187, %fd186;
	@%p113 bra 	$L__BB6_21;
	setp.lt.s64 	%p114, %rd277, %rd15;
	min.s64 	%rd278, %rd277, %rd15;
	selp.f64 	%fd187, %fd186, %fd16, %p114;
$L__BB6_21:
	ld.global.f64 	%fd19, [%rd17+2048];
	setp.lt.f64 	%p115, %fd187, %fd19;
	mov.u64 	%rd279, %rd16;
	mov.f64 	%fd188, %fd19;
	@%p115 bra 	$L__BB6_24;
	setp.lt.f64 	%p116, %fd19, %fd187;
	mov.u64 	%rd279, %rd278;
	mov.f64 	%fd188, %fd187;
	@%p116 bra 	$L__BB6_24;
	setp.lt.s64 	%p117, %rd278, %rd16;
	min.s64 	%rd279, %rd278, %rd16;
	selp.f64 	%fd188, %fd187, %fd19, %p117;
$L__BB6_24:
	add.s32 	%r420, %r420, 1024;
	add.s32 	%r424, %r424, 1024;
	add.s32 	%r423, %r423, 1024;
	add.s32 	%r422, %r422, 1024;
	add.s32 	%r421, %r421, 1024;
	setp.lt.s32 	%p118, %r420, %r4;
	@%p118 bra 	$L__BB6_12;
$L__BB6_25:
	setp.lt.s32 	%p119, %r4, 256;
	@%p119 bra 	$L__BB6_70;
	// begin inline asm
	mov.u32 %r310, %laneid;
	// end inline asm
	mov.b64 	%rd256, %fd188;
	mov.b64 	{%r312, %r317}, %rd256;
	mov.b32 	%r328, 1;
	mov.b32 	%r329, 31;
	mov.b32 	%r330, -1;
	// begin inline asm
	shfl.sync.down.b32 %r311, %r312, %r328, %r329, %r330;
	// end inline asm
	// begin inline asm
	shfl.sync.down.b32 %r316, %r317, %r328, %r329, %r330;
	// end inline asm
	mov.b64 	%rd257, {%r311, %r316};
	mov.b64 	%fd23, %rd257;
	mov.b64 	{%r322, %r327}, %rd279;
	// begin inline asm
	shfl.sync.down.b32 %r321, %r322, %r328, %r329, %r330;
	// end inline asm
	// begin inline asm
	shfl.sync.down.b32 %r326, %r327, %r328, %r329, %r330;
	// end inline asm
	mov.b64 	%rd28, {%r321, %r326};
	setp.gt.s32 	%p171, %r310, 30;
	mov.u64 	%rd281, %rd279;
	mov.f64 	%fd190, %fd188;
	@%p171 bra 	$L__BB6_30;
	setp.lt.f64 	%p172, %fd188, %fd23;
	mov.u64 	%rd281, %rd28;
	mov.f64 	%fd190, %fd23;
	@%p172 bra 	$L__BB6_30;
	setp.gt.f64 	%p173, %fd188, %fd23;
	mov.u64 	%rd281, %rd279;
	mov.f64 	%fd190, %fd188;
	@%p173 bra 	$L__BB6_30;
	setp.lt.s64 	%p174, %rd279, %rd28;
	min.s64 	%rd281, %rd279, %rd28;
	selp.f64 	%fd190, %fd188, %fd23, %p174;
$L__BB6_30:
	mov.b64 	%rd258, %fd190;
	mov.b64 	{%r332, %r337}, %rd258;
	mov.b32 	%r348, 2;
	mov.b32 	%r349, 31;
	mov.b32 	%r350, -1;
	// begin inline asm
	shfl.sync.down.b32 %r331, %r332, %r348, %r349, %r350;
	// end inline asm
	// begin inline asm
	shfl.sync.down.b32 %r336, %r337, %r348, %r349, %r350;
	// end inline asm
	mov.b64 	%rd259, {%r331, %r336};
	mov.b64 	%fd26, %rd259;
	mov.b64 	{%r342, %r347}, %rd281;
	// begin inline asm
	shfl.sync.down.b32 %r341, %r342, %r348, %r349, %r350;
	// end inline asm
	// begin inline asm
	shfl.sync.down.b32 %r346, %r347, %r348, %r349, %r350;
	// end inline asm
	mov.b64 	%rd31, {%r341, %r346};
	setp.gt.s32 	%p175, %r310, 29;
	mov.u64 	%rd282, %rd281;
	mov.f64 	%fd191, %fd190;
	@%p175 bra 	$L__BB6_34;
	setp.lt.f64 	%p176, %fd190, %fd26;
	mov.u64 	%rd282, %rd31;
	mov.f64 	%fd191, %fd26;
	@%p176 bra 	$L__BB6_34;
	setp.gt.f64 	%p177, %fd190, %fd26;
	mov.u64 	%rd282, %rd281;
	mov.f64 	%fd191, %fd190;
	@%p177 bra 	$L__BB6_34;
	setp.lt.s64 	%p178, %rd281, %rd31;
	min.s64 	%rd282, %rd281, %rd31;
	selp.f64 	%fd191, %fd190, %fd26, %p178;
$L__BB6_34:
	mov.b64 	%rd260, %fd191;
	mov.b64 	{%r352, %r357}, %rd260;
	mov.b32 	%r368, 4;
	mov.b32 	%r369, 31;
	mov.b32 	%r370, -1;
	// begin inline asm
	shfl.sync.down.b32 %r351, %r352, %r368, %r369, %r370;
	// end inline asm
	// begin inline asm
	shfl.sync.down.b32 %r356, %r357, %r368, %r369, %r370;
	// end inline asm
	mov.b64 	%rd261, {%r351, %r356};
	mov.b64 	%fd29, %rd261;
	mov.b64 	{%r362, %r367}, %rd282;
	// begin inline asm
	shfl.sync.down.b32 %r361, %r362, %r368, %r369, %r370;
	// end inline asm
	// begin inline asm
	shfl.sync.down.b32 %r366, %r367, %r368, %r369, %r370;
	// end inline asm
	mov.b64 	%rd34, {%r361, %r366};
	setp.gt.s32 	%p179, %r310, 27;
	mov.u64 	%rd283, %rd282;
	mov.f64 	%fd192, %fd191;
	@%p179 bra 	$L__BB6_38;
	setp.lt.f64 	%p180, %fd191, %fd29;
	mov.u64 	%rd283, %rd34;
	mov.f64 	%fd192, %fd29;
	@%p180 bra 	$L__BB6_38;
	setp.gt.f64 	%p181, %fd191, %fd29;
	mov.u64 	%rd283, %rd282;
	mov.f64 	%fd192, %fd191;
	@%p181 bra 	$L__BB6_38;
	setp.lt.s64 	%p182, %rd282, %rd34;
	min.s64 	%rd283, %rd282, %rd34;
	selp.f64 	%fd192, %fd191, %fd29, %p182;
$L__BB6_38:
	mov.b64 	%rd262, %fd192;
	mov.b64 	{%r372, %r377}, %rd262;
	mov.b32 	%r388, 8;
	mov.b32 	%r389, 31;
	mov.b32 	%r390, -1;
	// begin inline asm
	shfl.sync.down.b32 %r371, %r372, %r388, %r389, %r390;
	// end inline asm
	// begin inline asm
	shfl.sync.down.b32 %r376, %r377, %r388, %r389, %r390;
	// end inline asm
	mov.b64 	%rd263, {%r371, %r376};
	mov.b64 	%fd32, %rd263;
	mov.b64 	{%r382, %r387}, %rd283;
	// begin inline asm
	shfl.sync.down.b32 %r381, %r382, %r388, %r389, %r390;
	// end inline asm
	// begin inline asm
	shfl.sync.down.b32 %r386, %r387, %r388, %r389, %r390;
	// end inline asm
	mov.b64 	%rd37, {%r381, %r386};
	setp.gt.s32 	%p183, %r310, 23;
	mov.u64 	%rd284, %rd283;
	mov.f64 	%fd193, %fd192;
	@%p183 bra 	$L__BB6_42;
	setp.lt.f64 	%p184, %fd192, %fd32;
	mov.u64 	%rd284, %rd37;
	mov.f64 	%fd193, %fd32;
	@%p184 bra 	$L__BB6_42;
	setp.gt.f64 	%p185, %fd192, %fd32;
	mov.u64 	%rd284, %rd283;
	mov.f64 	%fd193, %fd192;
	@%p185 bra 	$L__BB6_42;
	setp.lt.s64 	%p186, %rd283, %rd37;
	min.s64 	%rd284, %rd283, %rd37;
	selp.f64 	%fd193, %fd192, %fd32, %p186;
$L__BB6_42:
	mov.b64 	%rd264, %fd193;
	mov.b64 	{%r392, %r397}, %rd264;
	mov.b32 	%r408, 16;
	mov.b32 	%r409, 31;
	mov.b32 	%r410, -1;
	// begin inline asm
	shfl.sync.down.b32 %r391, %r392, %r408, %r409, %r410;
	// end inline asm
	// begin inline asm
	shfl.sync.down.b32 %r396, %r397, %r408, %r409, %r410;
	// end inline asm
	mov.b64 	%rd265, {%r391, %r396};
	mov.b64 	%fd35, %rd265;
	mov.b64 	{%r402, %r407}, %rd284;
	// begin inline asm
	shfl.sync.down.b32 %r401, %r402, %r408, %r409, %r410;
	// end inline asm
	// begin inline asm
	shfl.sync.down.b32 %r406, %r407, %r408, %r409, %r410;
	// end inline asm
	mov.b64 	%rd40, {%r401, %r406};
	setp.gt.s32 	%p187, %r310, 15;
	mov.u64 	%rd332, %rd284;
	mov.f64 	%fd241, %fd193;
	@%p187 bra 	$L__BB6_46;
	setp.lt.f64 	%p188, %fd193, %fd35;
	mov.u64 	%rd332, %rd40;
	mov.f64 	%fd241, %fd35;
	@%p188 bra 	$L__BB6_46;
	setp.gt.f64 	%p189, %fd193, %fd35;
	mov.u64 	%rd332, %rd284;
	mov.f64 	%fd241, %fd193;
	@%p189 bra 	$L__BB6_46;
	setp.lt.s64 	%p190, %rd284, %rd40;
	min.s64 	%rd332, %rd284, %rd40;
	selp.f64 	%fd241, %fd193, %fd35, %p190;
$L__BB6_46:
	setp.ne.s32 	%p191, %r310, 0;
	@%p191 bra 	$L__BB6_48;
	shr.u32 	%r411, %r5, 1;
	and.b32  	%r412, %r411, 496;
	mov.u32 	%r413, _ZN6thrust24THRUST_300001_SM_1000_NS8cuda_cub4core6detail5shmemE;
	add.s32 	%r414, %r413, %r412;
	st.shared.f64 	[%r414+8], %fd241;
	st.shared.u64 	[%r414+16], %rd332;
$L__BB6_48:
	bar.sync 	0;
	setp.ne.s32 	%p192, %r5, 0;
	@%p192 bra 	$L__BB6_208;
	ld.shared.f64 	%fd38, [_ZN6thrust24THRUST_300001_SM_1000_NS8cuda_cub4core6detail5shmemE+24];
	ld.shared.u64 	%rd43, [_ZN6thrust24THRUST_300001_SM_1000_NS8cuda_cub4core6detail5shmemE+32];
	setp.lt.f64 	%p193, %fd241, %fd38;
	mov.u64 	%rd286, %rd43;
	mov.f64 	%fd195, %fd38;
	@%p193 bra 	$L__BB6_52;
	setp.lt.f64 	%p194, %fd38, %fd241;
	mov.u64 	%rd286, %rd332;
	mov.f64 	%fd195, %fd241;
	@%p194 bra 	$L__BB6_52;
	setp.lt.s64 	%p195, %rd332, %rd43;
	min.s64 	%rd286, %rd332, %rd43;
	selp.f64 	%fd195, %fd241, %fd38, %p195;
$L__BB6_52:
	ld.shared.f64 	%fd41, [_ZN6thrust24THRUST_300001_SM_1000_NS8cuda_cub4core6detail5shmemE+40];
	ld.shared.u64 	%rd46, [_ZN6thrust24THRUST_300001_SM_1000_NS8cuda_cub4core6detail5shmemE+48];
	setp.lt.f64 	%p196, %fd195, %fd41;
	mov.u64 	%rd287, %rd46;
	mov.f64 	%fd196, %fd41;
	@%p196 bra 	$L__BB6_55;
	setp.lt.f64 	%p197, %fd41, %fd195;
	mov.u64 	%rd287, %rd286;
	mov.f64 	%fd196, %fd195;
	@%p197 bra 	$L__BB6_55;
	setp.lt.s64 	%p198, %rd286, %rd46;
	min.s64 	%rd287, %rd286, %rd46;
	selp.f64 	%fd196, %fd195, %fd41, %p198;
$L__BB6_55:
	ld.shared.f64 	%fd44, [_ZN6thrust24THRUST_300001_SM_1000_NS8cuda_cub4core6detail5shmemE+56];
	ld.shared.u64 	%rd49, [_ZN6thrust24THRUST_300001_SM_1000_NS8cuda_cub4core6detail5shmemE+64];
	setp.lt.f64 	%p199, %fd196, %fd44;
	mov.u64 	%rd288, %rd49;
	mov.f64 	%fd197, %fd44;
	@%p199 bra 	$L__BB6_58;
	setp.lt.f64 	%p200, %fd44, %fd196;
	mov.u64 	%rd288, %rd287;
	mov.f64 	%fd197, %fd196;
	@%p200 bra 	$L__BB6_58;
	setp.lt.s64 	%p201, %rd287, %rd49;
	min.s64 	%rd288, %rd287, %rd49;
	selp.f64 	%fd197, %fd196, %fd44, %p201;
$L__BB6_58:
	ld.shared.f64 	%fd47, [_ZN6thrust24THRUST_300001_SM_1000_NS8cuda_cub4core6detail5shmemE+72];
	ld.shared.u64 	%rd52, [_ZN6thrust24THRUST_300001_SM_1000_NS8cuda_cub4core6detail5shmemE+80];
	setp.lt.f64 	%p202, %fd197, %fd47;
	mov.u64 	%rd289, %rd52;
	mov.f64 	%fd198, %fd47;
	@%p202 bra 	$L__BB6_61;
	setp.lt.f64 	%p203, %fd47, %fd197;
	mov.u64 	%rd289, %rd288;
	mov.f64 	%fd198, %fd197;
	@%p203 bra 	$L__BB6_61;
	setp.lt.s64 	%p204, %rd288, %rd52;
	min.s64 	%rd289, %rd288, %rd52;
	selp.f64 	%fd198, %fd197, %fd47, %p204;
$L__BB6_61:
	ld.shared.f64 	%fd50, [_ZN6thrust24THRUST_300001_SM_1000_NS8cuda_cub4core6detail5shmemE+88];
	ld.shared.u64 	%rd55, [_ZN6thrust24THRUST_300001_SM_1000_NS8cuda_cub4core6detail5shmemE+96];
	setp.lt.f64 	%p205, %fd198, %fd50;
	mov.u64 	%rd290, %rd55;
	mov.f64 	%fd199, %fd50;
	@%p205 bra 	$L__BB6_64;
	setp.lt.f64 	%p206, %fd50, %fd198;
	mov.u64 	%rd290, %rd289;
	mov.f64 	%fd199, %fd198;
	@%p206 bra 	$L__BB6_64;
	setp.lt.s64 	%p207, %rd289, %rd55;
	min.s64 	%rd290, %rd289, %rd55;
	selp.f64 	%fd199, %fd198, %fd50, %p207;
$L__BB6_64:
	ld.shared.f64 	%fd53, [_ZN6thrust24THRUST_300001_SM_1000_NS8cuda_cub4core6detail5shmemE+104];
	ld.shared.u64 	%rd58, [_ZN6thrust24THRUST_300001_SM_1000_NS8cuda_cub4core6detail5shmemE+112];
	setp.lt.f64 	%p208, %fd199, %fd53;
	mov.u64 	%rd291, %rd58;
	mov.f64 	%fd200, %fd53;
	@%p208 bra 	$L__BB6_67;
	setp.lt.f64 	%p209, %fd53, %fd199;
	mov.u64 	%rd291, %rd290;
	mov.f64 	%fd200, %fd199;
	@%p209 bra 	$L__BB6_67;
	setp.lt.s64 	%p210, %rd290, %rd58;
	min.s64 	%rd291, %rd290, %rd58;
	selp.f64 	%fd200, %fd199, %fd53, %p210;
$L__BB6_67:
	ld.shared.f64 	%fd56, [_ZN6thrust24THRUST_300001_SM_1000_NS8cuda_cub4core6detail5shmemE+120];
	ld.shared.u64 	%rd61, [_ZN6thrust24THRUST_300001_SM_1000_NS8cuda_cub4core6detail5shmemE+128];
	setp.lt.f64 	%p211, %fd200, %fd56;
	mov.u64 	%rd332, %rd61;
	mov.f64 	%fd241, %fd56;
	@%p211 bra 	$L__BB6_208;
	setp.lt.f64 	%p212, %fd56, %fd200;
	mov.u64 	%rd332, %rd291;
	mov.f64 	%fd241, %fd200;
	@%p212 bra 	$L__BB6_208;
	setp.lt.s64 	%p213, %rd291, %rd61;
	min.s64 	%rd332, %rd291, %rd61;
	selp.f64 	%fd241, %fd200, %fd56, %p213;
	bra.uni 	$L__BB6_208;
$L__BB6_70:
	// begin inline asm
	mov.u32 %r197, %laneid;
	// end inline asm
	and.b32  	%r218, %r5, 992;
	add.s32 	%r219, %r218, 32;
	setp.gt.s32 	%p120, %r219, %r4;
	not.b32 	%r220, %r218;
	add.s32 	%r221, %r4, %r220;
	selp.b32 	%r216, %r221, 31, %p120;
	mov.b64 	%rd246, %fd188;
	mov.b64 	{%r199, %r204}, %rd246;
	mov.b32 	%r215, 1;
	mov.b32 	%r217, -1;
	// begin inline asm
	shfl.sync.down.b32 %r198, %r199, %r215, %r216, %r217;
	// end inline asm
	// begin inline asm
	shfl.sync.down.b32 %r203, %r204, %r215, %r216, %r217;
	// end inline asm
	mov.b64 	%rd247, {%r198, %r203};
	mov.b64 	%fd58, %rd247;
	mov.b64 	{%r209, %r214}, %rd279;
	// begin inline asm
	shfl.sync.down.b32 %r208, %r209, %r215, %r216, %r217;
	// end inline asm
	// begin inline asm
	shfl.sync.down.b32 %r213, %r214, %r215, %r216, %r217;
	// end inline asm
	mov.b64 	%rd63, {%r208, %r213};
	setp.ge.s32 	%p121, %r197, %r216;
	mov.u64 	%rd292, %rd279;
	mov.f64 	%fd201, %fd188;
	@%p121 bra 	$L__BB6_74;
	setp.lt.f64 	%p122, %fd188, %fd58;
	mov.u64 	%rd292, %rd63;
	mov.f64 	%fd201, %fd58;
	@%p122 bra 	$L__BB6_74;
	setp.gt.f64 	%p123, %fd188, %fd58;
	mov.u64 	%rd292, %rd279;
	mov.f64 	%fd201, %fd188;
	@%p123 bra 	$L__BB6_74;
	setp.lt.s64 	%p124, %rd279, %rd63;
	min.s64 	%rd292, %rd279, %rd63;
	selp.f64 	%fd201, %fd188, %fd58, %p124;
$L__BB6_74:
	mov.b64 	%rd248, %fd201;
	mov.b64 	{%r223, %r228}, %rd248;
	mov.b32 	%r239, 2;
	mov.b32 	%r241, -1;
	// begin inline asm
	shfl.sync.down.b32 %r222, %r223, %r239, %r216, %r241;
	// end inline asm
	// begin inline asm
	shfl.sync.down.b32 %r227, %r228, %r239, %r216, %r241;
	// end inline asm
	mov.b64 	%rd249, {%r222, %r227};
	mov.b64 	%fd61, %rd249;
	mov.b64 	{%r233, %r238}, %rd292;
	// begin inline asm
	shfl.sync.down.b32 %r232, %r233, %r239, %r216, %r241;
	// end inline asm
	// begin inline asm
	shfl.sync.down.b32 %r237, %r238, %r239, %r216, %r241;
	// end inline asm
	mov.b64 	%rd66, {%r232, %r237};
	add.s32 	%r242, %r197, 2;
	setp.gt.s32 	%p125, %r242, %r216;
	mov.f64 	%fd202, %fd201;
	mov.u64 	%rd293, %rd292;
	@%p125 bra 	$L__BB6_78;
	setp.lt.f64 	%p126, %fd201, %fd61;
	mov.f64 	%fd202, %fd61;
	mov.u64 	%rd293, %rd66;
	@%p126 bra 	$L__BB6_78;
	setp.gt.f64 	%p127, %fd201, %fd61;
	mov.f64 	%fd202, %fd201;
	mov.u64 	%rd293, %rd292;
	@%p127 bra 	$L__BB6_78;
	setp.lt.s64 	%p128, %rd292, %rd66;
	selp.f64 	%fd202, %fd201, %fd61, %p128;
	min.s64 	%rd293, %rd292, %rd66;
$L__BB6_78:
	mov.b64 	%rd250, %fd202;
	mov.b64 	{%r244, %r249}, %rd250;
	mov.b32 	%r260, 4;
	mov.b32 	%r262, -1;
	// begin inline asm
	shfl.sync.down.b32 %r243, %r244, %r260, %r216, %r262;
	// end inline asm
	// begin inline asm
	shfl.sync.down.b32 %r248, %r249, %r260, %r216, %r262;
	// end inline asm
	mov.b64 	%rd251, {%r243, %r248};
	mov.b64 	%fd64, %rd251;
	mov.b64 	{%r254, %r259}, %rd293;
	// begin inline asm
	shfl.sync.down.b32 %r253, %r254, %r260, %r216, %r262;
	// end inline asm
	// begin inline asm
	shfl.sync.down.b32 %r258, %r259, %r260, %r216, %r262;
	// end inline asm
	mov.b64 	%rd69, {%r253, %r258};
	add.s32 	%r263, %r197, 4;
	setp.gt.s32 	%p129, %r263, %r216;
	mov.f64 	%fd203, %fd202;
	mov.u64 	%rd294, %rd293;
	@%p129 bra 	$L__BB6_82;
	setp.lt.f64 	%p130, %fd202, %fd64;
	mov.f64 	%fd203, %fd64;
	mov.u64 	%rd294, %rd69;
	@%p130 bra 	$L__BB6_82;
	setp.gt.f64 	%p131, %fd202, %fd64;
	mov.f64 	%fd203, %fd202;
	mov.u64 	%rd294, %rd293;
	@%p131 bra 	$L__BB6_82;
	setp.lt.s64 	%p132, %rd293, %rd69;
	selp.f64 	%fd203, %fd202, %fd64, %p132;
	min.s64 	%rd294, %rd293, %rd69;
$L__BB6_82:
	mov.b64 	%rd252, %fd203;
	mov.b64 	{%r265, %r270}, %rd252;
	mov.b32 	%r281, 8;
	mov.b32 	%r283, -1;
	// begin inline asm
	shfl.sync.down.b32 %r264, %r265, %r281, %r216, %r283;
	// end inline asm
	// begin inline asm
	shfl.sync.down.b32 %r269, %r270, %r281, %r216, %r283;
	// end inline asm
	mov.b64 	%rd253, {%r264, %r269};
	mov.b64 	%fd67, %rd253;
	mov.b64 	{%r275, %r280}, %rd294;
	// begin inline asm
	shfl.sync.down.b32 %r274, %r275, %r281, %r216, %r283;
	// end inline asm
	// begin inline asm
	shfl.sync.down.b32 %r279, %r280, %r281, %r216, %r283;
	// end inline asm
	mov.b64 	%rd72, {%r274, %r279};
	add.s32 	%r284, %r197, 8;
	setp.gt.s32 	%p133, %r284, %r216;
	mov.f64 	%fd204, %fd203;
	mov.u64 	%rd295, %rd294;
	@%p133 bra 	$L__BB6_86;
	setp.lt.f64 	%p134, %fd203, %fd67;
	mov.f64 	%fd204, %fd67;
	mov.u64 	%rd295, %rd72;
	@%p134 bra 	$L__BB6_86;
	setp.gt.f64 	%p135, %fd203, %fd67;
	mov.f64 	%fd204, %fd203;
	mov.u64 	%rd295, %rd294;
	@%p135 bra 	$L__BB6_86;
	setp.lt.s64 	%p136, %rd294, %rd72;
	selp.f64 	%fd204, %fd203, %fd67, %p136;
	min.s64 	%rd295, %rd294, %rd72;
$L__BB6_86:
	mov.b64 	%rd254, %fd204;
	mov.b64 	{%r286, %r291}, %rd254;
	mov.b32 	%r302, 16;
	mov.b32 	%r304, -1;
	// begin inline asm
	shfl.sync.down.b32 %r285, %r286, %r302, %r216, %r304;
	// end inline asm
	// begin inline asm
	shfl.sync.down.b32 %r290, %r291, %r302, %r216, %r304;
	// end inline asm
	mov.b64 	%rd255, {%r285, %r290};
	mov.b64 	%fd70, %rd255;
	mov.b64 	{%r296, %r301}, %rd295;
	// begin inline asm
	shfl.sync.down.b32 %r295, %r296, %r302, %r216, %r304;
	// end inline asm
	// begin inline asm
	shfl.sync.down.b32 %r300, %r301, %r302, %r216, %r304;
	// end inline asm
	mov.b64 	%rd75, {%r295, %r300};
	add.s32 	%r305, %r197, 16;
	setp.gt.s32 	%p137, %r305, %r216;
	mov.f64 	%fd241, %fd204;
	mov.u64 	%rd332, %rd295;
	@%p137 bra 	$L__BB6_90;
	setp.lt.f64 	%p138, %fd204, %fd70;
	mov.f64 	%fd241, %fd70;
	mov.u64 	%rd332, %rd75;
	@%p138 bra 	$L__BB6_90;
	setp.gt.f64 	%p139, %fd204, %fd70;
	mov.f64 	%fd241, %fd204;
	mov.u64 	%rd332, %rd295;
	@%p139 bra 	$L__BB6_90;
	setp.lt.s64 	%p140, %rd295, %rd75;
	selp.f64 	%fd241, %fd204, %fd70, %p140;
	min.s64 	%rd332, %rd295, %rd75;
$L__BB6_90:
	setp.ne.s32 	%p141, %r197, 0;
	@%p141 bra 	$L__BB6_92;
	shr.u32 	%r306, %r5, 1;
	and.b32  	%r307, %r306, 496;
	mov.u32 	%r308, _ZN6thrust24THRUST_300001_SM_1000_NS8cuda_cub4core6detail5shmemE;
	add.s32 	%r309, %r308, %r307;
	st.shared.f64 	[%r309+8], %fd241;
	st.shared.u64 	[%r309+16], %rd332;
$L__BB6_92:
	bar.sync 	0;
	setp.ne.s32 	%p142, %r5, 0;
	@%p142 bra 	$L__BB6_208;
	setp.lt.s32 	%p143, %r4, 33;
	mov.f64 	%fd206, %fd241;
	mov.u64 	%rd297, %rd332;
	@%p143 bra 	$L__BB6_97;
	ld.shared.f64 	%fd73, [_ZN6thrust24THRUST_300001_SM_1000_NS8cuda_cub4core6detail5shmemE+24];
	ld.shared.u64 	%rd78, [_ZN6thrust24THRUST_300001_SM_1000_NS8cuda_cub4core6detail5shmemE+32];
	setp.lt.f64 	%p144, %fd241, %fd73;
	mov.f64 	%fd206, %fd73;
	mov.u64 	%rd297, %rd78;
	@%p144 bra 	$L__BB6_97;
	setp.lt.f64 	%p145, %fd73, %fd241;
	mov.f64 	%fd206, %fd241;
	mov.u64 	%rd297, %rd332;
	@%p145 bra 	$L__BB6_97;
	setp.lt.s64 	%p146, %rd332, %rd78;
	selp.f64 	%fd206, %fd241, %fd73, %p146;
	min.s64 	%rd297, %rd332, %rd78;
$L__BB6_97:
	setp.lt.s32 	%p147, %r4, 65;
	mov.f64 	%fd207, %fd206;
	mov.u64 	%rd298, %rd297;
	@%p147 bra 	$L__BB6_101;
	ld.shared.f64 	%fd76, [_ZN6thrust24THRUST_300001_SM_1000_NS8cuda_cub4core6detail5shmemE+40];
	ld.shared.u64 	%rd81, [_ZN6thrust24THRUST_300001_SM_1000_NS8cuda_cub4core6detail5shmemE+48];
	setp.lt.f64 	%p148, %fd206, %fd76;
	mov.f64 	%fd207, %fd76;
	mov.u64 	%rd298, %rd81;
	@%p148 bra 	$L__BB6_101;
	setp.lt.f64 	%p149, %fd76, %fd206;
	mov.f64 	%fd207, %fd206;
	mov.u64 	%rd298, %rd297;
	@%p149 bra 	$L__BB6_101;
	setp.lt.s64 	%p150, %rd297, %rd81;
	selp.f64 	%fd207, %fd206, %fd76, %p150;
	min.s64 	%rd298, %rd297, %rd81;
$L__BB6_101:
	setp.lt.s32 	%p151, %r4, 97;
	mov.f64 	%fd208, %fd207;
	mov.u64 	%rd299, %rd298;
	@%p151 bra 	$L__BB6_105;
	ld.shared.f64 	%fd79, [_ZN6thrust24THRUST_300001_SM_1000_NS8cuda_cub4core6detail5shmemE+56];
	ld.shared.u64 	%rd84, [_ZN6thrust24THRUST_300001_SM_1000_NS8cuda_cub4core6detail5shmemE+64];
	setp.lt.f64 	%p152, %fd207, %fd79;
	mov.f64 	%fd208, %fd79;
	mov.u64 	%rd299, %rd84;
	@%p152 bra 	$L__BB6_105;
	setp.lt.f64 	%p153, %fd79, %fd207;
	mov.f64 	%fd208, %fd207;
	mov.u64 	%rd299, %rd298;
	@%p153 bra 	$L__BB6_105;
	setp.lt.s64 	%p154, %rd298, %rd84;
	selp.f64 	%fd208, %fd207, %fd79, %p154;
	min.s64 	%rd299, %rd298, %rd84;
$L__BB6_105:
	setp.lt.s32 	%p155, %r4, 129;
	mov.f64 	%fd209, %fd208;
	mov.u64 	%rd300, %rd299;
	@%p155 bra 	$L__BB6_109;
	ld.shared.f64 	%fd82, [_ZN6thrust24THRUST_300001_SM_1000_NS8cuda_cub4core6detail5shmemE+72];
	ld.shared.u64 	%rd87, [_ZN6thrust24THRUST_300001_SM_1000_NS8cuda_cub4core6detail5shmemE+80];
	setp.lt.f64 	%p156, %fd208, %fd82;
	mov.f64 	%fd209, %fd82;
	mov.u64 	%rd300, %rd87;
	@%p156 bra 	$L__BB6_109;
	setp.lt.f64 	%p157, %fd82, %fd208;
	mov.f64 	%fd209, %fd208;
	mov.u64 	%rd300, %rd299;
	@%p157 bra 	$L__BB6_109;
	setp.lt.s64 	%p158, %rd299, %rd87;
	selp.f64 	%fd209, %fd208, %fd82, %p158;
	min.s64 	%rd300, %rd299, %rd87;
$L__BB6_109:
	setp.lt.s32 	%p159, %r4, 161;
	mov.f64 	%fd210, %fd209;
	mov.u64 	%rd301, %rd300;
	@%p159 bra 	$L__BB6_113;
	ld.shared.f64 	%fd85, [_ZN6thrust24THRUST_300001_SM_1000_NS8cuda_cub4core6detail5shmemE+88];
	ld.shared.u64 	%rd90, [_ZN6thrust24THRUST_300001_SM_1000_NS8cuda_cub4core6detail5shmemE+96];
	setp.lt.f64 	%p160, %fd209, %fd85;
	mov.f64 	%fd210, %fd85;
	mov.u64 	%rd301, %rd90;
	@%p160 bra 	$L__BB6_113;
	setp.lt.f64 	%p161, %fd85, %fd209;
	mov.f64 	%fd210, %fd209;
	mov.u64 	%rd301, %rd300;
	@%p161 bra 	$L__BB6_113;
	setp.lt.s64 	%p162, %rd300, %rd90;
	selp.f64 	%fd210, %fd209, %fd85, %p162;
	min.s64 	%rd301, %rd300, %rd90;
$L__BB6_113:
	setp.lt.s32 	%p163, %r4, 193;
	mov.f64 	%fd211, %fd210;
	mov.u64 	%rd302, %rd301;
	@%p163 bra 	$L__BB6_117;
	ld.shared.f64 	%fd88, [_ZN6thrust24THRUST_300001_SM_1000_NS8cuda_cub4core6detail5shmemE+104];
	ld.shared.u64 	%rd93, [_ZN6thrust24THRUST_300001_SM_1000_NS8cuda_cub4core6detail5shmemE+112];
	setp.lt.f64 	%p164, %fd210, %fd88;
	mov.f64 	%fd211, %fd88;
	mov.u64 	%rd302, %rd93;
	@%p164 bra 	$L__BB6_117;
	setp.lt.f64 	%p165, %fd88, %fd210;
	mov.f64 	%fd211, %fd210;
	mov.u64 	%rd302, %rd301;
	@%p165 bra 	$L__BB6_117;
	setp.lt.s64 	%p166, %rd301, %rd93;
	selp.f64 	%fd211, %fd210, %fd88, %p166;
	min.s64 	%rd302, %rd301, %rd93;
$L__BB6_117:
	setp.lt.s32 	%p167, %r4, 225;
	mov.u64 	%rd332, %rd302;
	mov.f64 	%fd241, %fd211;
	@%p167 bra 	$L__BB6_208;
	ld.shared.f64 	%fd91, [_ZN6thrust24THRUST_300001_SM_1000_NS8cuda_cub4core6detail5shmemE+120];
	ld.shared.u64 	%rd96, [_ZN6thrust24THRUST_300001_SM_1000_NS8cuda_cub4core6detail5shmemE+128];
	setp.lt.f64 	%p168, %fd211, %fd91;
	mov.u64 	%rd332, %rd96;
	mov.f64 	%fd241, %fd91;
	@%p168 bra 	$L__BB6_208;
	setp.lt.f64 	%p169, %fd91, %fd211;
	mov.u64 	%rd332, %rd302;
	mov.f64 	%fd241, %fd211;
	@%p169 bra 	$L__BB6_208;
	setp.lt.s64 	%p170, %rd302, %rd96;
	selp.f64 	%fd241, %fd211, %fd91, %p170;
	min.s64 	%rd332, %rd302, %rd96;
	bra.uni 	$L__BB6_208;
$L__BB6_121:
	mov.u32 	%r35, %tid.x;
	cvt.s64.s32 	%rd185, %r2;
	add.s64 	%rd98, %rd182, %rd185;
	cvt.u64.u32 	%rd186, %r35;
	add.s64 	%rd187, %rd186, %rd185;
	cvta.to.global.u64 	%rd188, %rd181;
	shl.b64 	%rd189, %rd187, 3;
	add.s64 	%rd190, %rd188, %rd189;
	ld.global.f64 	%fd170, [%rd190];
	add.s32 	%r69, %r35, 256;
	cvt.u64.u32 	%rd191, %r69;
	ld.global.f64 	%fd171, [%rd190+2048];
	add.s32 	%r70, %r35, 512;
	cvt.u64.u32 	%rd192, %r70;
	ld.global.f64 	%fd172, [%rd190+4096];
	add.s32 	%r71, %r35, 768;
	cvt.u64.u32 	%rd193, %r71;
	ld.global.f64 	%fd173, [%rd190+6144];
	or.b32  	%r72, %r35, 1024;
	cvt.u64.u32 	%rd99, %r72;
	add.s64 	%rd320, %rd98, %rd99;
	ld.global.f64 	%fd229, [%rd190+8192];
	setp.geu.f64 	%p2, %fd170, %fd171;
	selp.f64 	%fd174, %fd170, %fd171, %p2;
	selp.b64 	%rd194, %rd186, %rd191, %p2;
	setp.geu.f64 	%p3, %fd174, %fd172;
	selp.f64 	%fd175, %fd174, %fd172, %p3;
	selp.b64 	%rd195, %rd194, %rd192, %p3;
	setp.geu.f64 	%p4, %fd175, %fd173;
	selp.f64 	%fd94, %fd175, %fd173, %p4;
	selp.b64 	%rd101, %rd195, %rd193, %p4;
	setp.lt.f64 	%p5, %fd94, %fd229;
	@%p5 bra 	$L__BB6_123;
	setp.lt.f64 	%p6, %fd229, %fd94;
	setp.lt.u64 	%p7, %rd101, %rd99;
	or.pred  	%p8, %p6, %p7;
	selp.f64 	%fd229, %fd94, %fd229, %p8;
	add.s64 	%rd196, %rd98, %rd101;
	selp.b64 	%rd320, %rd196, %rd320, %p8;
$L__BB6_123:
	setp.le.s32 	%p9, %r66, %r3;
	@%p9 bra 	$L__BB6_164;
	setp.ne.s32 	%p10, %r35, 0;
	@%p10 bra 	$L__BB6_126;
	atom.global.add.u32 	%r73, [%rd1+4], 1280;
	add.s32 	%r74, %r73, %r3;
	st.shared.u32 	[_ZN6thrust24THRUST_300001_SM_1000_NS8cuda_cub4core6detail5shmemE+152], %r74;
$L__BB6_126:
	bar.sync 	0;
	ld.shared.u32 	%r427, [_ZN6thrust24THRUST_300001_SM_1000_NS8cuda_cub4core6detail5shmemE+152];
	add.s32 	%r75, %r427, 1280;
	setp.gt.s32 	%p11, %r75, %r66;
	@%p11 bra 	$L__BB6_141;
	mov.f64 	%fd213, %fd229;
$L__BB6_128:
	cvt.s64.s32 	%rd197, %r427;
	add.s64 	%rd198, %rd186, %rd197;
	cvta.to.global.u64 	%rd199, %rd181;
	shl.b64 	%rd200, %rd198, 3;
	add.s64 	%rd201, %rd199, %rd200;
	add.s64 	%rd106, %rd198, %rd182;
	ld.global.f64 	%fd214, [%rd201];
	ld.global.f64 	%fd215, [%rd201+2048];
	ld.global.f64 	%fd216, [%rd201+4096];
	ld.global.f64 	%fd217, [%rd201+6144];
	ld.global.f64 	%fd229, [%rd201+8192];
	setp.lt.f64 	%p12, %fd213, %fd214;
	mov.u64 	%rd305, %rd106;
	@%p12 bra 	$L__BB6_130;
	setp.lt.f64 	%p13, %fd214, %fd213;
	setp.lt.s64 	%p14, %rd320, %rd106;
	or.pred  	%p15, %p13, %p14;
	selp.f64 	%fd214, %fd213, %fd214, %p15;
	selp.b64 	%rd305, %rd320, %rd106, %p15;
$L__BB6_130:
	add.s64 	%rd306, %rd106, 256;
	setp.lt.f64 	%p16, %fd214, %fd215;
	@%p16 bra 	$L__BB6_132;
	setp.lt.f64 	%p17, %fd215, %fd214;
	setp.lt.s64 	%p18, %rd305, %rd306;
	or.pred  	%p19, %p17, %p18;
	selp.f64 	%fd215, %fd214, %fd215, %p19;
	selp.b64 	%rd306, %rd305, %rd306, %p19;
$L__BB6_132:
	add.s64 	%rd207, %rd198, %rd182;
	add.s64 	%rd307, %rd207, 512;
	setp.lt.f64 	%p20, %fd215, %fd216;
	@%p20 bra 	$L__BB6_134;
	setp.lt.f64 	%p21, %fd216, %fd215;
	setp.lt.s64 	%p22, %rd306, %rd307;
	or.pred  	%p23, %p21, %p22;
	selp.f64 	%fd216, %fd215, %fd216, %p23;
	selp.b64 	%rd307, %rd306, %rd307, %p23;
$L__BB6_134:
	cvt.s64.s32 	%rd208, %r427;
	add.s64 	%rd209, %rd186, %rd208;
	add.s64 	%rd210, %rd209, %rd182;
	add.s64 	%rd308, %rd210, 768;
	setp.lt.f64 	%p24, %fd216, %fd217;
	@%p24 bra 	$L__BB6_136;
	setp.lt.f64 	%p25, %fd217, %fd216;
	setp.lt.s64 	%p26, %rd307, %rd308;
	or.pred  	%p27, %p25, %p26;
	selp.f64 	%fd217, %fd216, %fd217, %p27;
	selp.b64 	%rd308, %rd307, %rd308, %p27;
$L__BB6_136:
	add.s64 	%rd320, %rd210, 1024;
	setp.lt.f64 	%p28, %fd217, %fd229;
	@%p28 bra 	$L__BB6_138;
	setp.lt.f64 	%p29, %fd229, %fd217;
	setp.lt.s64 	%p30, %rd308, %rd320;
	or.pred  	%p31, %p29, %p30;
	selp.f64 	%fd229, %fd217, %fd229, %p31;
	selp.b64 	%rd320, %rd308, %rd320, %p31;
$L__BB6_138:
	setp.ne.s32 	%p32, %r35, 0;
	bar.sync 	0;
	@%p32 bra 	$L__BB6_140;
	atom.global.add.u32 	%r76, [%rd1+4], 1280;
	add.s32 	%r77, %r76, %r3;
	st.shared.u32 	[_ZN6thrust24THRUST_300001_SM_1000_NS8cuda_cub4core6detail5shmemE+152], %r77;
$L__BB6_140:
	bar.sync 	0;
	ld.shared.u32 	%r427, [_ZN6thrust24THRUST_300001_SM_1000_NS8cuda_cub4core6detail5shmemE+152];
	add.s32 	%r78, %r427, 1280;
	setp.le.s32 	%p33, %r78, %r66;
	mov.f64 	%fd213, %fd229;
	@%p33 bra 	$L__BB6_128;
$L__BB6_141:
	setp.le.s32 	%p34, %r66, %r427;
	@%p34 bra 	$L__BB6_164;
	sub.s32 	%r40, %r66, %r427;
	setp.ge.s32 	%p35, %r35, %r40;
	@%p35 bra 	$L__BB6_164;
	cvta.to.global.u64 	%rd122, %rd181;
	not.b32 	%r79, %r35;
	add.s32 	%r80, %r66, %r79;
	sub.s32 	%r41, %r80, %r427;
	and.b32  	%r81, %r41, 768;
	setp.eq.s32 	%p36, %r81, 768;
	mov.u32 	%r431, %r35;
	@%p36 bra 	$L__BB6_149;
	add.s32 	%r429, %r35, %r427;
	shr.u32 	%r82, %r41, 8;
	add.s32 	%r83, %r82, 1;
	and.b32  	%r84, %r83, 3;
	neg.s32 	%r428, %r84;
	mov.u32 	%r431, %r35;
$L__BB6_145:
	.pragma "nounroll";
	mov.u64 	%rd123, %rd320;
	mov.f64 	%fd114, %fd229;
	cvt.s64.s32 	%rd215, %r429;
	add.s64 	%rd124, %rd182, %rd215;
	mul.wide.s32 	%rd216, %r429, 8;
	add.s64 	%rd217, %rd122, %rd216;
	ld.global.f64 	%fd115, [%rd217];
	setp.lt.f64 	%p37, %fd114, %fd115;
	mov.f64 	%fd229, %fd115;
	mov.u64 	%rd320, %rd124;
	@%p37 bra 	$L__BB6_148;
	setp.lt.f64 	%p38, %fd115, %fd114;
	mov.f64 	%fd229, %fd114;
	mov.u64 	%rd320, %rd123;
	@%p38 bra 	$L__BB6_148;
	setp.lt.s64 	%p39, %rd123, %rd124;
	selp.f64 	%fd229, %fd114, %fd115, %p39;
	min.s64 	%rd320, %rd123, %rd124;
$L__BB6_148:
	add.s32 	%r431, %r431, 256;
	add.s32 	%r429, %r429, 256;
	add.s32 	%r428, %r428, 1;
	setp.ne.s32 	%p40, %r428, 0;
	@%p40 bra 	$L__BB6_145;
$L__BB6_149:
	setp.lt.u32 	%p41, %r41, 768;
	@%p41 bra 	$L__BB6_164;
	add.s32 	%r432, %r431, %r427;
	add.s32 	%r435, %r432, 256;
	add.s32 	%r434, %r432, 512;
	add.s32 	%r433, %r432, 768;
	add.s64 	%rd129, %rd122, 4096;
$L__BB6_151:
	cvt.s64.s32 	%rd218, %r435;
	add.s64 	%rd131, %rd182, %rd218;
	cvt.s64.s32 	%rd219, %r434;
	add.s64 	%rd132, %rd182, %rd219;
	cvt.s64.s32 	%rd220, %r433;
	add.s64 	%rd133, %rd182, %rd220;
	cvt.s64.s32 	%rd221, %r432;
	mul.wide.s32 	%rd222, %r432, 8;
	add.s64 	%rd134, %rd129, %rd222;
	add.s64 	%rd135, %rd182, %rd221;
	ld.global.f64 	%fd121, [%rd134+-4096];
	setp.lt.f64 	%p42, %fd229, %fd121;
	mov.f64 	%fd225, %fd121;
	mov.u64 	%rd316, %rd135;
	@%p42 bra 	$L__BB6_154;
	setp.lt.f64 	%p43, %fd121, %fd229;
	mov.f64 	%fd225, %fd229;
	mov.u64 	%rd316, %rd320;
	@%p43 bra 	$L__BB6_154;
	setp.lt.s64 	%p44, %rd320, %rd135;
	selp.f64 	%fd225, %fd229, %fd121, %p44;
	min.s64 	%rd316, %rd320, %rd135;
$L__BB6_154:
	ld.global.f64 	%fd124, [%rd134+-2048];
	setp.lt.f64 	%p45, %fd225, %fd124;
	mov.f64 	%fd226, %fd124;
	mov.u64 	%rd317, %rd131;
	@%p45 bra 	$L__BB6_157;
	setp.lt.f64 	%p46, %fd124, %fd225;
	mov.f64 	%fd226, %fd225;
	mov.u64 	%rd317, %rd316;
	@%p46 bra 	$L__BB6_157;
	setp.lt.s64 	%p47, %rd316, %rd131;
	selp.f64 	%fd226, %fd225, %fd124, %p47;
	min.s64 	%rd317, %rd316, %rd131;
$L__BB6_157:
	ld.global.f64 	%fd127, [%rd134];
	setp.lt.f64 	%p48, %fd226, %fd127;
	mov.f64 	%fd227, %fd127;
	mov.u64 	%rd318, %rd132;
	@%p48 bra 	$L__BB6_160;
	setp.lt.f64 	%p49, %fd127, %fd226;
	mov.f64 	%fd227, %fd226;
	mov.u64 	%rd318, %rd317;
	@%p49 bra 	$L__BB6_160;
	setp.lt.s64 	%p50, %rd317, %rd132;
	selp.f64 	%fd227, %fd226, %fd127, %p50;
	min.s64 	%rd318, %rd317, %rd132;
$L__BB6_160:
	ld.global.f64 	%fd130, [%rd134+2048];
	setp.lt.f64 	%p51, %fd227, %fd130;
	mov.f64 	%fd229, %fd130;
	mov.u64 	%rd320, %rd133;
	@%p51 bra 	$L__BB6_163;
	setp.lt.f64 	%p52, %fd130, %fd227;
	mov.f64 	%fd229, %fd227;
	mov.u64 	%rd320, %rd318;
	@%p52 bra 	$L__BB6_163;
	setp.lt.s64 	%p53, %rd318, %rd133;
	selp.f64 	%fd229, %fd227, %fd130, %p53;
	min.s64 	%rd320, %rd318, %rd133;
$L__BB6_163:
	add.s32 	%r431, %r431, 1024;
	add.s32 	%r435, %r435, 1024;
	add.s32 	%r434, %r434, 1024;
	add.s32 	%r433, %r433, 1024;
	add.s32 	%r432, %r432, 1024;
	setp.lt.s32 	%p54, %r431, %r40;
	@%p54 bra 	$L__BB6_151;
$L__BB6_164:
	// begin inline asm
	mov.u32 %r85, %laneid;
	// end inline asm
	mov.b64 	%rd223, %fd229;
	mov.b64 	{%r87, %r92}, %rd223;
	mov.b32 	%r103, 1;
	mov.b32 	%r104, 31;
	mov.b32 	%r105, -1;
	// begin inline asm
	shfl.sync.down.b32 %r86, %r87, %r103, %r104, %r105;
	// end inline asm
	// begin inline asm
	shfl.sync.down.b32 %r91, %r92, %r103, %r104, %r105;
	// end inline asm
	mov.b64 	%rd224, {%r86, %r91};
	mov.b64 	%fd134, %rd224;
	mov.b64 	{%r97, %r102}, %rd320;
	// begin inline asm
	shfl.sync.down.b32 %r96, %r97, %r103, %r104, %r105;
	// end inline asm
	// begin inline asm
	shfl.sync.down.b32 %r101, %r102, %r103, %r104, %r105;
	// end inline asm
	mov.b64 	%rd145, {%r96, %r101};
	setp.gt.s32 	%p55, %r85, 30;
	mov.f64 	%fd230, %fd229;
	mov.u64 	%rd321, %rd320;
	@%p55 bra 	$L__BB6_168;
	setp.lt.f64 	%p56, %fd229, %fd134;
	mov.f64 	%fd230, %fd134;
	mov.u64 	%rd321, %rd145;
	@%p56 bra 	$L__BB6_168;
	setp.gt.f64 	%p57, %fd229, %fd134;
	mov.f64 	%fd230, %fd229;
	mov.u64 	%rd321, %rd320;
	@%p57 bra 	$L__BB6_168;
	setp.lt.s64 	%p58, %rd320, %rd145;
	selp.f64 	%fd230, %fd229, %fd134, %p58;
	min.s64 	%rd321, %rd320, %rd145;
$L__BB6_168:
	mov.b64 	%rd225, %fd230;
	mov.b64 	{%r107, %r112}, %rd225;
	mov.b32 	%r123, 2;
	mov.b32 	%r124, 31;
	mov.b32 	%r125, -1;
	// begin inline asm
	shfl.sync.down.b32 %r106, %r107, %r123, %r124, %r125;
	// end inline asm
	// begin inline asm
	shfl.sync.down.b32 %r111, %r112, %r123, %r124, %r125;
	// end inline asm
	mov.b64 	%rd226, {%r106, %r111};
	mov.b64 	%fd137, %rd226;
	mov.b64 	{%r117, %r122}, %rd321;
	// begin inline asm
	shfl.sync.down.b32 %r116, %r117, %r123, %r124, %r125;
	// end inline asm
	// begin inline asm
	shfl.sync.down.b32 %r121, %r122, %r123, %r124, %r125;
	// end inline asm
	mov.b64 	%rd148, {%r116, %r121};
	setp.gt.s32 	%p59, %r85, 29;
	mov.f64 	%fd231, %fd230;
	mov.u64 	%rd322, %rd321;
	@%p59 bra 	$L__BB6_172;
	setp.lt.f64 	%p60, %fd230, %fd137;
	mov.f64 	%fd231, %fd137;
	mov.u64 	%rd322, %rd148;
	@%p60 bra 	$L__BB6_172;
	setp.gt.f64 	%p61, %fd230, %fd137;
	mov.f64 	%fd231, %fd230;
	mov.u64 	%rd322, %rd321;
	@%p61 bra 	$L__BB6_172;
	setp.lt.s64 	%p62, %rd321, %rd148;
	selp.f64 	%fd231, %fd230, %fd137, %p62;
	min.s64 	%rd322, %rd321, %rd148;
$L__BB6_172:
	mov.b64 	%rd227, %fd231;
	mov.b64 	{%r127, %r132}, %rd227;
	mov.b32 	%r143, 4;
	mov.b32 	%r144, 31;
	mov.b32 	%r145, -1;
	// begin inline asm
	shfl.sync.down.b32 %r126, %r127, %r143, %r144, %r145;
	// end inline asm
	// begin inline asm
	shfl.sync.down.b32 %r131, %r132, %r143, %r144, %r145;
	// end inline asm
	mov.b64 	%rd228, {%r126, %r131};
	mov.b64 	%fd140, %rd228;
	mov.b64 	{%r137, %r142}, %rd322;
	// begin inline asm
	shfl.sync.down.b32 %r136, %r137, %r143, %r144, %r145;
	// end inline asm
	// begin inline asm
	shfl.sync.down.b32 %r141, %r142, %r143, %r144, %r145;
	// end inline asm
	mov.b64 	%rd151, {%r136, %r141};
	setp.gt.s32 	%p63, %r85, 27;
	mov.f64 	%fd232, %fd231;
	mov.u64 	%rd323, %rd322;
	@%p63 bra 	$L__BB6_176;
	setp.lt.f64 	%p64, %fd231, %fd140;
	mov.f64 	%fd232, %fd140;
	mov.u64 	%rd323, %rd151;
	@%p64 bra 	$L__BB6_176;
	setp.gt.f64 	%p65, %fd231, %fd140;
	mov.f64 	%fd232, %fd231;
	mov.u64 	%rd323, %rd322;
	@%p65 bra 	$L__BB6_176;
	setp.lt.s64 	%p66, %rd322, %rd151;
	selp.f64 	%fd232, %fd231, %fd140, %p66;
	min.s64 	%rd323, %rd322, %rd151;
$L__BB6_176:
	mov.b64 	%rd229, %fd232;
	mov.b64 	{%r147, %r152}, %rd229;
	mov.b32 	%r163, 8;
	mov.b32 	%r164, 31;
	mov.b32 	%r165, -1;
	// begin inline asm
	shfl.sync.down.b32 %r146, %r147, %r163, %r164, %r165;
	// end inline asm
	// begin inline asm
	shfl.sync.down.b32 %r151, %r152, %r163, %r164, %r165;
	// end inline asm
	mov.b64 	%rd230, {%r146, %r151};
	mov.b64 	%fd143, %rd230;
	mov.b64 	{%r157, %r162}, %rd323;
	// begin inline asm
	shfl.sync.down.b32 %r156, %r157, %r163, %r164, %r165;
	// end inline asm
	// begin inline asm
	shfl.sync.down.b32 %r161, %r162, %r163, %r164, %r165;
	// end inline asm
	mov.b64 	%rd154, {%r156, %r161};
	setp.gt.s32 	%p67, %r85, 23;
	mov.f64 	%fd233, %fd232;
	mov.u64 	%rd324, %rd323;
	@%p67 bra 	$L__BB6_180;
	setp.lt.f64 	%p68, %fd232, %fd143;
	mov.f64 	%fd233, %fd143;
	mov.u64 	%rd324, %rd154;
	@%p68 bra 	$L__BB6_180;
	setp.gt.f64 	%p69, %fd232, %fd143;
	mov.f64 	%fd233, %fd232;
	mov.u64 	%rd324, %rd323;
	@%p69 bra 	$L__BB6_180;
	setp.lt.s64 	%p70, %rd323, %rd154;
	selp.f64 	%fd233, %fd232, %fd143, %p70;
	min.s64 	%rd324, %rd323, %rd154;
$L__BB6_180:
	mov.b64 	%rd231, %fd233;
	mov.b64 	{%r167, %r172}, %rd231;
	mov.b32 	%r183, 16;
	mov.b32 	%r184, 31;
	mov.b32 	%r185, -1;
	// begin inline asm
	shfl.sync.down.b32 %r166, %r167, %r183, %r184, %r185;
	// end inline asm
	// begin inline asm
	shfl.sync.down.b32 %r171, %r172, %r183, %r184, %r185;
	// end inline asm
	mov.b64 	%rd232, {%r166, %r171};
	mov.b64 	%fd146, %rd232;
	mov.b64 	{%r177, %r182}, %rd324;
	// begin inline asm
	shfl.sync.down.b32 %r176, %r177, %r183, %r184, %r185;
	// end inline asm
	// begin inline asm
	shfl.sync.down.b32 %r181, %r182, %r183, %r184, %r185;
	// end inline asm
	mov.b64 	%rd157, {%r176, %r181};
	setp.gt.s32 	%p71, %r85, 15;
	mov.f64 	%fd241, %fd233;
	mov.u64 	%rd332, %rd324;
	@%p71 bra 	$L__BB6_184;
	setp.lt.f64 	%p72, %fd233, %fd146;
	mov.f64 	%fd241, %fd146;
	mov.u64 	%rd332, %rd157;
	@%p72 bra 	$L__BB6_184;
	setp.gt.f64 	%p73, %fd233, %fd146;
	mov.f64 	%fd241, %fd233;
	mov.u64 	%rd332, %rd324;
	@%p73 bra 	$L__BB6_184;
	setp.lt.s64 	%p74, %rd324, %rd157;
	selp.f64 	%fd241, %fd233, %fd146, %p74;
	min.s64 	%rd332, %rd324, %rd157;
$L__BB6_184:
	setp.ne.s32 	%p75, %r85, 0;
	@%p75 bra 	$L__BB6_186;
	shr.u32 	%r186, %r35, 1;
	and.b32  	%r187, %r186, 496;
	mov.u32 	%r188, _ZN6thrust24THRUST_300001_SM_1000_NS8cuda_cub4core6detail5shmemE;
	add.s32 	%r189, %r188, %r187;
	st.shared.f64 	[%r189+8], %fd241;
	st.shared.u64 	[%r189+16], %rd332;
$L__BB6_186:
	bar.sync 	0;
	setp.ne.s32 	%p76, %r35, 0;
	@%p76 bra 	$L__BB6_208;
	ld.shared.f64 	%fd149, [_ZN6thrust24THRUST_300001_SM_1000_NS8cuda_cub4core6detail5shmemE+24];
	ld.shared.u64 	%rd160, [_ZN6thrust24THRUST_300001_SM_1000_NS8cuda_cub4core6detail5shmemE+32];
	setp.lt.f64 	%p77, %fd241, %fd149;
	mov.f64 	%fd235, %fd149;
	mov.u64 	%rd326, %rd160;
	@%p77 bra 	$L__BB6_190;
	setp.lt.f64 	%p78, %fd149, %fd241;
	mov.f64 	%fd235, %fd241;
	mov.u64 	%rd326, %rd332;
	@%p78 bra 	$L__BB6_190;
	setp.lt.s64 	%p79, %rd332, %rd160;
	selp.f64 	%fd235, %fd241, %fd149, %p79;
	min.s64 	%rd326, %rd332, %rd160;
$L__BB6_190:
	ld.shared.f64 	%fd152, [_ZN6thrust24THRUST_300001_SM_1000_NS8cuda_cub4core6detail5shmemE+40];
	ld.shared.u64 	%rd163, [_ZN6thrust24THRUST_300001_SM_1000_NS8cuda_cub4core6detail5shmemE+48];
	setp.lt.f64 	%p80, %fd235, %fd152;
	mov.f64 	%fd236, %fd152;
	mov.u64 	%rd327, %rd163;
	@%p80 bra 	$L__BB6_193;
	setp.lt.f64 	%p81, %fd152, %fd235;
	mov.f64 	%fd236, %fd235;
	mov.u64 	%rd327, %rd326;
	@%p81 bra 	$L__BB6_193;
	setp.lt.s64 	%p82, %rd326, %rd163;
	selp.f64 	%fd236, %fd235, %fd152, %p82;
	min.s64 	%rd327, %rd326, %rd163;
$L__BB6_193:
	ld.shared.f64 	%fd155, [_ZN6thrust24THRUST_300001_SM_1000_NS8cuda_cub4core6detail5shmemE+56];
	ld.shared.u64 	%rd166, [_ZN6thrust24THRUST_300001_SM_1000_NS8cuda_cub4core6detail5shmemE+64];
	setp.lt.f64 	%p83, %fd236, %fd155;
	mov.f64 	%fd237, %fd155;
	mov.u64 	%rd328, %rd166;
	@%p83 bra 	$L__BB6_196;
	setp.lt.f64 	%p84, %fd155, %fd236;
	mov.f64 	%fd237, %fd236;
	mov.u64 	%rd328, %rd327;
	@%p84 bra 	$L__BB6_196;
	setp.lt.s64 	%p85, %rd327, %rd166;
	selp.f64 	%fd237, %fd236, %fd155, %p85;
	min.s64 	%rd328, %rd327, %rd166;
$L__BB6_196:
	ld.shared.f64 	%fd158, [_ZN6thrust24THRUST_300001_SM_1000_NS8cuda_cub4core6detail5shmemE+72];
	ld.shared.u64 	%rd169, [_ZN6thrust24THRUST_300001_SM_1000_NS8cuda_cub4core6detail5shmemE+80];
	setp.lt.f64 	%p86, %fd237, %fd158;
	mov.f64 	%fd238, %fd158;
	mov.u64 	%rd329, %rd169;
	@%p86 bra 	$L__BB6_199;
	setp.lt.f64 	%p87, %fd158, %fd237;
	mov.f64 	%fd238, %fd237;
	mov.u64 	%rd329, %rd328;
	@%p87 bra 	$L__BB6_199;
	setp.lt.s64 	%p88, %rd328, %rd169;
	selp.f64 	%fd238, %fd237, %fd158, %p88;
	min.s64 	%rd329, %rd328, %rd169;
$L__BB6_199:
	ld.shared.f64 	%fd161, [_ZN6thrust24THRUST_300001_SM_1000_NS8cuda_cub4core6detail5shmemE+88];
	ld.shared.u64 	%rd172, [_ZN6thrust24THRUST_300001_SM_1000_NS8cuda_cub4core6detail5shmemE+96];
	setp.lt.f64 	%p89, %fd238, %fd161;
	mov.f64 	%fd239, %fd161;
	mov.u64 	%rd330, %rd172;
	@%p89 bra 	$L__BB6_202;
	setp.lt.f64 	%p90, %fd161, %fd238;
	mov.f64 	%fd239, %fd238;
	mov.u64 	%rd330, %rd329;
	@%p90 bra 	$L__BB6_202;
	setp.lt.s64 	%p91, %rd329, %rd172;
	selp.f64 	%fd239, %fd238, %fd161, %p91;
	min.s64 	%rd330, %rd329, %rd172;
$L__BB6_202:
	ld.shared.f64 	%fd164, [_ZN6thrust24THRUST_300001_SM_1000_NS8cuda_cub4core6detail5shmemE+104];
	ld.shared.u64 	%rd175, [_ZN6thrust24THRUST_300001_SM_1000_NS8cuda_cub4core6detail5shmemE+112];
	setp.lt.f64 	%p92, %fd239, %fd164;
	mov.f64 	%fd240, %fd164;
	mov.u64 	%rd331, %rd175;
	@%p92 bra 	$L__BB6_205;
	setp.lt.f64 	%p93, %fd164, %fd239;
	mov.f64 	%fd240, %fd239;
	mov.u64 	%rd331, %rd330;
	@%p93 bra 	$L__BB6_205;
	setp.lt.s64 	%p94, %rd330, %rd175;
	selp.f64 	%fd240, %fd239, %fd164, %p94;
	min.s64 	%rd331, %rd330, %rd175;
$L__BB6_205:
	ld.shared.f64 	%fd167, [_ZN6thrust24THRUST_300001_SM_1000_NS8cuda_cub4core6detail5shmemE+120];
	ld.shared.u64 	%rd178, [_ZN6thrust24THRUST_300001_SM_1000_NS8cuda_cub4core6detail5shmemE+128];
	setp.lt.f64 	%p95, %fd240, %fd167;
	mov.u64 	%rd332, %rd178;
	mov.f64 	%fd241, %fd167;
	@%p95 bra 	$L__BB6_208;
	setp.lt.f64 	%p96, %fd167, %fd240;
	mov.u64 	%rd332, %rd331;
	mov.f64 	%fd241, %fd240;
	@%p96 bra 	$L__BB6_208;
	setp.lt.s64 	%p97, %rd331, %rd178;
	selp.f64 	%fd241, %fd240, %fd167, %p97;
	min.s64 	%rd332, %rd331, %rd178;
$L__BB6_208:
	mov.u32 	%r415, %tid.x;
	setp.ne.s32 	%p214, %r415, 0;
	@%p214 bra 	$L__BB6_210;
	ld.param.u64 	%rd269, [_ZN6thrust24THRUST_300001_SM_1000_NS8cuda_cub4core6detail13_kernel_agentINS1_8__reduce11ReduceAgentINS0_12zip_iteratorIN4cuda3std3__45tupleIJNS0_10device_ptrIdEENS0_17counting_iteratorIlNS0_11use_defaultESF_SF_EEEEEEEPNSB_IJdlEEESJ_iNS1_9__extrema9arg_max_fIdlNSA_4lessIdEEEEEEJSI_SK_iN3cub18CUB_300001_SM_100013GridEvenShareIiEENSS_9GridQueueIjEESP_EEEvDpT0__param_1];
	cvta.to.global.u64 	%rd266, %rd269;
	mul.wide.u32 	%rd267, %r1, 16;
	add.s64 	%rd268, %rd266, %rd267;
	st.global.f64 	[%rd268], %fd241;
	st.global.u64 	[%rd268+8], %rd332;
$L__BB6_210:
	ret;

}
	// .globl	_ZN6thrust24THRUST_300001_SM_1000_NS8cuda_cub4core6detail13_kernel_agentINS1_8__reduce10DrainAgentIiEEJN3cub18CUB_300001_SM_10009GridQueueIjEEiEEEvDpT0_
.visible .entry _ZN6thrust24THRUST_300001_SM_1000_NS8cuda_cub4core6detail13_kernel_agentINS1_8__reduce10DrainAgentIiEEJN3cub18CUB_300001_SM_10009GridQueueIjEEiEEEvDpT0_(
	.param .align 8 .b8 _ZN6thrust24THRUST_300001_SM_1000_NS8cuda_cub4core6detail13_kernel_agentINS1_8__reduce10DrainAgentIiEEJN3cub18CUB_300001_SM_10009GridQueueIjEEiEEEvDpT0__param_0[8],
	.param .u32 _ZN6thrust24THRUST_300001_SM_1000_NS8cuda_cub4core6detail13_kernel_agentINS1_8__reduce10DrainAgentIiEEJN3cub18CUB_300001_SM_10009GridQueueIjEEiEEEvDpT0__param_1
)
.maxntid 1
{
	.reg .b32 	%r<3>;
	.reg .b64 	%rd<3>;

	ld.param.u64 	%rd1, [_ZN6thrust24THRUST_300001_SM_1000_NS8cuda_cub4core6detail13_kernel_agentINS1_8__reduce10DrainAgentIiEEJN3cub18CUB_300001_SM_10009GridQueueIjEEiEEEvDpT0__param_0];
	ld.param.u32 	%r1, [_ZN6thrust24THRUST_300001_SM_1000_NS8cuda_cub4core6detail13_kernel_agentINS1_8__reduce10DrainAgentIiEEJN3cub18CUB_300001_SM_10009GridQueueIjEEiEEEvDpT0__param_1];
	cvta.to.global.u64 	%rd2, %rd1;
	st.global.u32 	[%rd2], %r1;
	mov.b32 	%r2, 0;
	st.global.u32 	[%rd2+4], %r2;
	ret;

}
	// .globl	_ZN6thrust24THRUST_300001_SM_1000_NS8cuda_cub4core6detail13_kernel_agentINS1_8__reduce11ReduceAgentIPN4cuda3std3__45tupleIJdlEEESC_SB_iNS1_9__extrema9arg_max_fIdlNS9_4lessIdEEEEEEJSC_SC_iSH_EEEvDpT0_
.visible .entry _ZN6thrust24THRUST_300001_SM_1000_NS8cuda_cub4core6detail13_kernel_agentINS1_8__reduce11ReduceAgentIPN4cuda3std3__45tupleIJdlEEESC_SB_iNS1_9__extrema9arg_max_fIdlNS9_4lessIdEEEEEEJSC_SC_iSH_EEEvDpT0_(
	.param .u64 .ptr .align 1 _ZN6thrust24THRUST_300001_SM_1000_NS8cuda_cub4core6detail13_kernel_agentINS1_8__reduce11ReduceAgentIPN4cuda3std3__45tupleIJdlEEESC_SB_iNS1_9__extrema9arg_max_fIdlNS9_4lessIdEEEEEEJSC_SC_iSH_EEEvDpT0__param_0,
	.param .u64 .ptr .align 1 _ZN6thrust24THRUST_300001_SM_1000_NS8cuda_cub4core6detail13_kernel_agentINS1_8__reduce11ReduceAgentIPN4cuda3std3__45tupleIJdlEEESC_SB_iNS1_9__extrema9arg_max_fIdlNS9_4lessIdEEEEEEJSC_SC_iSH_EEEvDpT0__param_1,
	.param .u32 _ZN6thrust24THRUST_300001_SM_1000_NS8cuda_cub4core6detail13_kernel_agentINS1_8__reduce11ReduceAgentIPN4cuda3std3__45tupleIJdlEEESC_SB_iNS1_9__extrema9arg_max_fIdlNS9_4lessIdEEEEEEJSC_SC_iSH_EEEvDpT0__param_2,
	.param .align 1 .b8 _ZN6thrust24THRUST_300001_SM_1000_NS8cuda_cub4core6detail13_kernel_agentINS1_8__reduce11ReduceAgentIPN4cuda3std3__45tupleIJdlEEESC_SB_iNS1_9__extrema9arg_max_fIdlNS9_4lessIdEEEEEEJSC_SC_iSH_EEEvDpT0__param_3[1]
)
.maxntid 256
{
	.reg .pred 	%p<222>;
	.reg .b32 	%r<390>;
	.reg .b64 	%rd<387>;
	.reg .b64 	%fd<248>;

	ld.param.u64 	%rd186, [_ZN6thrust24THRUST_300001_SM_1000_NS8cuda_cub4core6detail13_kernel_agentINS1_8__reduce11ReduceAgentIPN4cuda3std3__45tupleIJdlEEESC_SB_iNS1_9__extrema9arg_max_fIdlNS9_4lessIdEEEEEEJSC_SC_iSH_EEEvDpT0__param_0];
	ld.param.u32 	%r37, [_ZN6thrust24THRUST_300001_SM_1000_NS8cuda_cub4core6detail13_kernel_agentINS1_8__reduce11ReduceAgentIPN4cuda3std3__45tupleIJdlEEESC_SB_iNS1_9__extrema9arg_max_fIdlNS9_4lessIdEEEEEEJSC_SC_iSH_EEEvDpT0__param_2];
	setp.eq.s32 	%p1, %r37, 0;
	@%p1 bra 	$L__BB8_211;
	setp.gt.s32 	%p2, %r37, 1279;
	@%p2 bra 	$L__BB8_121;
	mov.u32 	%r1, %tid.x;
	setp.ge.s32 	%p105, %r1, %r37;
	mov.f64 	%fd191, 0d0000000000000000;
	mov.b64 	%rd329, 0;
	mov.u32 	%r380, %r1;
	@%p105 bra 	$L__BB8_4;
	mul.wide.u32 	%rd273, %r1, 16;
	add.s64 	%rd270, %rd186, %rd273;
	// begin inline asm
	ld.global.nc.u64 %rd269, [%rd270];
	// end inline asm
	add.s64 	%rd272, %rd270, 8;
	// begin inline asm
	ld.global.nc.u64 %rd329, [%rd272];
	// end inline asm
	mov.b64 	%fd191, %rd269;
	add.s32 	%r380, %r1, 256;
$L__BB8_4:
	setp.ge.s32 	%p106, %r380, %r37;
	@%p106 bra 	$L__BB8_25;
	not.b32 	%r153, %r380;
	add.s32 	%r4, %r37, %r153;
	and.b32  	%r154, %r4, 768;
	setp.eq.s32 	%p107, %r154, 768;
	@%p107 bra 	$L__BB8_11;
	mul.wide.u32 	%rd275, %r380, 16;
	add.s64 	%rd320, %rd186, %rd275;
	shr.u32 	%r155, %r4, 8;
	add.s32 	%r156, %r155, 1;
	and.b32  	%r157, %r156, 3;
	neg.s32 	%r378, %r157;
$L__BB8_7:
	.pragma "nounroll";
	mov.u64 	%rd5, %rd329;
	mov.f64 	%fd3, %fd191;
	// begin inline asm
	ld.global.nc.u64 %rd276, [%rd320];
	// end inline asm
	add.s64 	%rd279, %rd320, 8;
	// begin inline asm
	ld.global.nc.u64 %rd278, [%rd279];
	// end inline asm
	mov.b64 	%fd4, %rd276;
	setp.lt.f64 	%p108, %fd3, %fd4;
	mov.u64 	%rd329, %rd278;
	mov.f64 	%fd191, %fd4;
	@%p108 bra 	$L__BB8_10;
	setp.gt.f64 	%p109, %fd3, %fd4;
	mov.u64 	%rd329, %rd5;
	mov.f64 	%fd191, %fd3;
	@%p109 bra 	$L__BB8_10;
	setp.lt.s64 	%p110, %rd5, %rd278;
	min.s64 	%rd329, %rd5, %rd278;
	selp.f64 	%fd191, %fd3, %fd4, %p110;
$L__BB8_10:
	add.s32 	%r380, %r380, 256;
	add.s64 	%rd320, %rd320, 4096;
	add.s32 	%r378, %r378, 1;
	setp.ne.s32 	%p111, %r378, 0;
	@%p111 bra 	$L__BB8_7;
$L__BB8_11:
	setp.lt.u32 	%p112, %r4, 768;
	@%p112 bra 	$L__BB8_25;
$L__BB8_12:
	mul.wide.s32 	%rd284, %r380, 16;
	add.s64 	%rd281, %rd186, %rd284;
	// begin inline asm
	ld.global.nc.u64 %rd280, [%rd281];
	// end inline asm
	add.s64 	%rd283, %rd281, 8;
	// begin inline asm
	ld.global.nc.u64 %rd282, [%rd283];
	// end inline asm
	mov.b64 	%fd10, %rd280;
	setp.lt.f64 	%p113, %fd191, %fd10;
	mov.u64 	%rd326, %rd282;
	mov.f64 	%fd188, %fd10;
	@%p113 bra 	$L__BB8_15;
	setp.gt.f64 	%p114, %fd191, %fd10;
	mov.u64 	%rd326, %rd329;
	mov.f64 	%fd188, %fd191;
	@%p114 bra 	$L__BB8_15;
	setp.lt.s64 	%p115, %rd329, %rd282;
	min.s64 	%rd326, %rd329, %rd282;
	selp.f64 	%fd188, %fd191, %fd10, %p115;
$L__BB8_15:
	add.s64 	%rd286, %rd281, 4096;
	// begin inline asm
	ld.global.nc.u64 %rd285, [%rd286];
	// end inline asm
	add.s64 	%rd288, %rd281, 4104;
	// begin inline asm
	ld.global.nc.u64 %rd287, [%rd288];
	// end inline asm
	mov.b64 	%fd13, %rd285;
	setp.lt.f64 	%p116, %fd188, %fd13;
	mov.u64 	%rd327, %rd287;
	mov.f64 	%fd189, %fd13;
	@%p116 bra 	$L__BB8_18;
	setp.gt.f64 	%p117, %fd188, %fd13;
	mov.u64 	%rd327, %rd326;
	mov.f64 	%fd189, %fd188;
	@%p117 bra 	$L__BB8_18;
	setp.lt.s64 	%p118, %rd326, %rd287;
	min.s64 	%rd327, %rd326, %rd287;
	selp.f64 	%fd189, %fd188, %fd13, %p118;
$L__BB8_18:
	add.s64 	%rd290, %rd281, 8192;
	// begin inline asm
	ld.global.nc.u64 %rd289, [%rd290];
	// end inline asm
	add.s64 	%rd292, %rd281, 8200;
	// begin inline asm
	ld.global.nc.u64 %rd291, [%rd292];
	// end inline asm
	mov.b64 	%fd16, %rd289;
	setp.lt.f64 	%p119, %fd189, %fd16;
	mov.u64 	%rd328, %rd291;
	mov.f64 	%fd190, %fd16;
	@%p119 bra 	$L__BB8_21;
	setp.gt.f64 	%p120, %fd189, %fd16;
	mov.u64 	%rd328, %rd327;
	mov.f64 	%fd190, %fd189;
	@%p120 bra 	$L__BB8_21;
	setp.lt.s64 	%p121, %rd327, %rd291;
	min.s64 	%rd328, %rd327, %rd291;
	selp.f64 	%fd190, %fd189, %fd16, %p121;
$L__BB8_21:
	add.s64 	%rd294, %rd281, 12288;
	// begin inline asm
	ld.global.nc.u64 %rd293, [%rd294];
	// end inline asm
	add.s64 	%rd296, %rd281, 12296;
	// begin inline asm
	ld.global.nc.u64 %rd295, [%rd296];
	// end inline asm
	mov.b64 	%fd19, %rd293;
	setp.lt.f64 	%p122, %fd190, %fd19;
	mov.u64 	%rd329, %rd295;
	mov.f64 	%fd191, %fd19;
	@%p122 bra 	$L__BB8_24;
	setp.gt.f64 	%p123, %fd190, %fd19;
	mov.u64 	%rd329, %rd328;
	mov.f64 	%fd191, %fd190;
	@%p123 bra 	$L__BB8_24;
	setp.lt.s64 	%p124, %rd328, %rd295;
	min.s64 	%rd329, %rd328, %rd295;
	selp.f64 	%fd191, %fd190, %fd19, %p124;
$L__BB8_24:
	add.s32 	%r380, %r380, 1024;
	setp.lt.s32 	%p125, %r380, %r37;
	@%p125 bra 	$L__BB8_12;
$L__BB8_25:
	setp.lt.s32 	%p126, %r37, 256;
	@%p126 bra 	$L__BB8_70;
	// begin inline asm
	mov.u32 %r271, %laneid;
	// end inline asm
	mov.b64 	%rd307, %fd191;
	mov.b64 	{%r273, %r278}, %rd307;
	mov.b32 	%r289, 1;
	mov.b32 	%r290, 31;
	mov.b32 	%r291, -1;
	// begin inline asm
	shfl.sync.down.b32 %r272, %r273, %r289, %r290, %r291;
	// end inline asm
	// begin inline asm
	shfl.sync.down.b32 %r277, %r278, %r289, %r290, %r291;
	// end inline asm
	mov.b64 	%rd308, {%r272, %r277};
	mov.b64 	%fd23, %rd308;
	mov.b64 	{%r283, %r288}, %rd329;
	// begin inline asm
	shfl.sync.down.b32 %r282, %r283, %r289, %r290, %r291;
	// end inline asm
	// begin inline asm
	shfl.sync.down.b32 %r287, %r288, %r289, %r290, %r291;
	// end inline asm
	mov.b64 	%rd27, {%r282, %r287};
	setp.gt.s32 	%p178, %r271, 30;
	mov.u64 	%rd331, %rd329;
	mov.f64 	%fd193, %fd191;
	@%p178 bra 	$L__BB8_30;
	setp.lt.f64 	%p179, %fd191, %fd23;
	mov.u64 	%rd331, %rd27;
	mov.f64 	%fd193, %fd23;
	@%p179 bra 	$L__BB8_30;
	setp.gt.f64 	%p180, %fd191, %fd23;
	mov.u64 	%rd331, %rd329;
	mov.f64 	%fd193, %fd191;
	@%p180 bra 	$L__BB8_30;
	setp.lt.s64 	%p181, %rd329, %rd27;
	min.s64 	%rd331, %rd329, %rd27;
	selp.f64 	%fd193, %fd191, %fd23, %p181;
$L__BB8_30:
	mov.b64 	%rd309, %fd193;
	mov.b64 	{%r293, %r298}, %rd309;
	mov.b32 	%r309, 2;
	mov.b32 	%r310, 31;
	mov.b32 	%r311, -1;
	// begin inline asm
	shfl.sync.down.b32 %r292, %r293, %r309, %r310, %r311;
	// end inline asm
	// begin inline asm
	shfl.sync.down.b32 %r297, %r298, %r309, %r310, %r311;
	// end inline asm
	mov.b64 	%rd310, {%r292, %r297};
	mov.b64 	%fd26, %rd310;
	mov.b64 	{%r303, %r308}, %rd331;
	// begin inline asm
	shfl.sync.down.b32 %r302, %r303, %r309, %r310, %r311;
	// end inline asm
	// begin inline asm
	shfl.sync.down.b32 %r307, %r308, %r309, %r310, %r311;
	// end inline asm
	mov.b64 	%rd30, {%r302, %r307};
	setp.gt.s32 	%p182, %r271, 29;
	mov.u64 	%rd332, %rd331;
	mov.f64 	%fd194, %fd193;
	@%p182 bra 	$L__BB8_34;
	setp.lt.f64 	%p183, %fd193, %fd26;
	mov.u64 	%rd332, %rd30;
	mov.f64 	%fd194, %fd26;
	@%p183 bra 	$L__BB8_34;
	setp.gt.f64 	%p184, %fd193, %fd26;
	mov.u64 	%rd332, %rd331;
	mov.f64 	%fd194, %fd193;
	@%p184 bra 	$L__BB8_34;
	setp.lt.s64 	%p185, %rd331, %rd30;
	min.s64 	%rd332, %rd331, %rd30;
	selp.f64 	%fd194, %fd193, %fd26, %p185;
$L__BB8_34:
	mov.b64 	%rd311, %fd194;
	mov.b64 	{%r313, %r318}, %rd311;
	mov.b32 	%r329, 4;
	mov.b32 	%r330, 31;
	mov.b32 	%r331, -1;
	// begin inline asm
	shfl.sync.down.b32 %r312, %r313, %r329, %r330, %r331;
	// end inline asm
	// begin inline asm
	shfl.sync.down.b32 %r317, %r318, %r329, %r330, %r331;
	// end inline asm
	mov.b64 	%rd312, {%r312, %r317};
	mov.b64 	%fd29, %rd312;
	mov.b64 	{%r323, %r328}, %rd332;
	// begin inline asm
	shfl.sync.down.b32 %r322, %r323, %r329, %r330, %r331;
	// end inline asm
	// begin inline asm
	shfl.sync.down.b32 %r327, %r328, %r329, %r330, %r331;
	// end inline asm
	mov.b64 	%rd33, {%r322, %r327};
	setp.gt.s32 	%p186, %r271, 27;
	mov.u64 	%rd333, %rd332;
	mov.f64 	%fd195, %fd194;
	@%p186 bra 	$L__BB8_38;
	setp.lt.f64 	%p187, %fd194, %fd29;
	mov.u64 	%rd333, %rd33;
	mov.f64 	%fd195, %fd29;
	@%p187 bra 	$L__BB8_38;
	setp.gt.f64 	%p188, %fd194, %fd29;
	mov.u64 	%rd333, %rd332;
	mov.f64 	%fd195, %fd194;
	@%p188 bra 	$L__BB8_38;
	setp.lt.s64 	%p189, %rd332, %rd33;
	min.s64 	%rd333, %rd332, %rd33;
	selp.f64 	%fd195, %fd194, %fd29, %p189;
$L__BB8_38:
	mov.b64 	%rd313, %fd195;
	mov.b64 	{%r333, %r338}, %rd313;
	mov.b32 	%r349, 8;
	mov.b32 	%r350, 31;
	mov.b32 	%r351, -1;
	// begin inline asm
	shfl.sync.down.b32 %r332, %r333, %r349, %r350, %r351;
	// end inline asm
	// begin inline asm
	shfl.sync.down.b32 %r337, %r338, %r349, %r350, %r351;
	// end inline asm
	mov.b64 	%rd314, {%r332, %r337};
	mov.b64 	%fd32, %rd314;
	mov.b64 	{%r343, %r348}, %rd333;
	// begin inline asm
	shfl.sync.down.b32 %r342, %r343, %r349, %r350, %r351;
	// end inline asm
	// begin inline asm
	shfl.sync.down.b32 %r347, %r348, %r349, %r350, %r351;
	// end inline asm
	mov.b64 	%rd36, {%r342, %r347};
	setp.gt.s32 	%p190, %r271, 23;
	mov.u64 	%rd334, %rd333;
	mov.f64 	%fd196, %fd195;
	@%p190 bra 	$L__BB8_42;
	setp.lt.f64 	%p191, %fd195, %fd32;
	mov.u64 	%rd334, %rd36;
	mov.f64 	%fd196, %fd32;
	@%p191 bra 	$L__BB8_42;
	setp.gt.f64 	%p192, %fd195, %fd32;
	mov.u64 	%rd334, %rd333;
	mov.f64 	%fd196, %fd195;
	@%p192 bra 	$L__BB8_42;
	setp.lt.s64 	%p193, %rd333, %rd36;
	min.s64 	%rd334, %rd333, %rd36;
	selp.f64 	%fd196, %fd195, %fd32, %p193;
$L__BB8_42:
	mov.b64 	%rd315, %fd196;
	mov.b64 	{%r353, %r358}, %rd315;
	mov.b32 	%r369, 16;
	mov.b32 	%r370, 31;
	mov.b32 	%r371, -1;
	// begin inline asm
	shfl.sync.down.b32 %r352, %r353, %r369, %r370, %r371;
	// end inline asm
	// begin inline asm
	shfl.sync.down.b32 %r357, %r358, %r369, %r370, %r371;
	// end inline asm
	mov.b64 	%rd316, {%r352, %r357};
	mov.b64 	%fd35, %rd316;
	mov.b64 	{%r363, %r368}, %rd334;
	// begin inline asm
	shfl.sync.down.b32 %r362, %r363, %r369, %r370, %r371;
	// end inline asm
	// begin inline asm
	shfl.sync.down.b32 %r367, %r368, %r369, %r370, %r371;
	// end inline asm
	mov.b64 	%rd39, {%r362, %r367};
	setp.gt.s32 	%p194, %r271, 15;
	mov.u64 	%rd386, %rd334;
	mov.f64 	%fd247, %fd196;
	@%p194 bra 	$L__BB8_46;
	setp.lt.f64 	%p195, %fd196, %fd35;
	mov.u64 	%rd386, %rd39;
	mov.f64 	%fd247, %fd35;
	@%p195 bra 	$L__BB8_46;
	setp.gt.f64 	%p196, %fd196, %fd35;
	mov.u64 	%rd386, %rd334;
	mov.f64 	%fd247, %fd196;
	@%p196 bra 	$L__BB8_46;
	setp.lt.s64 	%p197, %rd334, %rd39;
	min.s64 	%rd386, %rd334, %rd39;
	selp.f64 	%fd247, %fd196, %fd35, %p197;
$L__BB8_46:
	setp.ne.s32 	%p198, %r271, 0;
	@%p198 bra 	$L__BB8_48;
	shr.u32 	%r372, %r1, 1;
	and.b32  	%r373, %r372, 496;
	mov.u32 	%r374, _ZN6thrust24THRUST_300001_SM_1000_NS8cuda_cub4core6detail5shmemE;
	add.s32 	%r375, %r374, %r373;
	st.shared.f64 	[%r375+8], %fd247;
	st.shared.u64 	[%r375+16], %rd386;
$L__BB8_48:
	bar.sync 	0;
	setp.ne.s32 	%p199, %r1, 0;
	@%p199 bra 	$L__BB8_209;
	ld.shared.f64 	%fd38, [_ZN6thrust24THRUST_300001_SM_1000_NS8cuda_cub4core6detail5shmemE+24];
	ld.shared.u64 	%rd42, [_ZN6thrust24THRUST_300001_SM_1000_NS8cuda_cub4core6detail5shmemE+32];
	setp.lt.f64 	%p200, %fd247, %fd38;
	mov.u64 	%rd336, %rd42;
	mov.f64 	%fd198, %fd38;
	@%p200 bra 	$L__BB8_52;
	setp.lt.f64 	%p201, %fd38, %fd247;
	mov.u64 	%rd336, %rd386;
	mov.f64 	%fd198, %fd247;
	@%p201 bra 	$L__BB8_52;
	setp.lt.s64 	%p202, %rd386, %rd42;
	min.s64 	%rd336, %rd386, %rd42;
	selp.f64 	%fd198, %fd247, %fd38, %p202;
$L__BB8_52:
	ld.shared.f64 	%fd41, [_ZN6thrust24THRUST_300001_SM_1000_NS8cuda_cub4core6detail5shmemE+40];
	ld.shared.u64 	%rd45, [_ZN6thrust24THRUST_300001_SM_1000_NS8cuda_cub4core6detail5shmemE+48];
	setp.lt.f64 	%p203, %fd198, %fd41;
	mov.u64 	%rd337, %rd45;
	mov.f64 	%fd199, %fd41;
	@%p203 bra 	$L__BB8_55;
	setp.lt.f64 	%p204, %fd41, %fd198;
	mov.u64 	%rd337, %rd336;
	mov.f64 	%fd199, %fd198;
	@%p204 bra 	$L__BB8_55;
	setp.lt.s64 	%p205, %rd336, %rd45;
	min.s64 	%rd337, %rd336, %rd45;
	selp.f64 	%fd199, %fd198, %fd41, %p205;
$L__BB8_55:
	ld.shared.f64 	%fd44, [_ZN6thrust24THRUST_300001_SM_1000_NS8cuda_cub4core6detail5shmemE+56];
	ld.shared.u64 	%rd48, [_ZN6thrust24THRUST_300001_SM_1000_NS8cuda_cub4core6detail5shmemE+64];
	setp.lt.f64 	%p206, %fd199, %fd44;
	mov.u64 	%rd338, %rd48;
	mov.f64 	%fd200, %fd44;
	@%p206 bra 	$L__BB8_58;
	setp.lt.f64 	%p207, %fd44, %fd199;
	mov.u64 	%rd338, %rd337;
	mov.f64 	%fd200, %fd199;
	@%p207 bra 	$L__BB8_58;
	setp.lt.s64 	%p208, %rd337, %rd48;
	min.s64 	%rd338, %rd337, %rd48;
	selp.f64 	%fd200, %fd199, %fd44, %p208;
$L__BB8_58:
	ld.shared.f64 	%fd47, [_ZN6thrust24THRUST_300001_SM_1000_NS8cuda_cub4core6detail5shmemE+72];
	ld.shared.u64 	%rd51, [_ZN6thrust24THRUST_300001_SM_1000_NS8cuda_cub4core6detail5shmemE+80];
	setp.lt.f64 	%p209, %fd200, %fd47;
	mov.u64 	%rd339, %rd51;
	mov.f64 	%fd201, %fd47;
	@%p209 bra 	$L__BB8_61;
	setp.lt.f64 	%p210, %fd47, %fd200;
	mov.u64 	%rd339, %rd338;
	mov.f64 	%fd201, %fd200;
	@%p210 bra 	$L__BB8_61;
	setp.lt.s64 	%p211, %rd338, %rd51;
	min.s64 	%rd339, %rd338, %rd51;
	selp.f64 	%fd201, %fd200, %fd47, %p211;
$L__BB8_61:
	ld.shared.f64 	%fd50, [_ZN6thrust24THRUST_300001_SM_1000_NS8cuda_cub4core6detail5shmemE+88];
	ld.shared.u64 	%rd54, [_ZN6thrust24THRUST_300001_SM_1000_NS8cuda_cub4core6detail5shmemE+96];
	setp.lt.f64 	%p212, %fd201, %fd50;
	mov.u64 	%rd340, %rd54;
	mov.f64 	%fd202, %fd50;
	@%p212 bra 	$L__BB8_64;
	setp.lt.f64 	%p213, %fd50, %fd201;
	mov.u64 	%rd340, %rd339;
	mov.f64 	%fd202, %fd201;
	@%p213 bra 	$L__BB8_64;
	setp.lt.s64 	%p214, %rd339, %rd54;
	min.s64 	%rd340, %rd339, %rd54;
	selp.f64 	%fd202, %fd201, %fd50, %p214;
$L__BB8_64:
	ld.shared.f64 	%fd53, [_ZN6thrust24THRUST_300001_SM_1000_NS8cuda_cub4core6detail5shmemE+104];
	ld.shared.u64 	%rd57, [_ZN6thrust24THRUST_300001_SM_1000_NS8cuda_cub4core6detail5shmemE+112];
	setp.lt.f64 	%p215, %fd202, %fd53;
	mov.u64 	%rd341, %rd57;
	mov.f64 	%fd203, %fd53;
	@%p215 bra 	$L__BB8_67;
	setp.lt.f64 	%p216, %fd53, %fd202;
	mov.u64 	%rd341, %rd340;
	mov.f64 	%fd203, %fd202;
	@%p216 bra 	$L__BB8_67;
	setp.lt.s64 	%p217, %rd340, %rd57;
	min.s64 	%rd341, %rd340, %rd57;
	selp.f64 	%fd203, %fd202, %fd53, %p217;
$L__BB8_67:
	ld.shared.f64 	%fd56, [_ZN6thrust24THRUST_300001_SM_1000_NS8cuda_cub4core6detail5shmemE+120];
	ld.shared.u64 	%rd60, [_ZN6thrust24THRUST_300001_SM_1000_NS8cuda_cub4core6detail5shmemE+128];
	setp.lt.f64 	%p218, %fd203, %fd56;
	mov.u64 	%rd386, %rd60;
	mov.f64 	%fd247, %fd56;
	@%p218 bra 	$L__BB8_209;
	setp.lt.f64 	%p219, %fd56, %fd203;
	mov.u64 	%rd386, %rd341;
	mov.f64 	%fd247, %fd203;
	@%p219 bra 	$L__BB8_209;
	setp.lt.s64 	%p220, %rd341, %rd60;
	min.s64 	%rd386, %rd341, %rd60;
	selp.f64 	%fd247, %fd203, %fd56, %p220;
	bra.uni 	$L__BB8_209;
$L__BB8_70:
	// begin inline asm
	mov.u32 %r158, %laneid;
	// end inline asm
	and.b32  	%r179, %r1, 992;
	add.s32 	%r180, %r179, 32;
	setp.gt.s32 	%p127, %r180, %r37;
	not.b32 	%r181, %r179;
	add.s32 	%r182, %r37, %r181;
	selp.b32 	%r177, %r182, 31, %p127;
	mov.b64 	%rd297, %fd191;
	mov.b64 	{%r160, %r165}, %rd297;
	mov.b32 	%r176, 1;
	mov.b32 	%r178, -1;
	// begin inline asm
	shfl.sync.down.b32 %r159, %r160, %r176, %r177, %r178;
	// end inline asm
	// begin inline asm
	shfl.sync.down.b32 %r164, %r165, %r176, %r177, %r178;
	// end inline asm
	mov.b64 	%rd298, {%r159, %r164};
	mov.b64 	%fd58, %rd298;
	mov.b64 	{%r170, %r175}, %rd329;
	// begin inline asm
	shfl.sync.down.b32 %r169, %r170, %r176, %r177, %r178;
	// end inline asm
	// begin inline asm
	shfl.sync.down.b32 %r174, %r175, %r176, %r177, %r178;
	// end inline asm
	mov.b64 	%rd62, {%r169, %r174};
	setp.ge.s32 	%p128, %r158, %r177;
	mov.u64 	%rd342, %rd329;
	mov.f64 	%fd204, %fd191;
	@%p128 bra 	$L__BB8_74;
	setp.lt.f64 	%p129, %fd191, %fd58;
	mov.u64 	%rd342, %rd62;
	mov.f64 	%fd204, %fd58;
	@%p129 bra 	$L__BB8_74;
	setp.gt.f64 	%p130, %fd191, %fd58;
	mov.u64 	%rd342, %rd329;
	mov.f64 	%fd204, %fd191;
	@%p130 bra 	$L__BB8_74;
	setp.lt.s64 	%p131, %rd329, %rd62;
	min.s64 	%rd342, %rd329, %rd62;
	selp.f64 	%fd204, %fd191, %fd58, %p131;
$L__BB8_74:
	mov.b64 	%rd299, %fd204;
	mov.b64 	{%r184, %r189}, %rd299;
	mov.b32 	%r200, 2;
	mov.b32 	%r202, -1;
	// begin inline asm
	shfl.sync.down.b32 %r183, %r184, %r200, %r177, %r202;
	// end inline asm
	// begin inline asm
	shfl.sync.down.b32 %r188, %r189, %r200, %r177, %r202;
	// end inline asm
	mov.b64 	%rd300, {%r183, %r188};
	mov.b64 	%fd61, %rd300;
	mov.b64 	{%r194, %r199}, %rd342;
	// begin inline asm
	shfl.sync.down.b32 %r193, %r194, %r200, %r177, %r202;
	// end inline asm
	// begin inline asm
	shfl.sync.down.b32 %r198, %r199, %r200, %r177, %r202;
	// end inline asm
	mov.b64 	%rd65, {%r193, %r198};
	add.s32 	%r203, %r158, 2;
	setp.gt.s32 	%p132, %r203, %r177;
	mov.u64 	%rd343, %rd342;
	mov.f64 	%fd205, %fd204;
	@%p132 bra 	$L__BB8_78;
	setp.lt.f64 	%p133, %fd204, %fd61;
	mov.u64 	%rd343, %rd65;
	mov.f64 	%fd205, %fd61;
	@%p133 bra 	$L__BB8_78;
	setp.gt.f64 	%p134, %fd204, %fd61;
	mov.u64 	%rd343, %rd342;
	mov.f64 	%fd205, %fd204;
	@%p134 bra 	$L__BB8_78;
	setp.lt.s64 	%p135, %rd342, %rd65;
	min.s64 	%rd343, %rd342, %rd65;
	selp.f64 	%fd205, %fd204, %fd61, %p135;
$L__BB8_78:
	mov.b64 	%rd301, %fd205;
	mov.b64 	{%r205, %r210}, %rd301;
	mov.b32 	%r221, 4;
	mov.b32 	%r223, -1;
	// begin inline asm
	shfl.sync.down.b32 %r204, %r205, %r221, %r177, %r223;
	// end inline asm
	// begin inline asm
	shfl.sync.down.b32 %r209, %r210, %r221, %r177, %r223;
	// end inline asm
	mov.b64 	%rd302, {%r204, %r209};
	mov.b64 	%fd64, %rd302;
	mov.b64 	{%r215, %r220}, %rd343;
	// begin inline asm
	shfl.sync.down.b32 %r214, %r215, %r221, %r177, %r223;
	// end inline asm
	// begin inline asm
	shfl.sync.down.b32 %r219, %r220, %r221, %r177, %r223;
	// end inline asm
	mov.b64 	%rd68, {%r214, %r219};
	add.s32 	%r224, %r158, 4;
	setp.gt.s32 	%p136, %r224, %r177;
	mov.u64 	%rd344, %rd343;
	mov.f64 	%fd206, %fd205;
	@%p136 bra 	$L__BB8_82;
	setp.lt.f64 	%p137, %fd205, %fd64;
	mov.u64 	%rd344, %rd68;
	mov.f64 	%fd206, %fd64;
	@%p137 bra 	$L__BB8_82;
	setp.gt.f64 	%p138, %fd205, %fd64;
	mov.u64 	%rd344, %rd343;
	mov.f64 	%fd206, %fd205;
	@%p138 bra 	$L__BB8_82;
	setp.lt.s64 	%p139, %rd343, %rd68;
	min.s64 	%rd344, %rd343, %rd68;
	selp.f64 	%fd206, %fd205, %fd64, %p139;
$L__BB8_82:
	mov.b64 	%rd303, %fd206;
	mov.b64 	{%r226, %r231}, %rd303;
	mov.b32 	%r242, 8;
	mov.b32 	%r244, -1;
	// begin inline asm
	shfl.sync.down.b32 %r225, %r226, %r242, %r177, %r244;
	// end inline asm
	// begin inline asm
	shfl.sync.down.b32 %r230, %r231, %r242, %r177, %r244;
	// end inline asm
	mov.b64 	%rd304, {%r225, %r230};
	mov.b64 	%fd67, %rd304;
	mov.b64 	{%r236, %r241}, %rd344;
	// begin inline asm
	shfl.sync.down.b32 %r235, %r236, %r242, %r177, %r244;
	// end inline asm
	// begin inline asm
	shfl.sync.down.b32 %r240, %r241, %r242, %r177, %r244;
	// end inline asm
	mov.b64 	%rd71, {%r235, %r240};
	add.s32 	%r245, %r158, 8;
	setp.gt.s32 	%p140, %r245, %r177;
	mov.u64 	%rd345, %rd344;
	mov.f64 	%fd207, %fd206;
	@%p140 bra 	$L__BB8_86;
	setp.lt.f64 	%p141, %fd206, %fd67;
	mov.u64 	%rd345, %rd71;
	mov.f64 	%fd207, %fd67;
	@%p141 bra 	$L__BB8_86;
	setp.gt.f64 	%p142, %fd206, %fd67;
	mov.u64 	%rd345, %rd344;
	mov.f64 	%fd207, %fd206;
	@%p142 bra 	$L__BB8_86;
	setp.lt.s64 	%p143, %rd344, %rd71;
	min.s64 	%rd345, %rd344, %rd71;
	selp.f64 	%fd207, %fd206, %fd67, %p143;
$L__BB8_86:
	mov.b64 	%rd305, %fd207;
	mov.b64 	{%r247, %r252}, %rd305;
	mov.b32 	%r263, 16;
	mov.b32 	%r265, -1;
	// begin inline asm
	shfl.sync.down.b32 %r246, %r247, %r263, %r177, %r265;
	// end inline asm
	// begin inline asm
	shfl.sync.down.b32 %r251, %r252, %r263, %r177, %r265;
	// end inline asm
	mov.b64 	%rd306, {%r246, %r251};
	mov.b64 	%fd70, %rd306;
	mov.b64 	{%r257, %r262}, %rd345;
	// begin inline asm
	shfl.sync.down.b32 %r256, %r257, %r263, %r177, %r265;
	// end inline asm
	// begin inline asm
	shfl.sync.down.b32 %r261, %r262, %r263, %r177, %r265;
	// end inline asm
	mov.b64 	%rd74, {%r256, %r261};
	add.s32 	%r266, %r158, 16;
	setp.gt.s32 	%p144, %r266, %r177;
	mov.u64 	%rd386, %rd345;
	mov.f64 	%fd247, %fd207;
	@%p144 bra 	$L__BB8_90;
	setp.lt.f64 	%p145, %fd207, %fd70;
	mov.u64 	%rd386, %rd74;
	mov.f64 	%fd247, %fd70;
	@%p145 bra 	$L__BB8_90;
	setp.gt.f64 	%p146, %fd207, %fd70;
	mov.u64 	%rd386, %rd345;
	mov.f64 	%fd247, %fd207;
	@%p146 bra 	$L__BB8_90;
	setp.lt.s64 	%p147, %rd345, %rd74;
	min.s64 	%rd386, %rd345, %rd74;
	selp.f64 	%fd247, %fd207, %fd70, %p147;
$L__BB8_90:
	setp.ne.s32 	%p148, %r158, 0;
	@%p148 bra 	$L__BB8_92;
	shr.u32 	%r267, %r1, 1;
	and.b32  	%r268, %r267, 496;
	mov.u32 	%r269, _ZN6thrust24THRUST_300001_SM_1000_NS8cuda_cub4core6detail5shmemE;
	add.s32 	%r270, %r269, %r268;
	st.shared.f64 	[%r270+8], %fd247;
	st.shared.u64 	[%r270+16], %rd386;
$L__BB8_92:
	bar.sync 	0;
	setp.ne.s32 	%p149, %r1, 0;
	@%p149 bra 	$L__BB8_209;
	setp.lt.s32 	%p150, %r37, 33;
	mov.f64 	%fd209, %fd247;
	mov.u64 	%rd347, %rd386;
	@%p150 bra 	$L__BB8_97;
	ld.shared.f64 	%fd73, [_ZN6thrust24THRUST_300001_SM_1000_NS8cuda_cub4core6detail5shmemE+24];
	ld.shared.u64 	%rd77, [_ZN6thrust24THRUST_300001_SM_1000_NS8cuda_cub4core6detail5shmemE+32];
	setp.lt.f64 	%p151, %fd247, %fd73;
	mov.f64 	%fd209, %fd73;
	mov.u64 	%rd347, %rd77;
	@%p151 bra 	$L__BB8_97;
	setp.lt.f64 	%p152, %fd73, %fd247;
	mov.f64 	%fd209, %fd247;
	mov.u64 	%rd347, %rd386;
	@%p152 bra 	$L__BB8_97;
	setp.lt.s64 	%p153, %rd386, %rd77;
	min.s64 	%rd347, %rd386, %rd77;
	selp.f64 	%fd209, %fd247, %fd73, %p153;
$L__BB8_97:
	setp.lt.s32 	%p154, %r37, 65;
	mov.f64 	%fd210, %fd209;
	mov.u64 	%rd348, %rd347;
	@%p154 bra 	$L__BB8_101;
	ld.shared.f64 	%fd76, [_ZN6thrust24THRUST_300001_SM_1000_NS8cuda_cub4core6detail5shmemE+40];
	ld.shared.u64 	%rd80, [_ZN6thrust24THRUST_300001_SM_1000_NS8cuda_cub4core6detail5shmemE+48];
	setp.lt.f64 	%p155, %fd209, %fd76;
	mov.f64 	%fd210, %fd76;
	mov.u64 	%rd348, %rd80;
	@%p155 bra 	$L__BB8_101;
	setp.lt.f64 	%p156, %fd76, %fd209;
	mov.f64 	%fd210, %fd209;
	mov.u64 	%rd348, %rd347;
	@%p156 bra 	$L__BB8_101;
	setp.lt.s64 	%p157, %rd347, %rd80;
	selp.f64 	%fd210, %fd209, %fd76, %p157;
	min.s64 	%rd348, %rd347, %rd80;
$L__BB8_101:
	setp.lt.s32 	%p158, %r37, 97;
	mov.f64 	%fd211, %fd210;
	mov.u64 	%rd349, %rd348;
	@%p158 bra 	$L__BB8_105;
	ld.shared.f64 	%fd79, [_ZN6thrust24THRUST_300001_SM_1000_NS8cuda_cub4core6detail5shmemE+56];
	ld.shared.u64 	%rd83, [_ZN6thrust24THRUST_300001_SM_1000_NS8cuda_cub4core6detail5shmemE+64];
	setp.lt.f64 	%p159, %fd210, %fd79;
	mov.f64 	%fd211, %fd79;
	mov.u64 	%rd349, %rd83;
	@%p159 bra 	$L__BB8_105;
	setp.lt.f64 	%p160, %fd79, %fd210;
	mov.f64 	%fd211, %fd210;
	mov.u64 	%rd349, %rd348;
	@%p160 bra 	$L__BB8_105;
	setp.lt.s64 	%p161, %rd348, %rd83;
	selp.f64 	%fd211, %fd210, %fd79, %p161;
	min.s64 	%rd349, %rd348, %rd83;
$L__BB8_105:
	setp.lt.s32 	%p162, %r37, 129;
	mov.f64 	%fd212, %fd211;
	mov.u64 	%rd350, %rd349;
	@%p162 bra 	$L__BB8_109;
	ld.shared.f64 	%fd82, [_ZN6thrust24THRUST_300001_SM_1000_NS8cuda_cub4core6detail5shmemE+72];
	ld.shared.u64 	%rd86, [_ZN6thrust24THRUST_300001_SM_1000_NS8cuda_cub4core6detail5shmemE+80];
	setp.lt.f64 	%p163, %fd211, %fd82;
	mov.f64 	%fd212, %fd82;
	mov.u64 	%rd350, %rd86;
	@%p163 bra 	$L__BB8_109;
	setp.lt.f64 	%p164, %fd82, %fd211;
	mov.f64 	%fd212, %fd211;
	mov.u64 	%rd350, %rd349;
	@%p164 bra 	$L__BB8_109;
	setp.lt.s64 	%p165, %rd349, %rd86;
	selp.f64 	%fd212, %fd211, %fd82, %p165;
	min.s64 	%rd350, %rd349, %rd86;
$L__BB8_109:
	setp.lt.s32 	%p166, %r37, 161;
	mov.f64 	%fd213, %fd212;
	mov.u64 	%rd351, %rd350;
	@%p166 bra 	$L__BB8_113;
	ld.shared.f64 	%fd85, [_ZN6thrust24THRUST_300001_SM_1000_NS8cuda_cub4core6detail5shmemE+88];
	ld.shared.u64 	%rd89, [_ZN6thrust24THRUST_300001_SM_1000_NS8cuda_cub4core6detail5shmemE+96];
	setp.lt.f64 	%p167, %fd212, %fd85;
	mov.f64 	%fd213, %fd85;
	mov.u64 	%rd351, %rd89;
	@%p167 bra 	$L__BB8_113;
	setp.lt.f64 	%p168, %fd85, %fd212;
	mov.f64 	%fd213, %fd212;
	mov.u64 	%rd351, %rd350;
	@%p168 bra 	$L__BB8_113;
	setp.lt.s64 	%p169, %rd350, %rd89;
	selp.f64 	%fd213, %fd212, %fd85, %p169;
	min.s64 	%rd351, %rd350, %rd89;
$L__BB8_113:
	setp.lt.s32 	%p170, %r37, 193;
	mov.f64 	%fd214, %fd213;
	mov.u64 	%rd352, %rd351;
	@%p170 bra 	$L__BB8_117;
	ld.shared.f64 	%fd88, [_ZN6thrust24THRUST_300001_SM_1000_NS8cuda_cub4core6detail5shmemE+104];
	ld.shared.u64 	%rd92, [_ZN6thrust24THRUST_300001_SM_1000_NS8cuda_cub4core6detail5shmemE+112];
	setp.lt.f64 	%p171, %fd213, %fd88;
	mov.f64 	%fd214, %fd88;
	mov.u64 	%rd352, %rd92;
	@%p171 bra 	$L__BB8_117;
	setp.lt.f64 	%p172, %fd88, %fd213;
	mov.f64 	%fd214, %fd213;
	mov.u64 	%rd352, %rd351;
	@%p172 bra 	$L__BB8_117;
	setp.lt.s64 	%p173, %rd351, %rd92;
	selp.f64 	%fd214, %fd213, %fd88, %p173;
	min.s64 	%rd352, %rd351, %rd92;
$L__BB8_117:
	setp.lt.s32 	%p174, %r37, 225;
	mov.u64 	%rd386, %rd352;
	mov.f64 	%fd247, %fd214;
	@%p174 bra 	$L__BB8_209;
	ld.shared.f64 	%fd91, [_ZN6thrust24THRUST_300001_SM_1000_NS8cuda_cub4core6detail5shmemE+120];
	ld.shared.u64 	%rd95, [_ZN6thrust24THRUST_300001_SM_1000_NS8cuda_cub4core6detail5shmemE+128];
	setp.lt.f64 	%p175, %fd214, %fd91;
	mov.u64 	%rd386, %rd95;
	mov.f64 	%fd247, %fd91;
	@%p175 bra 	$L__BB8_209;
	setp.lt.f64 	%p176, %fd91, %fd214;
	mov.u64 	%rd386, %rd352;
	mov.f64 	%fd247, %fd214;
	@%p176 bra 	$L__BB8_209;
	setp.lt.s64 	%p177, %rd352, %rd95;
	selp.f64 	%fd247, %fd214, %fd91, %p177;
	min.s64 	%rd386, %rd352, %rd95;
	bra.uni 	$L__BB8_209;
$L__BB8_121:
	mov.u32 	%r16, %tid.x;
	mul.wide.u32 	%rd208, %r16, 16;
	add.s64 	%rd189, %rd186, %rd208;
	// begin inline asm
	ld.global.nc.u64 %rd188, [%rd189];
	// end inline asm
	add.s64 	%rd191, %rd189, 8;
	// begin inline asm
	ld.global.nc.u64 %rd190, [%rd191];
	// end inline asm
	mov.b64 	%fd93, %rd188;
	add.s64 	%rd193, %rd189, 4096;
	// begin inline asm
	ld.global.nc.u64 %rd192, [%rd193];
	// end inline asm
	add.s64 	%rd195, %rd189, 4104;
	// begin inline asm
	ld.global.nc.u64 %rd353, [%rd195];
	// end inline asm
	mov.b64 	%fd215, %rd192;
	add.s64 	%rd197, %rd189, 8192;
	// begin inline asm
	ld.global.nc.u64 %rd196, [%rd197];
	// end inline asm
	add.s64 	%rd199, %rd189, 8200;
	// begin inline asm
	ld.global.nc.u64 %rd354, [%rd199];
	// end inline asm
	mov.b64 	%fd216, %rd196;
	add.s64 	%rd201, %rd189, 12288;
	// begin inline asm
	ld.global.nc.u64 %rd200, [%rd201];
	// end inline asm
	add.s64 	%rd203, %rd189, 12296;
	// begin inline asm
	ld.global.nc.u64 %rd355, [%rd203];
	// end inline asm
	mov.b64 	%fd217, %rd200;
	add.s64 	%rd205, %rd189, 16384;
	// begin inline asm
	ld.global.nc.u64 %rd204, [%rd205];
	// end inline asm
	add.s64 	%rd207, %rd189, 16392;
	// begin inline asm
	ld.global.nc.u64 %rd373, [%rd207];
	// end inline asm
	mov.b64 	%fd234, %rd204;
	setp.lt.f64 	%p3, %fd93, %fd215;
	@%p3 bra 	$L__BB8_123;
	setp.lt.f64 	%p4, %fd215, %fd93;
	setp.lt.s64 	%p5, %rd190, %rd353;
	or.pred  	%p6, %p4, %p5;
	selp.f64 	%fd215, %fd93, %fd215, %p6;
	selp.b64 	%rd353, %rd190, %rd353, %p6;
$L__BB8_123:
	setp.lt.f64 	%p7, %fd215, %fd216;
	@%p7 bra 	$L__BB8_125;
	setp.gt.f64 	%p8, %fd215, %fd216;
	setp.lt.s64 	%p9, %rd353, %rd354;
	or.pred  	%p10, %p8, %p9;
	selp.f64 	%fd216, %fd215, %fd216, %p10;
	selp.b64 	%rd354, %rd353, %rd354, %p10;
$L__BB8_125:
	setp.lt.f64 	%p11, %fd216, %fd217;
	@%p11 bra 	$L__BB8_127;
	setp.gt.f64 	%p12, %fd216, %fd217;
	setp.lt.s64 	%p13, %rd354, %rd355;
	or.pred  	%p14, %p12, %p13;
	selp.f64 	%fd217, %fd216, %fd217, %p14;
	selp.b64 	%rd355, %rd354, %rd355, %p14;
$L__BB8_127:
	setp.lt.f64 	%p15, %fd217, %fd234;
	@%p15 bra 	$L__BB8_129;
	setp.gt.f64 	%p16, %fd217, %fd234;
	setp.lt.s64 	%p17, %rd355, %rd373;
	or.pred  	%p18, %p16, %p17;
	selp.f64 	%fd234, %fd217, %fd234, %p18;
	selp.b64 	%rd373, %rd355, %rd373, %p18;
$L__BB8_129:
	setp.lt.u32 	%p19, %r37, 2560;
	mov.b32 	%r383, 1280;
	@%p19 bra 	$L__BB8_142;
	mov.b32 	%r382, 1280;
	mov.f64 	%fd219, %fd234;
	mov.u64 	%rd357, %rd373;
$L__BB8_131:
	add.s32 	%r40, %r382, %r16;
	mul.wide.u32 	%rd229, %r40, 16;
	add.s64 	%rd210, %rd186, %rd229;
	// begin inline asm
	ld.global.nc.u64 %rd209, [%rd210];
	// end inline asm
	add.s64 	%rd212, %rd210, 8;
	// begin inline asm
	ld.global.nc.u64 %rd358, [%rd212];
	// end inline asm
	mov.b64 	%fd220, %rd209;
	add.s64 	%rd214, %rd210, 4096;
	// begin inline asm
	ld.global.nc.u64 %rd213, [%rd214];
	// end inline asm
	add.s64 	%rd216, %rd210, 4104;
	// begin inline asm
	ld.global.nc.u64 %rd359, [%rd216];
	// end inline asm
	mov.b64 	%fd221, %rd213;
	add.s64 	%rd218, %rd210, 8192;
	// begin inline asm
	ld.global.nc.u64 %rd217, [%rd218];
	// end inline asm
	add.s64 	%rd220, %rd210, 8200;
	// begin inline asm
	ld.global.nc.u64 %rd360, [%rd220];
	// end inline asm
	mov.b64 	%fd222, %rd217;
	add.s64 	%rd222, %rd210, 12288;
	// begin inline asm
	ld.global.nc.u64 %rd221, [%rd222];
	// end inline asm
	add.s64 	%rd224, %rd210, 12296;
	// begin inline asm
	ld.global.nc.u64 %rd361, [%rd224];
	// end inline asm
	mov.b64 	%fd223, %rd221;
	add.s64 	%rd226, %rd210, 16384;
	// begin inline asm
	ld.global.nc.u64 %rd225, [%rd226];
	// end inline asm
	add.s64 	%rd228, %rd210, 16392;
	// begin inline asm
	ld.global.nc.u64 %rd373, [%rd228];
	// end inline asm
	mov.b64 	%fd234, %rd225;
	setp.lt.f64 	%p20, %fd219, %fd220;
	@%p20 bra 	$L__BB8_133;
	setp.gt.f64 	%p21, %fd219, %fd220;
	setp.lt.s64 	%p22, %rd357, %rd358;
	or.pred  	%p23, %p21, %p22;
	selp.f64 	%fd220, %fd219, %fd220, %p23;
	selp.b64 	%rd358, %rd357, %rd358, %p23;
$L__BB8_133:
	setp.lt.f64 	%p24, %fd220, %fd221;
	@%p24 bra 	$L__BB8_135;
	setp.gt.f64 	%p25, %fd220, %fd221;
	setp.lt.s64 	%p26, %rd358, %rd359;
	or.pred  	%p27, %p25, %p26;
	selp.f64 	%fd221, %fd220, %fd221, %p27;
	selp.b64 	%rd359, %rd358, %rd359, %p27;
$L__BB8_135:
	setp.lt.f64 	%p28, %fd221, %fd222;
	@%p28 bra 	$L__BB8_137;
	setp.gt.f64 	%p29, %fd221, %fd222;
	setp.lt.s64 	%p30, %rd359, %rd360;
	or.pred  	%p31, %p29, %p30;
	selp.f64 	%fd222, %fd221, %fd222, %p31;
	selp.b64 	%rd360, %rd359, %rd360, %p31;
$L__BB8_137:
	setp.lt.f64 	%p32, %fd222, %fd223;
	@%p32 bra 	$L__BB8_139;
	setp.gt.f64 	%p33, %fd222, %fd223;
	setp.lt.s64 	%p34, %rd360, %rd361;
	or.pred  	%p35, %p33, %p34;
	selp.f64 	%fd223, %fd222, %fd223, %p35;
	selp.b64 	%rd361, %rd360, %rd361, %p35;
$L__BB8_139:
	setp.lt.f64 	%p36, %fd223, %fd234;
	@%p36 bra 	$L__BB8_141;
	setp.gt.f64 	%p37, %fd223, %fd234;
	setp.lt.s64 	%p38, %rd361, %rd373;
	or.pred  	%p39, %p37, %p38;
	selp.f64 	%fd234, %fd223, %fd234, %p39;
	selp.b64 	%rd373, %rd361, %rd373, %p39;
$L__BB8_141:
	add.s32 	%r383, %r382, 1280;
	add.s32 	%r41, %r382, 2560;
	setp.le.s32 	%p40, %r41, %r37;
	mov.u32 	%r382, %r383;
	mov.f64 	%fd219, %fd234;
	mov.u64 	%rd357, %rd373;
	@%p40 bra 	$L__BB8_131;
$L__BB8_142:
	setp.le.s32 	%p41, %r37, %r383;
	@%p41 bra 	$L__BB8_165;
	sub.s32 	%r20, %r37, %r383;
	setp.ge.s32 	%p42, %r16, %r20;
	@%p42 bra 	$L__BB8_165;
	not.b32 	%r42, %r16;
	add.s32 	%r43, %r37, %r42;
	sub.s32 	%r21, %r43, %r383;
	and.b32  	%r44, %r21, 768;
	setp.eq.s32 	%p43, %r44, 768;
	mov.u32 	%r387, %r16;
	@%p43 bra 	$L__BB8_150;
	add.s32 	%r385, %r16, %r383;
	shr.u32 	%r45, %r21, 8;
	add.s32 	%r46, %r45, 1;
	and.b32  	%r47, %r46, 3;
	neg.s32 	%r384, %r47;
	mov.u32 	%r387, %r16;
$L__BB8_146:
	.pragma "nounroll";
	mov.u64 	%rd127, %rd373;
	mov.f64 	%fd123, %fd234;
	mul.wide.u32 	%rd235, %r385, 16;
	add.s64 	%rd232, %rd186, %rd235;
	// begin inline asm
	ld.global.nc.u64 %rd231, [%rd232];
	// end inline asm
	add.s64 	%rd234, %rd232, 8;
	// begin inline asm
	ld.global.nc.u64 %rd233, [%rd234];
	// end inline asm
	mov.b64 	%fd124, %rd231;
	setp.lt.f64 	%p44, %fd123, %fd124;
	mov.f64 	%fd234, %fd124;
	mov.u64 	%rd373, %rd233;
	@%p44 bra 	$L__BB8_149;
	setp.gt.f64 	%p45, %fd123, %fd124;
	mov.f64 	%fd234, %fd123;
	mov.u64 	%rd373, %rd127;
	@%p45 bra 	$L__BB8_149;
	setp.lt.s64 	%p46, %rd127, %rd233;
	selp.f64 	%fd234, %fd123, %fd124, %p46;
	min.s64 	%rd373, %rd127, %rd233;
$L__BB8_149:
	add.s32 	%r387, %r387, 256;
	add.s32 	%r385, %r385, 256;
	add.s32 	%r384, %r384, 1;
	setp.ne.s32 	%p47, %r384, 0;
	@%p47 bra 	$L__BB8_146;
$L__BB8_150:
	setp.lt.u32 	%p48, %r21, 768;
	@%p48 bra 	$L__BB8_165;
	cvt.u64.u32 	%rd236, %r387;
	cvt.u64.u32 	%rd237, %r383;
	add.s64 	%rd238, %rd236, %rd237;
	shl.b64 	%rd239, %rd238, 4;
	add.s64 	%rd240, %rd239, %rd186;
	add.s64 	%rd368, %rd240, 12296;
	add.s32 	%r388, %r387, %r383;
$L__BB8_152:
	mul.wide.u32 	%rd245, %r388, 16;
	add.s64 	%rd242, %rd186, %rd245;
	// begin inline asm
	ld.global.nc.u64 %rd241, [%rd242];
	// end inline asm
	add.s64 	%rd244, %rd242, 8;
	// begin inline asm
	ld.global.nc.u64 %rd243, [%rd244];
	// end inline asm
	mov.b64 	%fd130, %rd241;
	setp.lt.f64 	%p49, %fd234, %fd130;
	mov.f64 	%fd231, %fd130;
	mov.u64 	%rd370, %rd243;
	@%p49 bra 	$L__BB8_155;
	setp.gt.f64 	%p50, %fd234, %fd130;
	mov.f64 	%fd231, %fd234;
	mov.u64 	%rd370, %rd373;
	@%p50 bra 	$L__BB8_155;
	setp.lt.s64 	%p51, %rd373, %rd243;
	selp.f64 	%fd231, %fd234, %fd130, %p51;
	min.s64 	%rd370, %rd373, %rd243;
$L__BB8_155:
	add.s64 	%rd247, %rd368, -8200;
	// begin inline asm
	ld.global.nc.u64 %rd246, [%rd247];
	// end inline asm
	add.s64 	%rd249, %rd368, -8192;
	// begin inline asm
	ld.global.nc.u64 %rd248, [%rd249];
	// end inline asm
	mov.b64 	%fd133, %rd246;
	setp.lt.f64 	%p52, %fd231, %fd133;
	mov.f64 	%fd232, %fd133;
	mov.u64 	%rd371, %rd248;
	@%p52 bra 	$L__BB8_158;
	setp.gt.f64 	%p53, %fd231, %fd133;
	mov.f64 	%fd232, %fd231;
	mov.u64 	%rd371, %rd370;
	@%p53 bra 	$L__BB8_158;
	setp.lt.s64 	%p54, %rd370, %rd248;
	selp.f64 	%fd232, %fd231, %fd133, %p54;
	min.s64 	%rd371, %rd370, %rd248;
$L__BB8_158:
	add.s64 	%rd251, %rd368, -4104;
	// begin inline asm
	ld.global.nc.u64 %rd250, [%rd251];
	// end inline asm
	add.s64 	%rd253, %rd368, -4096;
	// begin inline asm
	ld.global.nc.u64 %rd252, [%rd253];
	// end inline asm
	mov.b64 	%fd136, %rd250;
	setp.lt.f64 	%p55, %fd232, %fd136;
	mov.f64 	%fd233, %fd136;
	mov.u64 	%rd372, %rd252;
	@%p55 bra 	$L__BB8_161;
	setp.gt.f64 	%p56, %fd232, %fd136;
	mov.f64 	%fd233, %fd232;
	mov.u64 	%rd372, %rd371;
	@%p56 bra 	$L__BB8_161;
	setp.lt.s64 	%p57, %rd371, %rd252;
	selp.f64 	%fd233, %fd232, %fd136, %p57;
	min.s64 	%rd372, %rd371, %rd252;
$L__BB8_161:
	add.s64 	%rd255, %rd368, -8;
	// begin inline asm
	ld.global.nc.u64 %rd254, [%rd255];
	// end inline asm
	// begin inline asm
	ld.global.nc.u64 %rd256, [%rd368];
	// end inline asm
	mov.b64 	%fd139, %rd254;
	setp.lt.f64 	%p58, %fd233, %fd139;
	mov.f64 	%fd234, %fd139;
	mov.u64 	%rd373, %rd256;
	@%p58 bra 	$L__BB8_164;
	setp.gt.f64 	%p59, %fd233, %fd139;
	mov.f64 	%fd234, %fd233;
	mov.u64 	%rd373, %rd372;
	@%p59 bra 	$L__BB8_164;
	setp.lt.s64 	%p60, %rd372, %rd256;
	selp.f64 	%fd234, %fd233, %fd139, %p60;
	min.s64 	%rd373, %rd372, %rd256;
$L__BB8_164:
	add.s32 	%r387, %r387, 1024;
	add.s64 	%rd368, %rd368, 16384;
	add.s32 	%r388, %r388, 1024;
	setp.lt.s32 	%p61, %r387, %r20;
	@%p61 bra 	$L__BB8_152;
$L__BB8_165:
	// begin inline asm
	mov.u32 %r48, %laneid;
	// end inline asm
	mov.b64 	%rd258, %fd234;
	mov.b64 	{%r50, %r55}, %rd258;
	mov.b32 	%r66, 1;
	mov.b32 	%r67, 31;
	mov.b32 	%r68, -1;
	// begin inline asm
	shfl.sync.down.b32 %r49, %r50, %r66, %r67, %r68;
	// end inline asm
	// begin inline asm
	shfl.sync.down.b32 %r54, %r55, %r66, %r67, %r68;
	// end inline asm
	mov.b64 	%rd259, {%r49, %r54};
	mov.b64 	%fd143, %rd259;
	mov.b64 	{%r60, %r65}, %rd373;
	// begin inline asm
	shfl.sync.down.b32 %r59, %r60, %r66, %r67, %r68;
	// end inline asm
	// begin inline asm
	shfl.sync.down.b32 %r64, %r65, %r66, %r67, %r68;
	// end inline asm
	mov.b64 	%rd150, {%r59, %r64};
	setp.gt.s32 	%p62, %r48, 30;
	mov.f64 	%fd236, %fd234;
	mov.u64 	%rd375, %rd373;
	@%p62 bra 	$L__BB8_169;
	setp.lt.f64 	%p63, %fd234, %fd143;
	mov.f64 	%fd236, %fd143;
	mov.u64 	%rd375, %rd150;
	@%p63 bra 	$L__BB8_169;
	setp.gt.f64 	%p64, %fd234, %fd143;
	mov.f64 	%fd236, %fd234;
	mov.u64 	%rd375, %rd373;
	@%p64 bra 	$L__BB8_169;
	setp.lt.s64 	%p65, %rd373, %rd150;
	selp.f64 	%fd236, %fd234, %fd143, %p65;
	min.s64 	%rd375, %rd373, %rd150;
$L__BB8_169:
	mov.b64 	%rd260, %fd236;
	mov.b64 	{%r70, %r75}, %rd260;
	mov.b32 	%r86, 2;
	mov.b32 	%r87, 31;
	mov.b32 	%r88, -1;
	// begin inline asm
	shfl.sync.down.b32 %r69, %r70, %r86, %r87, %r88;
	// end inline asm
	// begin inline asm
	shfl.sync.down.b32 %r74, %r75, %r86, %r87, %r88;
	// end inline asm
	mov.b64 	%rd261, {%r69, %r74};
	mov.b64 	%fd146, %rd261;
	mov.b64 	{%r80, %r85}, %rd375;
	// begin inline asm
	shfl.sync.down.b32 %r79, %r80, %r86, %r87, %r88;
	// end inline asm
	// begin inline asm
	shfl.sync.down.b32 %r84, %r85, %r86, %r87, %r88;
	// end inline asm
	mov.b64 	%rd153, {%r79, %r84};
	setp.gt.s32 	%p66, %r48, 29;
	mov.f64 	%fd237, %fd236;
	mov.u64 	%rd376, %rd375;
	@%p66 bra 	$L__BB8_173;
	setp.lt.f64 	%p67, %fd236, %fd146;
	mov.f64 	%fd237, %fd146;
	mov.u64 	%rd376, %rd153;
	@%p67 bra 	$L__BB8_173;
	setp.gt.f64 	%p68, %fd236, %fd146;
	mov.f64 	%fd237, %fd236;
	mov.u64 	%rd376, %rd375;
	@%p68 bra 	$L__BB8_173;
	setp.lt.s64 	%p69, %rd375, %rd153;
	selp.f64 	%fd237, %fd236, %fd146, %p69;
	min.s64 	%rd376, %rd375, %rd153;
$L__BB8_173:
	mov.b64 	%rd262, %fd237;
	mov.b64 	{%r90, %r95}, %rd262;
	mov.b32 	%r106, 4;
	mov.b32 	%r107, 31;
	mov.b32 	%r108, -1;
	// begin inline asm
	shfl.sync.down.b32 %r89, %r90, %r106, %r107, %r108;
	// end inline asm
	// begin inline asm
	shfl.sync.down.b32 %r94, %r95, %r106, %r107, %r108;
	// end inline asm
	mov.b64 	%rd263, {%r89, %r94};
	mov.b64 	%fd149, %rd263;
	mov.b64 	{%r100, %r105}, %rd376;
	// begin inline asm
	shfl.sync.down.b32 %r99, %r100, %r106, %r107, %r108;
	// end inline asm
	// begin inline asm
	shfl.sync.down.b32 %r104, %r105, %r106, %r107, %r108;
	// end inline asm
	mov.b64 	%rd156, {%r99, %r104};
	setp.gt.s32 	%p70, %r48, 27;
	mov.f64 	%fd238, %fd237;
	mov.u64 	%rd377, %rd376;
	@%p70 bra 	$L__BB8_177;
	setp.lt.f64 	%p71, %fd237, %fd149;
	mov.f64 	%fd238, %fd149;
	mov.u64 	%rd377, %rd156;
	@%p71 bra 	$L__BB8_177;
	setp.gt.f64 	%p72, %fd237, %fd149;
	mov.f64 	%fd238, %fd237;
	mov.u64 	%rd377, %rd376;
	@%p72 bra 	$L__BB8_177;
	setp.lt.s64 	%p73, %rd376, %rd156;
	selp.f64 	%fd238, %fd237, %fd149, %p73;
	min.s64 	%rd377, %rd376, %rd156;
$L__BB8_177:
	mov.b64 	%rd264, %fd238;
	mov.b64 	{%r110, %r115}, %rd264;
	mov.b32 	%r126, 8;
	mov.b32 	%r127, 31;
	mov.b32 	%r128, -1;
	// begin inline asm
	shfl.sync.down.b32 %r109, %r110, %r126, %r127, %r128;
	// end inline asm
	// begin inline asm
	shfl.sync.down.b32 %r114, %r115, %r126, %r127, %r128;
	// end inline asm
	mov.b64 	%rd265, {%r109, %r114};
	mov.b64 	%fd152, %rd265;
	mov.b64 	{%r120, %r125}, %rd377;
	// begin inline asm
	shfl.sync.down.b32 %r119, %r120, %r126, %r127, %r128;
	// end inline asm
	// begin inline asm
	shfl.sync.down.b32 %r124, %r125, %r126, %r127, %r128;
	// end inline asm
	mov.b64 	%rd159, {%r119, %r124};
	setp.gt.s32 	%p74, %r48, 23;
	mov.f64 	%fd239, %fd238;
	mov.u64 	%rd378, %rd377;
	@%p74 bra 	$L__BB8_181;
	setp.lt.f64 	%p75, %fd238, %fd152;
	mov.f64 	%fd239, %fd152;
	mov.u64 	%rd378, %rd159;
	@%p75 bra 	$L__BB8_181;
	setp.gt.f64 	%p76, %fd238, %fd152;
	mov.f64 	%fd239, %fd238;
	mov.u64 	%rd378, %rd377;
	@%p76 bra 	$L__BB8_181;
	setp.lt.s64 	%p77, %rd377, %rd159;
	selp.f64 	%fd239, %fd238, %fd152, %p77;
	min.s64 	%rd378, %rd377, %rd159;
$L__BB8_181:
	mov.b64 	%rd266, %fd239;
	mov.b64 	{%r130, %r135}, %rd266;
	mov.b32 	%r146, 16;
	mov.b32 	%r147, 31;
	mov.b32 	%r148, -1;
	// begin inline asm
	shfl.sync.down.b32 %r129, %r130, %r146, %r147, %r148;
	// end inline asm
	// begin inline asm
	shfl.sync.down.b32 %r134, %r135, %r146, %r147, %r148;
	// end inline asm
	mov.b64 	%rd267, {%r129, %r134};
	mov.b64 	%fd155, %rd267;
	mov.b64 	{%r140, %r145}, %rd378;
	// begin inline asm
	shfl.sync.down.b32 %r139, %r140, %r146, %r147, %r148;
	// end inline asm
	// begin inline asm
	shfl.sync.down.b32 %r144, %r145, %r146, %r147, %r148;
	// end inline asm
	mov.b64 	%rd162, {%r139, %r144};
	setp.gt.s32 	%p78, %r48, 15;
	mov.f64 	%fd247, %fd239;
	mov.u64 	%rd386, %rd378;
	@%p78 bra 	$L__BB8_185;
	setp.lt.f64 	%p79, %fd239, %fd155;
	mov.f64 	%fd247, %fd155;
	mov.u64 	%rd386, %rd162;
	@%p79 bra 	$L__BB8_185;
	setp.gt.f64 	%p80, %fd239, %fd155;
	mov.f64 	%fd247, %fd239;
	mov.u64 	%rd386, %rd378;
	@%p80 bra 	$L__BB8_185;
	setp.lt.s64 	%p81, %rd378, %rd162;
	selp.f64 	%fd247, %fd239, %fd155, %p81;
	min.s64 	%rd386, %rd378, %rd162;
$L__BB8_185:
	setp.ne.s32 	%p82, %r48, 0;
	@%p82 bra 	$L__BB8_187;
	shr.u32 	%r149, %r16, 1;
	and.b32  	%r150, %r149, 496;
	mov.u32 	%r151, _ZN6thrust24THRUST_300001_SM_1000_NS8cuda_cub4core6detail5shmemE;
	add.s32 	%r152, %r151, %r150;
	st.shared.f64 	[%r152+8], %fd247;
	st.shared.u64 	[%r152+16], %rd386;
$L__BB8_187:
	bar.sync 	0;
	setp.ne.s32 	%p83, %r16, 0;
	@%p83 bra 	$L__BB8_209;
	ld.shared.f64 	%fd158, [_ZN6thrust24THRUST_300001_SM_1000_NS8cuda_cub4core6detail5shmemE+24];
	ld.shared.u64 	%rd165, [_ZN6thrust24THRUST_300001_SM_1000_NS8cuda_cub4core6detail5shmemE+32];
	setp.lt.f64 	%p84, %fd247, %fd158;
	mov.f64 	%fd241, %fd158;
	mov.u64 	%rd380, %rd165;
	@%p84 bra 	$L__BB8_191;
	setp.lt.f64 	%p85, %fd158, %fd247;
	mov.f64 	%fd241, %fd247;
	mov.u64 	%rd380, %rd386;
	@%p85 bra 	$L__BB8_191;
	setp.lt.s64 	%p86, %rd386, %rd165;
	selp.f64 	%fd241, %fd247, %fd158, %p86;
	min.s64 	%rd380, %rd386, %rd165;
$L__BB8_191:
	ld.shared.f64 	%fd161, [_ZN6thrust24THRUST_300001_SM_1000_NS8cuda_cub4core6detail5shmemE+40];
	ld.shared.u64 	%rd168, [_ZN6thrust24THRUST_300001_SM_1000_NS8cuda_cub4core6detail5shmemE+48];
	setp.lt.f64 	%p87, %fd241, %fd161;
	mov.f64 	%fd242, %fd161;
	mov.u64 	%rd381, %rd168;
	@%p87 bra 	$L__BB8_194;
	setp.lt.f64 	%p88, %fd161, %fd241;
	mov.f64 	%fd242, %fd241;
	mov.u64 	%rd381, %rd380;
	@%p88 bra 	$L__BB8_194;
	setp.lt.s64 	%p89, %rd380, %rd168;
	selp.f64 	%fd242, %fd241, %fd161, %p89;
	min.s64 	%rd381, %rd380, %rd168;
$L__BB8_194:
	ld.shared.f64 	%fd164, [_ZN6thrust24THRUST_300001_SM_1000_NS8cuda_cub4core6detail5shmemE+56];
	ld.shared.u64 	%rd171, [_ZN6thrust24THRUST_300001_SM_1000_NS8cuda_cub4core6detail5shmemE+64];
	setp.lt.f64 	%p90, %fd242, %fd164;
	mov.f64 	%fd243, %fd164;
	mov.u64 	%rd382, %rd171;
	@%p90 bra 	$L__BB8_197;
	setp.lt.f64 	%p91, %fd164, %fd242;
	mov.f64 	%fd243, %fd242;
	mov.u64 	%rd382, %rd381;
	@%p91 bra 	$L__BB8_197;
	setp.lt.s64 	%p92, %rd381, %rd171;
	selp.f64 	%fd243, %fd242, %fd164, %p92;
	min.s64 	%rd382, %rd381, %rd171;
$L__BB8_197:
	ld.shared.f64 	%fd167, [_ZN6thrust24THRUST_300001_SM_1000_NS8cuda_cub4core6detail5shmemE+72];
	ld.shared.u64 	%rd174, [_ZN6thrust24THRUST_300001_SM_1000_NS8cuda_cub4core6detail5shmemE+80];
	setp.lt.f64 	%p93, %fd243, %fd167;
	mov.f64 	%fd244, %fd167;
	mov.u64 	%rd383, %rd174;
	@%p93 bra 	$L__BB8_200;
	setp.lt.f64 	%p94, %fd167, %fd243;
	mov.f64 	%fd244, %fd243;
	mov.u64 	%rd383, %rd382;
	@%p94 bra 	$L__BB8_200;
	setp.lt.s64 	%p95, %rd382, %rd174;
	selp.f64 	%fd244, %fd243, %fd167, %p95;
	min.s64 	%rd383, %rd382, %rd174;
$L__BB8_200:
	ld.shared.f64 	%fd170, [_ZN6thrust24THRUST_300001_SM_1000_NS8cuda_cub4core6detail5shmemE+88];
	ld.shared.u64 	%rd177, [_ZN6thrust24THRUST_300001_SM_1000_NS8cuda_cub4core6detail5shmemE+96];
	setp.lt.f64 	%p96, %fd244, %fd170;
	mov.f64 	%fd245, %fd170;
	mov.u64 	%rd384, %rd177;
	@%p96 bra 	$L__BB8_203;
	setp.lt.f64 	%p97, %fd170, %fd244;
	mov.f64 	%fd245, %fd244;
	mov.u64 	%rd384, %rd383;
	@%p97 bra 	$L__BB8_203;
	setp.lt.s64 	%p98, %rd383, %rd177;
	selp.f64 	%fd245, %fd244, %fd170, %p98;
	min.s64 	%rd384, %rd383, %rd177;
$L__BB8_203:
	ld.shared.f64 	%fd173, [_ZN6thrust24THRUST_300001_SM_1000_NS8cuda_cub4core6detail5shmemE+104];
	ld.shared.u64 	%rd180, [_ZN6thrust24THRUST_300001_SM_1000_NS8cuda_cub4core6detail5shmemE+112];
	setp.lt.f64 	%p99, %fd245, %fd173;
	mov.f64 	%fd246, %fd173;
	mov.u64 	%rd385, %rd180;
	@%p99 bra 	$L__BB8_206;
	setp.lt.f64 	%p100, %fd173, %fd245;
	mov.f64 	%fd246, %fd245;
	mov.u64 	%rd385, %rd384;
	@%p100 bra 	$L__BB8_206;
	setp.lt.s64 	%p101, %rd384, %rd180;
	selp.f64 	%fd246, %fd245, %fd173, %p101;
	min.s64 	%rd385, %rd384, %rd180;
$L__BB8_206:
	ld.shared.f64 	%fd176, [_ZN6thrust24THRUST_300001_SM_1000_NS8cuda_cub4core6detail5shmemE+120];
	ld.shared.u64 	%rd183, [_ZN6thrust24THRUST_300001_SM_1000_NS8cuda_cub4core6detail5shmemE+128];
	setp.lt.f64 	%p102, %fd246, %fd176;
	mov.u64 	%rd386, %rd183;
	mov.f64 	%fd247, %fd176;
	@%p102 bra 	$L__BB8_209;
	setp.lt.f64 	%p103, %fd176, %fd246;
	mov.u64 	%rd386, %rd385;
	mov.f64 	%fd247, %fd246;
	@%p103 bra 	$L__BB8_209;
	setp.lt.s64 	%p104, %rd385, %rd183;
	selp.f64 	%fd247, %fd246, %fd176, %p104;
	min.s64 	%rd386, %rd385, %rd183;
$L__BB8_209:
	mov.u32 	%r376, %tid.x;
	setp.ne.s32 	%p221, %r376, 0;
	@%p221 bra 	$L__BB8_211;
	ld.param.u64 	%rd318, [_ZN6thrust24THRUST_300001_SM_1000_NS8cuda_cub4core6detail13_kernel_agentINS1_8__reduce11ReduceAgentIPN4cuda3std3__45tupleIJdlEEESC_SB_iNS1_9__extrema9arg_max_fIdlNS9_4lessIdEEEEEEJSC_SC_iSH_EEEvDpT0__param_1];
	cvta.to.global.u64 	%rd317, %rd318;
	st.global.f64 	[%rd317], %fd247;
	st.global.u64 	[%rd317+8], %rd386;
$L__BB8_211:
	ret;

}
	// .globl	_ZN6thrust24THRUST_300001_SM_1000_NS8cuda_cub4core6detail13_kernel_agentINS1_8__reduce11ReduceAgentINS0_12zip_iteratorIN4cuda3std3__45tupleIJNS0_10device_ptrIdEENS0_17counting_iteratorIlNS0_11use_defaultESF_SF_EEEEEEEPNSB_IJdlEEESJ_lNS1_9__extrema9arg_max_fIdlNSA_4lessIdEEEEEEJSI_SK_lSP_EEEvDpT0_
.visible .entry _ZN6thrust24THRUST_300001_SM_1000_NS8cuda_cub4core6detail13_kernel_agentINS1_8__reduce11ReduceAgentINS0_12zip_iteratorIN4cuda3std3__45tupleIJNS0_10device_ptrIdEENS0_17counting_iteratorIlNS0_11use_defaultESF_SF_EEEEEEEPNSB_IJdlEEESJ_lNS1_9__extrema9arg_max_fIdlNSA_4lessIdEEEEEEJSI_SK_lSP_EEEvDpT0_(
	.param .align 8 .b8 _ZN6thrust24THRUST_300001_SM_1000_NS8cuda_cub4core6detail13_kernel_agentINS1_8__reduce11ReduceAgentINS0_12zip_iteratorIN4cuda3std3__45tupleIJNS0_10device_ptrIdEENS0_17counting_iteratorIlNS0_11use_defaultESF_SF_EEEEEEEPNSB_IJdlEEESJ_lNS1_9__extrema9arg_max_fIdlNSA_4lessIdEEEEEEJSI_SK_lSP_EEEvDpT0__param_0[16],
	.param .u64 .ptr .align 1 _ZN6thrust24THRUST_300001_SM_1000_NS8cuda_cub4core6detail13_kernel_agentINS1_8__reduce11ReduceAgentINS0_12zip_iteratorIN4cuda3std3__45tupleIJNS0_10device_ptrIdEENS0_17counting_iteratorIlNS0_11use_defaultESF_SF_EEEEEEEPNSB_IJdlEEESJ_lNS1_9__extrema9arg_max_fIdlNSA_4lessIdEEEEEEJSI_SK_lSP_EEEvDpT0__param_1,
	.param .u64 _ZN6thrust24THRUST_300001_SM_1000_NS8cuda_cub4core6detail13_kernel_agentINS1_8__reduce11ReduceAgentINS0_12zip_iteratorIN4cuda3std3__45tupleIJNS0_10device_ptrIdEENS0_17counting_iteratorIlNS0_11use_defaultESF_SF_EEEEEEEPNSB_IJdlEEESJ_lNS1_9__extrema9arg_max_fIdlNSA_4lessIdEEEEEEJSI_SK_lSP_EEEvDpT0__param_2,
	.param .align 1 .b8 _ZN6thrust24THRUST_300001_SM_1000_NS8cuda_cub4core6detail13_kernel_agentINS1_8__reduce11ReduceAgentINS0_12zip_iteratorIN4cuda3std3__45tupleIJNS0_10device_ptrIdEENS0_17counting_iteratorIlNS0_11use_defaultESF_SF_EEEEEEEPNSB_IJdlEEESJ_lNS1_9__extrema9arg_max_fIdlNSA_4lessIdEEEEEEJSI_SK_lSP_EEEvDpT0__param_3[1]
)
.maxntid 256
{
	.reg .pred 	%p<213>;
	.reg .b32 	%r<391>;
	.reg .b64 	%rd<358>;
	.reg .b64 	%fd<242>;

	ld.param.u64 	%rd194, [_ZN6thrust24THRUST_300001_SM_1000_NS8cuda_cub4core6detail13_kernel_agentINS1_8__reduce11ReduceAgentINS0_12zip_iteratorIN4cuda3std3__45tupleIJNS0_10device_ptrIdEENS0_17counting_iteratorIlNS0_11use_defaultESF_SF_EEEEEEEPNSB_IJdlEEESJ_lNS1_9__extrema9arg_max_fIdlNSA_4lessIdEEEEEEJSI_SK_lSP_EEEvDpT0__param_0+8];
	ld.param.u64 	%rd193, [_ZN6thrust24THRUST_300001_SM_1000_NS8cuda_cub4core6detail13_kernel_agentINS1_8__reduce11ReduceAgentINS0_12zip_iteratorIN4cuda3std3__45tupleIJNS0_10device_ptrIdEENS0_17counting_iteratorIlNS0_11use_defaultESF_SF_EEEEEEEPNSB_IJdlEEESJ_lNS1_9__extrema9arg_max_fIdlNSA_4lessIdEEEEEEJSI_SK_lSP_EEEvDpT0__param_0];
	ld.param.u64 	%rd196, [_ZN6thrust24THRUST_300001_SM_1000_NS8cuda_cub4core6detail13_kernel_agentINS1_8__reduce11ReduceAgentINS0_12zip_iteratorIN4cuda3std3__45tupleIJNS0_10device_ptrIdEENS0_17counting_iteratorIlNS0_11use_defaultESF_SF_EEEEEEEPNSB_IJdlEEESJ_lNS1_9__extrema9arg_max_fIdlNSA_4lessIdEEEEEEJSI_SK_lSP_EEEvDpT0__param_2];
	setp.eq.s64 	%p1, %rd196, 0;
	@%p1 bra 	$L__BB9_206;
	cvta.to.global.u64 	%rd1, %rd193;
	setp.gt.s64 	%p2, %rd196, 1279;
	@%p2 bra 	$L__BB9_122;
	cvt.u32.u64 	%r1, %rd196;
	mov.u32 	%r2, %tid.x;
	setp.ge.s32 	%p96, %r2, %r1;
	mov.f64 	%fd188, 0d0000000000000000;
	mov.b64 	%rd300, 0;
	mov.u32 	%r385, %r2;
	@%p96 bra 	$L__BB9_4;
	cvt.u64.u32 	%rd256, %r2;
	mul.wide.u32 	%rd257, %r2, 8;
	add.s64 	%rd258, %rd1, %rd257;
	add.s64 	%rd300, %rd194, %rd256;
	ld.global.f64 	%fd188, [%rd258];
	add.s32 	%r385, %r2, 256;
$L__BB9_4:
	setp.ge.s32 	%p97, %r385, %r1;
	@%p97 bra 	$L__BB9_26;
	not.b32 	%r154, %r385;
	add.s32 	%r5, %r154, %r1;
	and.b32  	%r155, %r5, 768;
	setp.eq.s32 	%p98, %r155, 768;
	@%p98 bra 	$L__BB9_11;
	cvt.u64.u32 	%rd260, %r385;
	add.s64 	%rd291, %rd194, %rd260;
	mul.wide.u32 	%rd261, %r385, 8;
	add.s64 	%rd290, %rd1, %rd261;
	shr.u32 	%r156, %r5, 8;
	add.s32 	%r157, %r156, 1;
	and.b32  	%r158, %r157, 3;
	neg.s32 	%r383, %r158;
$L__BB9_7:
	.pragma "nounroll";
	mov.u64 	%rd9, %rd300;
	mov.f64 	%fd3, %fd188;
	ld.global.f64 	%fd4, [%rd290];
	setp.lt.f64 	%p99, %fd3, %fd4;
	mov.u64 	%rd300, %rd291;
	mov.f64 	%fd188, %fd4;
	@%p99 bra 	$L__BB9_10;
	setp.lt.f64 	%p100, %fd4, %fd3;
	mov.u64 	%rd300, %rd9;
	mov.f64 	%fd188, %fd3;
	@%p100 bra 	$L__BB9_10;
	setp.lt.s64 	%p101, %rd9, %rd291;
	min.s64 	%rd300, %rd9, %rd291;
	selp.f64 	%fd188, %fd3, %fd4, %p101;
$L__BB9_10:
	add.s32 	%r385, %r385, 256;
	add.s64 	%rd291, %rd291, 256;
	add.s64 	%rd290, %rd290, 2048;
	add.s32 	%r383, %r383, 1;
	setp.ne.s32 	%p102, %r383, 0;
	@%p102 bra 	$L__BB9_7;
$L__BB9_11:
	setp.lt.u32 	%p103, %r5, 768;
	@%p103 bra 	$L__BB9_26;
	add.s32 	%r386, %r385, 512;
$L__BB9_13:
	mov.u32 	%r13, %r386;
	add.s32 	%r159, %r13, -512;
	cvt.s64.s32 	%rd262, %r159;
	mul.wide.s32 	%rd263, %r159, 8;
	add.s64 	%rd17, %rd1, %rd263;
	add.s64 	%rd18, %rd194, %rd262;
	ld.global.f64 	%fd10, [%rd17];
	setp.lt.f64 	%p104, %fd188, %fd10;
	mov.u64 	%rd297, %rd18;
	mov.f64 	%fd185, %fd10;
	@%p104 bra 	$L__BB9_16;
	setp.lt.f64 	%p105, %fd10, %fd188;
	mov.u64 	%rd297, %rd300;
	mov.f64 	%fd185, %fd188;
	@%p105 bra 	$L__BB9_16;
	setp.lt.s64 	%p106, %rd300, %rd18;
	min.s64 	%rd297, %rd300, %rd18;
	selp.f64 	%fd185, %fd188, %fd10, %p106;
$L__BB9_16:
	add.s32 	%r160, %r13, -256;
	cvt.s64.s32 	%rd264, %r160;
	add.s64 	%rd21, %rd194, %rd264;
	ld.global.f64 	%fd13, [%rd17+2048];
	setp.lt.f64 	%p107, %fd185, %fd13;
	mov.u64 	%rd298, %rd21;
	mov.f64 	%fd186, %fd13;
	@%p107 bra 	$L__BB9_19;
	setp.lt.f64 	%p108, %fd13, %fd185;
	mov.u64 	%rd298, %rd297;
	mov.f64 	%fd186, %fd185;
	@%p108 bra 	$L__BB9_19;
	setp.lt.s64 	%p109, %rd297, %rd21;
	min.s64 	%rd298, %rd297, %rd21;
	selp.f64 	%fd186, %fd185, %fd13, %p109;
$L__BB9_19:
	cvt.s64.s32 	%rd265, %r13;
	add.s64 	%rd24, %rd194, %rd265;
	ld.global.f64 	%fd16, [%rd17+4096];
	setp.lt.f64 	%p110, %fd186, %fd16;
	mov.u64 	%rd299, %rd24;
	mov.f64 	%fd187, %fd16;
	@%p110 bra 	$L__BB9_22;
	setp.lt.f64 	%p111, %fd16, %fd186;
	mov.u64 	%rd299, %rd298;
	mov.f64 	%fd187, %fd186;
	@%p111 bra 	$L__BB9_22;
	setp.lt.s64 	%p112, %rd298, %rd24;
	min.s64 	%rd299, %rd298, %rd24;
	selp.f64 	%fd187, %fd186, %fd16, %p112;
$L__BB9_22:
	add.s32 	%r161, %r13, 256;
	cvt.s64.s32 	%rd266, %r161;
	add.s64 	%rd27, %rd194, %rd266;
	ld.global.f64 	%fd19, [%rd17+6144];
	setp.lt.f64 	%p113, %fd187, %fd19;
	mov.u64 	%rd300, %rd27;
	mov.f64 	%fd188, %fd19;
	@%p113 bra 	$L__BB9_25;
	setp.lt.f64 	%p114, %fd19, %fd187;
	mov.u64 	%rd300, %rd299;
	mov.f64 	%fd188, %fd187;
	@%p114 bra 	$L__BB9_25;
	setp.lt.s64 	%p115, %rd299, %rd27;
	min.s64 	%rd300, %rd299, %rd27;
	selp.f64 	%fd188, %fd187, %fd19, %p115;
$L__BB9_25:
	add.s32 	%r386, %r13, 1024;
	add.s32 	%r162, %r13, 512;
	setp.lt.s32 	%p116, %r162, %r1;
	@%p116 bra 	$L__BB9_13;
$L__BB9_26:
	setp.lt.s32 	%p117, %r1, 256;
	@%p117 bra 	$L__BB9_71;
	// begin inline asm
	mov.u32 %r276, %laneid;
	// end inline asm
	mov.b64 	%rd277, %fd188;
	mov.b64 	{%r278, %r283}, %rd277;
	mov.b32 	%r294, 1;
	mov.b32 	%r295, 31;
	mov.b32 	%r296, -1;
	// begin inline asm
	shfl.sync.down.b32 %r277, %r278, %r294, %r295, %r296;
	// end inline asm
	// begin inline asm
	shfl.sync.down.b32 %r282, %r283, %r294, %r295, %r296;
	// end inline asm
	mov.b64 	%rd278, {%r277, %r282};
	mov.b64 	%fd23, %rd278;
	mov.b64 	{%r288, %r293}, %rd300;
	// begin inline asm
	shfl.sync.down.b32 %r287, %r288, %r294, %r295, %r296;
	// end inline asm
	// begin inline asm
	shfl.sync.down.b32 %r292, %r293, %r294, %r295, %r296;
	// end inline asm
	mov.b64 	%rd31, {%r287, %r292};
	setp.gt.s32 	%p169, %r276, 30;
	mov.u64 	%rd302, %rd300;
	mov.f64 	%fd190, %fd188;
	@%p169 bra 	$L__BB9_31;
	setp.lt.f64 	%p170, %fd188, %fd23;
	mov.u64 	%rd302, %rd31;
	mov.f64 	%fd190, %fd23;
	@%p170 bra 	$L__BB9_31;
	setp.gt.f64 	%p171, %fd188, %fd23;
	mov.u64 	%rd302, %rd300;
	mov.f64 	%fd190, %fd188;
	@%p171 bra 	$L__BB9_31;
	setp.lt.s64 	%p172, %rd300, %rd31;
	min.s64 	%rd302, %rd300, %rd31;
	selp.f64 	%fd190, %fd188, %fd23, %p172;
$L__BB9_31:
	mov.b64 	%rd279, %fd190;
	mov.b64 	{%r298, %r303}, %rd279;
	mov.b32 	%r314, 2;
	mov.b32 	%r315, 31;
	mov.b32 	%r316, -1;
	// begin inline asm
	shfl.sync.down.b32 %r297, %r298, %r314, %r315, %r316;
	// end inline asm
	// begin inline asm
	shfl.sync.down.b32 %r302, %r303, %r314, %r315, %r316;
	// end inline asm
	mov.b64 	%rd280, {%r297, %r302};
	mov.b64 	%fd26, %rd280;
	mov.b64 	{%r308, %r313}, %rd302;
	// begin inline asm
	shfl.sync.down.b32 %r307, %r308, %r314, %r315, %r316;
	// end inline asm
	// begin inline asm
	shfl.sync.down.b32 %r312, %r313, %r314, %r315, %r316;
	// end inline asm
	mov.b64 	%rd34, {%r307, %r312};
	setp.gt.s32 	%p173, %r276, 29;
	mov.u64 	%rd303, %rd302;
	mov.f64 	%fd191, %fd190;
	@%p173 bra 	$L__BB9_35;
	setp.lt.f64 	%p174, %fd190, %fd26;
	mov.u64 	%rd303, %rd34;
	mov.f64 	%fd191, %fd26;
	@%p174 bra 	$L__BB9_35;
	setp.gt.f64 	%p175, %fd190, %fd26;
	mov.u64 	%rd303, %rd302;
	mov.f64 	%fd191, %fd190;
	@%p175 bra 	$L__BB9_35;
	setp.lt.s64 	%p176, %rd302, %rd34;
	min.s64 	%rd303, %rd302, %rd34;
	selp.f64 	%fd191, %fd190, %fd26, %p176;
$L__BB9_35:
	mov.b64 	%rd281, %fd191;
	mov.b64 	{%r318, %r323}, %rd281;
	mov.b32 	%r334, 4;
	mov.b32 	%r335, 31;
	mov.b32 	%r336, -1;
	// begin inline asm
	shfl.sync.down.b32 %r317, %r318, %r334, %r335, %r336;
	// end inline asm
	// begin inline asm
	shfl.sync.down.b32 %r322, %r323, %r334, %r335, %r336;
	// end inline asm
	mov.b64 	%rd282, {%r317, %r322};
	mov.b64 	%fd29, %rd282;
	mov.b64 	{%r328, %r333}, %rd303;
	// begin inline asm
	shfl.sync.down.b32 %r327, %r328, %r334, %r335, %r336;
	// end inline asm
	// begin inline asm
	shfl.sync.down.b32 %r332, %r333, %r334, %r335, %r336;
	// end inline asm
	mov.b64 	%rd37, {%r327, %r332};
	setp.gt.s32 	%p177, %r276, 27;
	mov.u64 	%rd304, %rd303;
	mov.f64 	%fd192, %fd191;
	@%p177 bra 	$L__BB9_39;
	setp.lt.f64 	%p178, %fd191, %fd29;
	mov.u64 	%rd304, %rd37;
	mov.f64 	%fd192, %fd29;
	@%p178 bra 	$L__BB9_39;
	setp.gt.f64 	%p179, %fd191, %fd29;
	mov.u64 	%rd304, %rd303;
	mov.f64 	%fd192, %fd191;
	@%p179 bra 	$L__BB9_39;
	setp.lt.s64 	%p180, %rd303, %rd37;
	min.s64 	%rd304, %rd303, %rd37;
	selp.f64 	%fd192, %fd191, %fd29, %p180;
$L__BB9_39:
	mov.b64 	%rd283, %fd192;
	mov.b64 	{%r338, %r343}, %rd283;
	mov.b32 	%r354, 8;
	mov.b32 	%r355, 31;
	mov.b32 	%r356, -1;
	// begin inline asm
	shfl.sync.down.b32 %r337, %r338, %r354, %r355, %r356;
	// end inline asm
	// begin inline asm
	shfl.sync.down.b32 %r342, %r343, %r354, %r355, %r356;
	// end inline asm
	mov.b64 	%rd284, {%r337, %r342};
	mov.b64 	%fd32, %rd284;
	mov.b64 	{%r348, %r353}, %rd304;
	// begin inline asm
	shfl.sync.down.b32 %r347, %r348, %r354, %r355, %r356;
	// end inline asm
	// begin inline asm
	shfl.sync.down.b32 %r352, %r353, %r354, %r355, %r356;
	// end inline asm
	mov.b64 	%rd40, {%r347, %r352};
	setp.gt.s32 	%p181, %r276, 23;
	mov.u64 	%rd305, %rd304;
	mov.f64 	%fd193, %fd192;
	@%p181 bra 	$L__BB9_43;
	setp.lt.f64 	%p182, %fd192, %fd32;
	mov.u64 	%rd305, %rd40;
	mov.f64 	%fd193, %fd32;
	@%p182 bra 	$L__BB9_43;
	setp.gt.f64 	%p183, %fd192, %fd32;
	mov.u64 	%rd305, %rd304;
	mov.f64 	%fd193, %fd192;
	@%p183 bra 	$L__BB9_43;
	setp.lt.s64 	%p184, %rd304, %rd40;
	min.s64 	%rd305, %rd304, %rd40;
	selp.f64 	%fd193, %fd192, %fd32, %p184;
$L__BB9_43:
	mov.b64 	%rd285, %fd193;
	mov.b64 	{%r358, %r363}, %rd285;
	mov.b32 	%r374, 16;
	mov.b32 	%r375, 31;
	mov.b32 	%r376, -1;
	// begin inline asm
	shfl.sync.down.b32 %r357, %r358, %r374, %r375, %r376;
	// end inline asm
	// begin inline asm
	shfl.sync.down.b32 %r362, %r363, %r374, %r375, %r376;
	// end inline asm
	mov.b64 	%rd286, {%r357, %r362};
	mov.b64 	%fd35, %rd286;
	mov.b64 	{%r368, %r373}, %rd305;
	// begin inline asm
	shfl.sync.down.b32 %r367, %r368, %r374, %r375, %r376;
	// end inline asm
	// begin inline asm
	shfl.sync.down.b32 %r372, %r373, %r374, %r375, %r376;
	// end inline asm
	mov.b64 	%rd43, {%r367, %r372};
	setp.gt.s32 	%p185, %r276, 15;
	mov.u64 	%rd357, %rd305;
	mov.f64 	%fd241, %fd193;
	@%p185 bra 	$L__BB9_47;
	setp.lt.f64 	%p186, %fd193, %fd35;
	mov.u64 	%rd357, %rd43;
	mov.f64 	%fd241, %fd35;
	@%p186 bra 	$L__BB9_47;
	setp.gt.f64 	%p187, %fd193, %fd35;
	mov.u64 	%rd357, %rd305;
	mov.f64 	%fd241, %fd193;
	@%p187 bra 	$L__BB9_47;
	setp.lt.s64 	%p188, %rd305, %rd43;
	min.s64 	%rd357, %rd305, %rd43;
	selp.f64 	%fd241, %fd193, %fd35, %p188;
$L__BB9_47:
	setp.ne.s32 	%p189, %r276, 0;
	@%p189 bra 	$L__BB9_49;
	shr.u32 	%r377, %r2, 1;
	and.b32  	%r378, %r377, 496;
	mov.u32 	%r379, _ZN6thrust24THRUST_300001_SM_1000_NS8cuda_cub4core6detail5shmemE;
	add.s32 	%r380, %r379, %r378;
	st.shared.f64 	[%r380+8], %fd241;
	st.shared.u64 	[%r380+16], %rd357;
$L__BB9_49:
	bar.sync 	0;
	setp.ne.s32 	%p190, %r2, 0;
	@%p190 bra 	$L__BB9_204;
	ld.shared.f64 	%fd38, [_ZN6thrust24THRUST_300001_SM_1000_NS8cuda_cub4core6detail5shmemE+24];
	ld.shared.u64 	%rd46, [_ZN6thrust24THRUST_300001_SM_1000_NS8cuda_cub4core6detail5shmemE+32];
	setp.lt.f64 	%p191, %fd241, %fd38;
	mov.u64 	%rd307, %rd46;
	mov.f64 	%fd195, %fd38;
	@%p191 bra 	$L__BB9_53;
	setp.lt.f64 	%p192, %fd38, %fd241;
	mov.u64 	%rd307, %rd357;
	mov.f64 	%fd195, %fd241;
	@%p192 bra 	$L__BB9_53;
	setp.lt.s64 	%p193, %rd357, %rd46;
	min.s64 	%rd307, %rd357, %rd46;
	selp.f64 	%fd195, %fd241, %fd38, %p193;
$L__BB9_53:
	ld.shared.f64 	%fd41, [_ZN6thrust24THRUST_300001_SM_1000_NS8cuda_cub4core6detail5shmemE+40];
	ld.shared.u64 	%rd49, [_ZN6thrust24THRUST_300001_SM_1000_NS8cuda_cub4core6detail5shmemE+48];
	setp.lt.f64 	%p194, %fd195, %fd41;
	mov.u64 	%rd308, %rd49;
	mov.f64 	%fd196, %fd41;
	@%p194 bra 	$L__BB9_56;
	setp.lt.f64 	%p195, %fd41, %fd195;
	mov.u64 	%rd308, %rd307;
	mov.f64 	%fd196, %fd195;
	@%p195 bra 	$L__BB9_56;
	setp.lt.s64 	%p196, %rd307, %rd49;
	min.s64 	%rd308, %rd307, %rd49;
	selp.f64 	%fd196, %fd195, %fd41, %p196;
$L__BB9_56:
	ld.shared.f64 	%fd44, [_ZN6thrust24THRUST_300001_SM_1000_NS8cuda_cub4core6detail5shmemE+56];
	ld.shared.u64 	%rd52, [_ZN6thrust24THRUST_300001_SM_1000_NS8cuda_cub4core6detail5shmemE+64];
	setp.lt.f64 	%p197, %fd196, %fd44;
	mov.u64 	%rd309, %rd52;
	mov.f64 	%fd197, %fd44;
	@%p197 bra 	$L__BB9_59;
	setp.lt.f64 	%p198, %fd44, %fd196;
	mov.u64 	%rd309, %rd308;
	mov.f64 	%fd197, %fd196;
	@%p198 bra 	$L__BB9_59;
	setp.lt.s64 	%p199, %rd308, %rd52;
	min.s64 	%rd309, %rd308, %rd52;
	selp.f64 	%fd197, %fd196, %fd44, %p199;
$L__BB9_59:
	ld.shared.f64 	%fd47, [_ZN6thrust24THRUST_300001_SM_1000_NS8cuda_cub4core6detail5shmemE+72];
	ld.shared.u64 	%rd55, [_ZN6thrust24THRUST_300001_SM_1000_NS8cuda_cub4core6detail5shmemE+80];
	setp.lt.f64 	%p200, %fd197, %fd47;
	mov.u64 	%rd310, %rd55;
	mov.f64 	%fd198, %fd47;
	@%p200 bra 	$L__BB9_62;
	setp.lt.f64 	%p201, %fd47, %fd197;
	mov.u64 	%rd310, %rd309;
	mov.f64 	%fd198, %fd197;
	@%p201 bra 	$L__BB9_62;
	setp.lt.s64 	%p202, %rd309, %rd55;
	min.s64 	%rd310, %rd309, %rd55;
	selp.f64 	%fd198, %fd197, %fd47, %p202;
$L__BB9_62:
	ld.shared.f64 	%fd50, [_ZN6thrust24THRUST_300001_SM_1000_NS8cuda_cub4core6detail5shmemE+88];
	ld.shared.u64 	%rd58, [_ZN6thrust24THRUST_300001_SM_1000_NS8cuda_cub4core6detail5shmemE+96];
	setp.lt.f64 	%p203, %fd198, %fd50;
	mov.u64 	%rd311, %rd58;
	mov.f64 	%fd199, %fd50;
	@%p203 bra 	$L__BB9_65;
	setp.lt.f64 	%p204, %fd50, %fd198;
	mov.u64 	%rd311, %rd310;
	mov.f64 	%fd199, %fd198;
	@%p204 bra 	$L__BB9_65;
	setp.lt.s64 	%p205, %rd310, %rd58;
	min.s64 	%rd311, %rd310, %rd58;
	selp.f64 	%fd199, %fd198, %fd50, %p205;
$L__BB9_65:
	ld.shared.f64 	%fd53, [_ZN6thrust24THRUST_300001_SM_1000_NS8cuda_cub4core6detail5shmemE+104];
	ld.shared.u64 	%rd61, [_ZN6thrust24THRUST_300001_SM_1000_NS8cuda_cub4core6detail5shmemE+112];
	setp.lt.f64 	%p206, %fd199, %fd53;
	mov.u64 	%rd312, %rd61;
	mov.f64 	%fd200, %fd53;
	@%p206 bra 	$L__BB9_68;
	setp.lt.f64 	%p207, %fd53, %fd199;
	mov.u64 	%rd312, %rd311;
	mov.f64 	%fd200, %fd199;
	@%p207 bra 	$L__BB9_68;
	setp.lt.s64 	%p208, %rd311, %rd61;
	min.s64 	%rd312, %rd311, %rd61;
	selp.f64 	%fd200, %fd199, %fd53, %p208;
$L__BB9_68:
	ld.shared.f64 	%fd56, [_ZN6thrust24THRUST_300001_SM_1000_NS8cuda_cub4core6detail5shmemE+120];
	ld.shared.u64 	%rd64, [_ZN6thrust24THRUST_300001_SM_1000_NS8cuda_cub4core6detail5shmemE+128];
	setp.lt.f64 	%p209, %fd200, %fd56;
	mov.u64 	%rd357, %rd64;
	mov.f64 	%fd241, %fd56;
	@%p209 bra 	$L__BB9_204;
	setp.lt.f64 	%p210, %fd56, %fd200;
	mov.u64 	%rd357, %rd312;
	mov.f64 	%fd241, %fd200;
	@%p210 bra 	$L__BB9_204;
	setp.lt.s64 	%p211, %rd312, %rd64;
	min.s64 	%rd357, %rd312, %rd64;
	selp.f64 	%fd241, %fd200, %fd56, %p211;
	bra.uni 	$L__BB9_204;
$L__BB9_71:
	// begin inline asm
	mov.u32 %r163, %laneid;
	// end inline asm
	and.b32  	%r184, %r2, 992;
	add.s32 	%r185, %r184, 32;
	setp.gt.s32 	%p118, %r185, %r1;
	not.b32 	%r186, %r184;
	add.s32 	%r187, %r1, %r186;
	selp.b32 	%r182, %r187, 31, %p118;
	mov.b64 	%rd267, %fd188;
	mov.b64 	{%r165, %r170}, %rd267;
	mov.b32 	%r181, 1;
	mov.b32 	%r183, -1;
	// begin inline asm
	shfl.sync.down.b32 %r164, %r165, %r181, %r182, %r183;
	// end inline asm
	// begin inline asm
	shfl.sync.down.b32 %r169, %r170, %r181, %r182, %r183;
	// end inline asm
	mov.b64 	%rd268, {%r164, %r169};
	mov.b64 	%fd58, %rd268;
	mov.b64 	{%r175, %r180}, %rd300;
	// begin inline asm
	shfl.sync.down.b32 %r174, %r175, %r181, %r182, %r183;
	// end inline asm
	// begin inline asm
	shfl.sync.down.b32 %r179, %r180, %r181, %r182, %r183;
	// end inline asm
	mov.b64 	%rd66, {%r174, %r179};
	setp.ge.s32 	%p119, %r163, %r182;
	mov.u64 	%rd313, %rd300;
	mov.f64 	%fd201, %fd188;
	@%p119 bra 	$L__BB9_75;
	setp.lt.f64 	%p120, %fd188, %fd58;
	mov.u64 	%rd313, %rd66;
	mov.f64 	%fd201, %fd58;
	@%p120 bra 	$L__BB9_75;
	setp.gt.f64 	%p121, %fd188, %fd58;
	mov.u64 	%rd313, %rd300;
	mov.f64 	%fd201, %fd188;
	@%p121 bra 	$L__BB9_75;
	setp.lt.s64 	%p122, %rd300, %rd66;
	min.s64 	%rd313, %rd300, %rd66;
	selp.f64 	%fd201, %fd188, %fd58, %p122;
$L__BB9_75:
	mov.b64 	%rd269, %fd201;
	mov.b64 	{%r189, %r194}, %rd269;
	mov.b32 	%r205, 2;
	mov.b32 	%r207, -1;
	// begin inline asm
	shfl.sync.down.b32 %r188, %r189, %r205, %r182, %r207;
	// end inline asm
	// begin inline asm
	shfl.sync.down.b32 %r193, %r194, %r205, %r182, %r207;
	// end inline asm
	mov.b64 	%rd270, {%r188, %r193};
	mov.b64 	%fd61, %rd270;
	mov.b64 	{%r199, %r204}, %rd313;
	// begin inline asm
	shfl.sync.down.b32 %r198, %r199, %r205, %r182, %r207;
	// end inline asm
	// begin inline asm
	shfl.sync.down.b32 %r203, %r204, %r205, %r182, %r207;
	// end inline asm
	mov.b64 	%rd69, {%r198, %r203};
	add.s32 	%r208, %r163, 2;
	setp.gt.s32 	%p123, %r208, %r182;
	mov.u64 	%rd314, %rd313;
	mov.f64 	%fd202, %fd201;
	@%p123 bra 	$L__BB9_79;
	setp.lt.f64 	%p124, %fd201, %fd61;
	mov.u64 	%rd314, %rd69;
	mov.f64 	%fd202, %fd61;
	@%p124 bra 	$L__BB9_79;
	setp.gt.f64 	%p125, %fd201, %fd61;
	mov.u64 	%rd314, %rd313;
	mov.f64 	%fd202, %fd201;
	@%p125 bra 	$L__BB9_79;
	setp.lt.s64 	%p126, %rd313, %rd69;
	min.s64 	%rd314, %rd313, %rd69;
	selp.f64 	%fd202, %fd201, %fd61, %p126;
$L__BB9_79:
	mov.b64 	%rd271, %fd202;
	mov.b64 	{%r210, %r215}, %rd271;
	mov.b32 	%r226, 4;
	mov.b32 	%r228, -1;
	// begin inline asm
	shfl.sync.down.b32 %r209, %r210, %r226, %r182, %r228;
	// end inline asm
	// begin inline asm
	shfl.sync.down.b32 %r214, %r215, %r226, %r182, %r228;
	// end inline asm
	mov.b64 	%rd272, {%r209, %r214};
	mov.b64 	%fd64, %rd272;
	mov.b64 	{%r220, %r225}, %rd314;
	// begin inline asm
	shfl.sync.down.b32 %r219, %r220, %r226, %r182, %r228;
	// end inline asm
	// begin inline asm
	shfl.sync.down.b32 %r224, %r225, %r226, %r182, %r228;
	// end inline asm
	mov.b64 	%rd72, {%r219, %r224};
	add.s32 	%r229, %r163, 4;
	setp.gt.s32 	%p127, %r229, %r182;
	mov.u64 	%rd315, %rd314;
	mov.f64 	%fd203, %fd202;
	@%p127 bra 	$L__BB9_83;
	setp.lt.f64 	%p128, %fd202, %fd64;
	mov.u64 	%rd315, %rd72;
	mov.f64 	%fd203, %fd64;
	@%p128 bra 	$L__BB9_83;
	setp.gt.f64 	%p129, %fd202, %fd64;
	mov.u64 	%rd315, %rd314;
	mov.f64 	%fd203, %fd202;
	@%p129 bra 	$L__BB9_83;
	setp.lt.s64 	%p130, %rd314, %rd72;
	min.s64 	%rd315, %rd314, %rd72;
	selp.f64 	%fd203, %fd202, %fd64, %p130;
$L__BB9_83:
	mov.b64 	%rd273, %fd203;
	mov.b64 	{%r231, %r236}, %rd273;
	mov.b32 	%r247, 8;
	mov.b32 	%r249, -1;
	// begin inline asm
	shfl.sync.down.b32 %r230, %r231, %r247, %r182, %r249;
	// end inline asm
	// begin inline asm
	shfl.sync.down.b32 %r235, %r236, %r247, %r182, %r249;
	// end inline asm
	mov.b64 	%rd274, {%r230, %r235};
	mov.b64 	%fd67, %rd274;
	mov.b64 	{%r241, %r246}, %rd315;
	// begin inline asm
	shfl.sync.down.b32 %r240, %r241, %r247, %r182, %r249;
	// end inline asm
	// begin inline asm
	shfl.sync.down.b32 %r245, %r246, %r247, %r182, %r249;
	// end inline asm
	mov.b64 	%rd75, {%r240, %r245};
	add.s32 	%r250, %r163, 8;
	setp.gt.s32 	%p131, %r250, %r182;
	mov.f64 	%fd204, %fd203;
	mov.u64 	%rd316, %rd315;
	@%p131 bra 	$L__BB9_87;
	setp.lt.f64 	%p132, %fd203, %fd67;
	mov.f64 	%fd204, %fd67;
	mov.u64 	%rd316, %rd75;
	@%p132 bra 	$L__BB9_87;
	setp.gt.f64 	%p133, %fd203, %fd67;
	mov.f64 	%fd204, %fd203;
	mov.u64 	%rd316, %rd315;
	@%p133 bra 	$L__BB9_87;
	setp.lt.s64 	%p134, %rd315, %rd75;
	selp.f64 	%fd204, %fd203, %fd67, %p134;
	min.s64 	%rd316, %rd315, %rd75;
$L__BB9_87:
	mov.b64 	%rd275, %fd204;
	mov.b64 	{%r252, %r257}, %rd275;
	mov.b32 	%r268, 16;
	mov.b32 	%r270, -1;
	// begin inline asm
	shfl.sync.down.b32 %r251, %r252, %r268, %r182, %r270;
	// end inline asm
	// begin inline asm
	shfl.sync.down.b32 %r256, %r257, %r268, %r182, %r270;
	// end inline asm
	mov.b64 	%rd276, {%r251, %r256};
	mov.b64 	%fd70, %rd276;
	mov.b64 	{%r262, %r267}, %rd316;
	// begin inline asm
	shfl.sync.down.b32 %r261, %r262, %r268, %r182, %r270;
	// end inline asm
	// begin inline asm
	shfl.sync.down.b32 %r266, %r267, %r268, %r182, %r270;
	// end inline asm
	mov.b64 	%rd78, {%r261, %r266};
	add.s32 	%r271, %r163, 16;
	setp.gt.s32 	%p135, %r271, %r182;
	mov.f64 	%fd241, %fd204;
	mov.u64 	%rd357, %rd316;
	@%p135 bra 	$L__BB9_91;
	setp.lt.f64 	%p136, %fd204, %fd70;
	mov.f64 	%fd241, %fd70;
	mov.u64 	%rd357, %rd78;
	@%p136 bra 	$L__BB9_91;
	setp.gt.f64 	%p137, %fd204, %fd70;
	mov.f64 	%fd241, %fd204;
	mov.u64 	%rd357, %rd316;
	@%p137 bra 	$L__BB9_91;
	setp.lt.s64 	%p138, %rd316, %rd78;
	selp.f64 	%fd241, %fd204, %fd70, %p138;
	min.s64 	%rd357, %rd316, %rd78;
$L__BB9_91:
	setp.ne.s32 	%p139, %r163, 0;
	@%p139 bra 	$L__BB9_93;
	shr.u32 	%r272, %r2, 1;
	and.b32  	%r273, %r272, 496;
	mov.u32 	%r274, _ZN6thrust24THRUST_300001_SM_1000_NS8cuda_cub4core6detail5shmemE;
	add.s32 	%r275, %r274, %r273;
	st.shared.f64 	[%r275+8], %fd241;
	st.shared.u64 	[%r275+16], %rd357;
$L__BB9_93:
	bar.sync 	0;
	setp.ne.s32 	%p140, %r2, 0;
	@%p140 bra 	$L__BB9_204;
	setp.lt.s32 	%p141, %r1, 33;
	mov.f64 	%fd206, %fd241;
	mov.u64 	%rd318, %rd357;
	@%p141 bra 	$L__BB9_98;
	ld.shared.f64 	%fd73, [_ZN6thrust24THRUST_300001_SM_1000_NS8cuda_cub4core6detail5shmemE+24];
	ld.shared.u64 	%rd81, [_ZN6thrust24THRUST_300001_SM_1000_NS8cuda_cub4core6detail5shmemE+32];
	setp.lt.f64 	%p142, %fd241, %fd73;
	mov.f64 	%fd206, %fd73;
	mov.u64 	%rd318, %rd81;
	@%p142 bra 	$L__BB9_98;
	setp.lt.f64 	%p143, %fd73, %fd241;
	mov.f64 	%fd206, %fd241;
	mov.u64 	%rd318, %rd357;
	@%p143 bra 	$L__BB9_98;
	setp.lt.s64 	%p144, %rd357, %rd81;
	selp.f64 	%fd206, %fd241, %fd73, %p144;
	min.s64 	%rd318, %rd357, %rd81;
$L__BB9_98:
	setp.lt.s32 	%p145, %r1, 65;
	mov.f64 	%fd207, %fd206;
	mov.u64 	%rd319, %rd318;
	@%p145 bra 	$L__BB9_102;
	ld.shared.f64 	%fd76, [_ZN6thrust24THRUST_300001_SM_1000_NS8cuda_cub4core6detail5shmemE+40];
	ld.shared.u64 	%rd84, [_ZN6thrust24THRUST_300001_SM_1000_NS8cuda_cub4core6detail5shmemE+48];
	setp.lt.f64 	%p146, %fd206, %fd76;
	mov.f64 	%fd207, %fd76;
	mov.u64 	%rd319, %rd84;
	@%p146 bra 	$L__BB9_102;
	setp.lt.f64 	%p147, %fd76, %fd206;
	mov.f64 	%fd207, %fd206;
	mov.u64 	%rd319, %rd318;
	@%p147 bra 	$L__BB9_102;
	setp.lt.s64 	%p148, %rd318, %rd84;
	selp.f64 	%fd207, %fd206, %fd76, %p148;
	min.s64 	%rd319, %rd318, %rd84;
$L__BB9_102:
	setp.lt.s32 	%p149, %r1, 97;
	mov.f64 	%fd208, %fd207;
	mov.u64 	%rd320, %rd319;
	@%p149 bra 	$L__BB9_106;
	ld.shared.f64 	%fd79, [_ZN6thrust24THRUST_300001_SM_1000_NS8cuda_cub4core6detail5shmemE+56];
	ld.shared.u64 	%rd87, [_ZN6thrust24THRUST_300001_SM_1000_NS8cuda_cub4core6detail5shmemE+64];
	setp.lt.f64 	%p150, %fd207, %fd79;
	mov.f64 	%fd208, %fd79;
	mov.u64 	%rd320, %rd87;
	@%p150 bra 	$L__BB9_106;
	setp.lt.f64 	%p151, %fd79, %fd207;
	mov.f64 	%fd208, %fd207;
	mov.u64 	%rd320, %rd319;
	@%p151 bra 	$L__BB9_106;
	setp.lt.s64 	%p152, %rd319, %rd87;
	selp.f64 	%fd208, %fd207, %fd79, %p152;
	min.s64 	%rd320, %rd319, %rd87;
$L__BB9_106:
	setp.lt.s32 	%p153, %r1, 129;
	mov.f64 	%fd209, %fd208;
	mov.u64 	%rd321, %rd320;
	@%p153 bra 	$L__BB9_110;
	ld.shared.f64 	%fd82, [_ZN6thrust24THRUST_300001_SM_1000_NS8cuda_cub4core6detail5shmemE+72];
	ld.shared.u64 	%rd90, [_ZN6thrust24THRUST_300001_SM_1000_NS8cuda_cub4core6detail5shmemE+80];
	setp.lt.f64 	%p154, %fd208, %fd82;
	mov.f64 	%fd209, %fd82;
	mov.u64 	%rd321, %rd90;
	@%p154 bra 	$L__BB9_110;
	setp.lt.f64 	%p155, %fd82, %fd208;
	mov.f64 	%fd209, %fd208;
	mov.u64 	%rd321, %rd320;
	@%p155 bra 	$L__BB9_110;
	setp.lt.s64 	%p156, %rd320, %rd90;
	selp.f64 	%fd209, %fd208, %fd82, %p156;
	min.s64 	%rd321, %rd320, %rd90;
$L__BB9_110:
	setp.lt.s32 	%p157, %r1, 161;
	mov.f64 	%fd210, %fd209;
	mov.u64 	%rd322, %rd321;
	@%p157 bra 	$L__BB9_114;
	ld.shared.f64 	%fd85, [_ZN6thrust24THRUST_300001_SM_1000_NS8cuda_cub4core6detail5shmemE+88];
	ld.shared.u64 	%rd93, [_ZN6thrust24THRUST_300001_SM_1000_NS8cuda_cub4core6detail5shmemE+96];
	setp.lt.f64 	%p158, %fd209, %fd85;
	mov.f64 	%fd210, %fd85;
	mov.u64 	%rd322, %rd93;
	@%p158 bra 	$L__BB9_114;
	setp.lt.f64 	%p159, %fd85, %fd209;
	mov.f64 	%fd210, %fd209;
	mov.u64 	%rd322, %rd321;
	@%p159 bra 	$L__BB9_114;
	setp.lt.s64 	%p160, %rd321, %rd93;
	selp.f64 	%fd210, %fd209, %fd85, %p160;
	min.s64 	%rd322, %rd321, %rd93;
$L__BB9_114:
	setp.lt.s32 	%p161, %r1, 193;
	mov.f64 	%fd211, %fd210;
	mov.u64 	%rd323, %rd322;
	@%p161 bra 	$L__BB9_118;
	ld.shared.f64 	%fd88, [_ZN6thrust24THRUST_300001_SM_1000_NS8cuda_cub4core6detail5shmemE+104];
	ld.shared.u64 	%rd96, [_ZN6thrust24THRUST_300001_SM_1000_NS8cuda_cub4core6detail5shmemE+112];
	setp.lt.f64 	%p162, %fd210, %fd88;
	mov.f64 	%fd211, %fd88;
	mov.u64 	%rd323, %rd96;
	@%p162 bra 	$L__BB9_118;
	setp.lt.f64 	%p163, %fd88, %fd210;
	mov.f64 	%fd211, %fd210;
	mov.u64 	%rd323, %rd322;
	@%p163 bra 	$L__BB9_118;
	setp.lt.s64 	%p164, %rd322, %rd96;
	selp.f64 	%fd211, %fd210, %fd88, %p164;
	min.s64 	%rd323, %rd322, %rd96;
$L__BB9_118:
	setp.lt.s32 	%p165, %r1, 225;
	mov.u64 	%rd357, %rd323;
	mov.f64 	%fd241, %fd211;
	@%p165 bra 	$L__BB9_204;
	ld.shared.f64 	%fd91, [_ZN6thrust24THRUST_300001_SM_1000_NS8cuda_cub4core6detail5shmemE+120];
	ld.shared.u64 	%rd99, [_ZN6thrust24THRUST_300001_SM_1000_NS8cuda_cub4core6detail5shmemE+128];
	setp.lt.f64 	%p166, %fd211, %fd91;
	mov.u64 	%rd357, %rd99;
	mov.f64 	%fd241, %fd91;
	@%p166 bra 	$L__BB9_204;
	setp.lt.f64 	%p167, %fd91, %fd211;
	mov.u64 	%rd357, %rd323;
	mov.f64 	%fd241, %fd211;
	@%p167 bra 	$L__BB9_204;
	setp.lt.s64 	%p168, %rd323, %rd99;
	selp.f64 	%fd241, %fd211, %fd91, %p168;
	min.s64 	%rd357, %rd323, %rd99;
	bra.uni 	$L__BB9_204;
$L__BB9_122:
	mov.u32 	%r18, %tid.x;
	cvt.u64.u32 	%rd197, %r18;
	cvta.to.global.u64 	%rd198, %rd193;
	mul.wide.u32 	%rd199, %r18, 8;
	add.s64 	%rd200, %rd198, %rd199;
	ld.global.f64 	%fd170, [%rd200];
	add.s32 	%r31, %r18, 256;
	cvt.u64.u32 	%rd201, %r31;
	ld.global.f64 	%fd171, [%rd200+2048];
	add.s32 	%r32, %r18, 512;
	cvt.u64.u32 	%rd202, %r32;
	ld.global.f64 	%fd172, [%rd200+4096];
	add.s32 	%r33, %r18, 768;
	cvt.u64.u32 	%rd203, %r33;
	ld.global.f64 	%fd173, [%rd200+6144];
	or.b32  	%r34, %r18, 1024;
	cvt.u64.u32 	%rd101, %r34;
	add.s64 	%rd344, %rd194, %rd101;
	ld.global.f64 	%fd228, [%rd200+8192];
	setp.geu.f64 	%p3, %fd170, %fd171;
	selp.f64 	%fd174, %fd170, %fd171, %p3;
	selp.b64 	%rd204, %rd197, %rd201, %p3;
	setp.geu.f64 	%p4, %fd174, %fd172;
	selp.f64 	%fd175, %fd174, %fd172, %p4;
	selp.b64 	%rd205, %rd204, %rd202, %p4;
	setp.geu.f64 	%p5, %fd175, %fd173;
	selp.f64 	%fd94, %fd175, %fd173, %p5;
	selp.b64 	%rd104, %rd205, %rd203, %p5;
	setp.lt.f64 	%p6, %fd94, %fd228;
	@%p6 bra 	$L__BB9_124;
	setp.lt.f64 	%p7, %fd228, %fd94;
	setp.lt.u64 	%p8, %rd104, %rd101;
	or.pred  	%p9, %p7, %p8;
	selp.f64 	%fd228, %fd94, %fd228, %p9;
	add.s64 	%rd206, %rd194, %rd104;
	selp.b64 	%rd344, %rd206, %rd344, %p9;
$L__BB9_124:
	setp.lt.u64 	%p10, %rd196, 2560;
	mov.b64 	%rd333, 1280;
	@%p10 bra 	$L__BB9_137;
	mov.b64 	%rd325, 1280;
	mov.f64 	%fd213, %fd228;
$L__BB9_126:
	add.s64 	%rd209, %rd325, %rd197;
	shl.b64 	%rd210, %rd325, 3;
	cvta.to.global.u64 	%rd211, %rd193;
	add.s64 	%rd213, %rd211, %rd199;
	add.s64 	%rd214, %rd213, %rd210;
	add.s64 	%rd327, %rd209, %rd194;
	ld.global.f64 	%fd214, [%rd214];
	ld.global.f64 	%fd215, [%rd214+2048];
	ld.global.f64 	%fd216, [%rd214+4096];
	ld.global.f64 	%fd217, [%rd214+6144];
	ld.global.f64 	%fd228, [%rd214+8192];
	setp.lt.f64 	%p11, %fd213, %fd214;
	@%p11 bra 	$L__BB9_128;
	setp.lt.f64 	%p12, %fd214, %fd213;
	setp.lt.s64 	%p13, %rd344, %rd327;
	or.pred  	%p14, %p12, %p13;
	selp.f64 	%fd214, %fd213, %fd214, %p14;
	selp.b64 	%rd327, %rd344, %rd327, %p14;
$L__BB9_128:
	add.s64 	%rd215, %rd325, %rd197;
	add.s64 	%rd216, %rd215, %rd194;
	add.s64 	%rd328, %rd216, 256;
	setp.lt.f64 	%p15, %fd214, %fd215;
	@%p15 bra 	$L__BB9_130;
	setp.lt.f64 	%p16, %fd215, %fd214;
	add.s64 	%rd218, %rd325, %rd197;
	add.s64 	%rd219, %rd218, %rd194;
	add.s64 	%rd220, %rd219, 256;
	setp.lt.s64 	%p17, %rd327, %rd220;
	or.pred  	%p18, %p16, %p17;
	selp.f64 	%fd215, %fd214, %fd215, %p18;
	selp.b64 	%rd328, %rd327, %rd220, %p18;
$L__BB9_130:
	add.s64 	%rd329, %rd216, 512;
	setp.lt.f64 	%p19, %fd215, %fd216;
	@%p19 bra 	$L__BB9_132;
	setp.lt.f64 	%p20, %fd216, %fd215;
	add.s64 	%rd224, %rd325, %rd197;
	add.s64 	%rd225, %rd224, %rd194;
	add.s64 	%rd226, %rd225, 512;
	setp.lt.s64 	%p21, %rd328, %rd226;
	or.pred  	%p22, %p20, %p21;
	selp.f64 	%fd216, %fd215, %fd216, %p22;
	selp.b64 	%rd329, %rd328, %rd226, %p22;
$L__BB9_132:
	add.s64 	%rd227, %rd325, %rd197;
	add.s64 	%rd228, %rd227, %rd194;
	add.s64 	%rd330, %rd228, 768;
	setp.lt.f64 	%p23, %fd216, %fd217;
	@%p23 bra 	$L__BB9_134;
	setp.lt.f64 	%p24, %fd217, %fd216;
	setp.lt.s64 	%p25, %rd329, %rd330;
	or.pred  	%p26, %p24, %p25;
	selp.f64 	%fd217, %fd216, %fd217, %p26;
	selp.b64 	%rd330, %rd329, %rd330, %p26;
$L__BB9_134:
	add.s64 	%rd344, %rd228, 1024;
	setp.lt.f64 	%p27, %fd217, %fd228;
	@%p27 bra 	$L__BB9_136;
	setp.lt.f64 	%p28, %fd228, %fd217;
	setp.lt.s64 	%p29, %rd330, %rd344;
	or.pred  	%p30, %p28, %p29;
	selp.f64 	%fd228, %fd217, %fd228, %p30;
	selp.b64 	%rd344, %rd330, %rd344, %p30;
$L__BB9_136:
	add.s64 	%rd333, %rd325, 1280;
	add.s64 	%rd231, %rd325, 2560;
	setp.le.s64 	%p31, %rd231, %rd196;
	mov.u64 	%rd325, %rd333;
	mov.f64 	%fd213, %fd228;
	@%p31 bra 	$L__BB9_126;
$L__BB9_137:
	setp.le.s64 	%p32, %rd196, %rd333;
	@%p32 bra 	$L__BB9_160;
	cvt.u32.u64 	%r35, %rd333;
	cvt.u32.u64 	%r36, %rd196;
	sub.s32 	%r19, %r36, %r35;
	setp.ge.s32 	%p33, %r18, %r19;
	@%p33 bra 	$L__BB9_160;
	cvta.to.global.u64 	%rd130, %rd193;
	not.b32 	%r38, %r18;
	add.s32 	%r39, %r38, %r36;
	sub.s32 	%r20, %r39, %r35;
	and.b32  	%r41, %r20, 768;
	setp.eq.s32 	%p34, %r41, 768;
	mov.u32 	%r389, %r18;
	@%p34 bra 	$L__BB9_145;
	add.s64 	%rd234, %rd333, %rd197;
	add.s64 	%rd335, %rd234, %rd194;
	shl.b64 	%rd235, %rd234, 3;
	add.s64 	%rd334, %rd130, %rd235;
	shr.u32 	%r42, %r20, 8;
	add.s32 	%r43, %r42, 1;
	and.b32  	%r44, %r43, 3;
	neg.s32 	%r387, %r44;
	mov.u32 	%r389, %r18;
$L__BB9_141:
	.pragma "nounroll";
	mov.u64 	%rd135, %rd344;
	mov.f64 	%fd114, %fd228;
	ld.global.f64 	%fd115, [%rd334];
	setp.lt.f64 	%p35, %fd114, %fd115;
	mov.f64 	%fd228, %fd115;
	mov.u64 	%rd344, %rd335;
	@%p35 bra 	$L__BB9_144;
	setp.lt.f64 	%p36, %fd115, %fd114;
	mov.f64 	%fd228, %fd114;
	mov.u64 	%rd344, %rd135;
	@%p36 bra 	$L__BB9_144;
	setp.lt.s64 	%p37, %rd135, %rd335;
	selp.f64 	%fd228, %fd114, %fd115, %p37;
	min.s64 	%rd344, %rd135, %rd335;
$L__BB9_144:
	add.s32 	%r389, %r389, 256;
	add.s64 	%rd335, %rd335, 256;
	add.s64 	%rd334, %rd334, 2048;
	add.s32 	%r387, %r387, 1;
	setp.ne.s32 	%p38, %r387, 0;
	@%p38 bra 	$L__BB9_141;
$L__BB9_145:
	setp.lt.u32 	%p39, %r20, 768;
	@%p39 bra 	$L__BB9_160;
	add.s32 	%r390, %r389, 512;
$L__BB9_147:
	mov.u32 	%r28, %r390;
	add.s32 	%r45, %r28, -512;
	cvt.u64.u32 	%rd236, %r45;
	add.s64 	%rd237, %rd333, %rd236;
	shl.b64 	%rd238, %rd237, 3;
	add.s64 	%rd143, %rd130, %rd238;
	add.s64 	%rd144, %rd237, %rd194;
	ld.global.f64 	%fd121, [%rd143];
	setp.lt.f64 	%p40, %fd228, %fd121;
	mov.f64 	%fd225, %fd121;
	mov.u64 	%rd341, %rd144;
	@%p40 bra 	$L__BB9_150;
	setp.lt.f64 	%p41, %fd121, %fd228;
	mov.f64 	%fd225, %fd228;
	mov.u64 	%rd341, %rd344;
	@%p41 bra 	$L__BB9_150;
	setp.lt.s64 	%p42, %rd344, %rd144;
	selp.f64 	%fd225, %fd228, %fd121, %p42;
	min.s64 	%rd341, %rd344, %rd144;
$L__BB9_150:
	add.s32 	%r46, %r28, -256;
	cvt.u64.u32 	%rd239, %r46;
	add.s64 	%rd240, %rd333, %rd239;
	add.s64 	%rd147, %rd240, %rd194;
	ld.global.f64 	%fd124, [%rd143+2048];
	setp.lt.f64 	%p43, %fd225, %fd124;
	mov.f64 	%fd226, %fd124;
	mov.u64 	%rd342, %rd147;
	@%p43 bra 	$L__BB9_153;
	setp.lt.f64 	%p44, %fd124, %fd225;
	mov.f64 	%fd226, %fd225;
	mov.u64 	%rd342, %rd341;
	@%p44 bra 	$L__BB9_153;
	setp.lt.s64 	%p45, %rd341, %rd147;
	selp.f64 	%fd226, %fd225, %fd124, %p45;
	min.s64 	%rd342, %rd341, %rd147;
$L__BB9_153:
	cvt.u64.u32 	%rd241, %r28;
	add.s64 	%rd242, %rd333, %rd241;
	add.s64 	%rd150, %rd242, %rd194;
	ld.global.f64 	%fd127, [%rd143+4096];
	setp.lt.f64 	%p46, %fd226, %fd127;
	mov.f64 	%fd227, %fd127;
	mov.u64 	%rd343, %rd150;
	@%p46 bra 	$L__BB9_156;
	setp.lt.f64 	%p47, %fd127, %fd226;
	mov.f64 	%fd227, %fd226;
	mov.u64 	%rd343, %rd342;
	@%p47 bra 	$L__BB9_156;
	setp.lt.s64 	%p48, %rd342, %rd150;
	selp.f64 	%fd227, %fd226, %fd127, %p48;
	min.s64 	%rd343, %rd342, %rd150;
$L__BB9_156:
	add.s32 	%r47, %r28, 256;
	cvt.u64.u32 	%rd243, %r47;
	add.s64 	%rd244, %rd333, %rd243;
	add.s64 	%rd153, %rd244, %rd194;
	ld.global.f64 	%fd130, [%rd143+6144];
	setp.lt.f64 	%p49, %fd227, %fd130;
	mov.f64 	%fd228, %fd130;
	mov.u64 	%rd344, %rd153;
	@%p49 bra 	$L__BB9_159;
	setp.lt.f64 	%p50, %fd130, %fd227;
	mov.f64 	%fd228, %fd227;
	mov.u64 	%rd344, %rd343;
	@%p50 bra 	$L__BB9_159;
	setp.lt.s64 	%p51, %rd343, %rd153;
	selp.f64 	%fd228, %fd227, %fd130, %p51;
	min.s64 	%rd344, %rd343, %rd153;
$L__BB9_159:
	add.s32 	%r390, %r28, 1024;
	add.s32 	%r48, %r28, 512;
	setp.lt.s32 	%p52, %r48, %r19;
	@%p52 bra 	$L__BB9_147;
$L__BB9_160:
	// begin inline asm
	mov.u32 %r49, %laneid;
	// end inline asm
	mov.b64 	%rd245, %fd228;
	mov.b64 	{%r51, %r56}, %rd245;
	mov.b32 	%r67, 1;
	mov.b32 	%r68, 31;
	mov.b32 	%r69, -1;
	// begin inline asm
	shfl.sync.down.b32 %r50, %r51, %r67, %r68, %r69;
	// end inline asm
	// begin inline asm
	shfl.sync.down.b32 %r55, %r56, %r67, %r68, %r69;
	// end inline asm
	mov.b64 	%rd246, {%r50, %r55};
	mov.b64 	%fd134, %rd246;
	mov.b64 	{%r61, %r66}, %rd344;
	// begin inline asm
	shfl.sync.down.b32 %r60, %r61, %r67, %r68, %r69;
	// end inline asm
	// begin inline asm
	shfl.sync.down.b32 %r65, %r66, %r67, %r68, %r69;
	// end inline asm
	mov.b64 	%rd157, {%r60, %r65};
	setp.gt.s32 	%p53, %r49, 30;
	mov.f64 	%fd230, %fd228;
	mov.u64 	%rd346, %rd344;
	@%p53 bra 	$L__BB9_164;
	setp.lt.f64 	%p54, %fd228, %fd134;
	mov.f64 	%fd230, %fd134;
	mov.u64 	%rd346, %rd157;
	@%p54 bra 	$L__BB9_164;
	setp.gt.f64 	%p55, %fd228, %fd134;
	mov.f64 	%fd230, %fd228;
	mov.u64 	%rd346, %rd344;
	@%p55 bra 	$L__BB9_164;
	setp.lt.s64 	%p56, %rd344, %rd157;
	selp.f64 	%fd230, %fd228, %fd134, %p56;
	min.s64 	%rd346, %rd344, %rd157;
$L__BB9_164:
	mov.b64 	%rd247, %fd230;
	mov.b64 	{%r71, %r76}, %rd247;
	mov.b32 	%r87, 2;
	mov.b32 	%r88, 31;
	mov.b32 	%r89, -1;
	// begin inline asm
	shfl.sync.down.b32 %r70, %r71, %r87, %r88, %r89;
	// end inline asm
	// begin inline asm
	shfl.sync.down.b32 %r75, %r76, %r87, %r88, %r89;
	// end inline asm
	mov.b64 	%rd248, {%r70, %r75};
	mov.b64 	%fd137, %rd248;
	mov.b64 	{%r81, %r86}, %rd346;
	// begin inline asm
	shfl.sync.down.b32 %r80, %r81, %r87, %r88, %r89;
	// end inline asm
	// begin inline asm
	shfl.sync.down.b32 %r85, %r86, %r87, %r88, %r89;
	// end inline asm
	mov.b64 	%rd160, {%r80, %r85};
	setp.gt.s32 	%p57, %r49, 29;
	mov.f64 	%fd231, %fd230;
	mov.u64 	%rd347, %rd346;
	@%p57 bra 	$L__BB9_168;
	setp.lt.f64 	%p58, %fd230, %fd137;
	mov.f64 	%fd231, %fd137;
	mov.u64 	%rd347, %rd160;
	@%p58 bra 	$L__BB9_168;
	setp.gt.f64 	%p59, %fd230, %fd137;
	mov.f64 	%fd231, %fd230;
	mov.u64 	%rd347, %rd346;
	@%p59 bra 	$L__BB9_168;
	setp.lt.s64 	%p60, %rd346, %rd160;
	selp.f64 	%fd231, %fd230, %fd137, %p60;
	min.s64 	%rd347, %rd346, %rd160;
$L__BB9_168:
	mov.b64 	%rd249, %fd231;
	mov.b64 	{%r91, %r96}, %rd249;
	mov.b32 	%r107, 4;
	mov.b32 	%r108, 31;
	mov.b32 	%r109, -1;
	// begin inline asm
	shfl.sync.down.b32 %r90, %r91, %r107, %r108, %r109;
	// end inline asm
	// begin inline asm
	shfl.sync.down.b32 %r95, %r96, %r107, %r108, %r109;
	// end inline asm
	mov.b64 	%rd250, {%r90, %r95};
	mov.b64 	%fd140, %rd250;
	mov.b64 	{%r101, %r106}, %rd347;
	// begin inline asm
	shfl.sync.down.b32 %r100, %r101, %r107, %r108, %r109;
	// end inline asm
	// begin inline asm
	shfl.sync.down.b32 %r105, %r106, %r107, %r108, %r109;
	// end inline asm
	mov.b64 	%rd163, {%r100, %r105};
	setp.gt.s32 	%p61, %r49, 27;
	mov.f64 	%fd232, %fd231;
	mov.u64 	%rd348, %rd347;
	@%p61 bra 	$L__BB9_172;
	setp.lt.f64 	%p62, %fd231, %fd140;
	mov.f64 	%fd232, %fd140;
	mov.u64 	%rd348, %rd163;
	@%p62 bra 	$L__BB9_172;
	setp.gt.f64 	%p63, %fd231, %fd140;
	mov.f64 	%fd232, %fd231;
	mov.u64 	%rd348, %rd347;
	@%p63 bra 	$L__BB9_172;
	setp.lt.s64 	%p64, %rd347, %rd163;
	selp.f64 	%fd232, %fd231, %fd140, %p64;
	min.s64 	%rd348, %rd347, %rd163;
$L__BB9_172:
	mov.b64 	%rd251, %fd232;
	mov.b64 	{%r111, %r116}, %rd251;
	mov.b32 	%r127, 8;
	mov.b32 	%r128, 31;
	mov.b32 	%r129, -1;
	// begin inline asm
	shfl.sync.down.b32 %r110, %r111, %r127, %r128, %r129;
	// end inline asm
	// begin inline asm
	shfl.sync.down.b32 %r115, %r116, %r127, %r128, %r129;
	// end inline asm
	mov.b64 	%rd252, {%r110, %r115};
	mov.b64 	%fd143, %rd252;
	mov.b64 	{%r121, %r126}, %rd348;
	// begin inline asm
	shfl.sync.down.b32 %r120, %r121, %r127, %r128, %r129;
	// end inline asm
	// begin inline asm
	shfl.sync.down.b32 %r125, %r126, %r127, %r128, %r129;
	// end inline asm
	mov.b64 	%rd166, {%r120, %r125};
	setp.gt.s32 	%p65, %r49, 23;
	mov.f64 	%fd233, %fd232;
	mov.u64 	%rd349, %rd348;
	@%p65 bra 	$L__BB9_176;
	setp.lt.f64 	%p66, %fd232, %fd143;
	mov.f64 	%fd233, %fd143;
	mov.u64 	%rd349, %rd166;
	@%p66 bra 	$L__BB9_176;
	setp.gt.f64 	%p67, %fd232, %fd143;
	mov.f64 	%fd233, %fd232;
	mov.u64 	%rd349, %rd348;
	@%p67 bra 	$L__BB9_176;
	setp.lt.s64 	%p68, %rd348, %rd166;
	selp.f64 	%fd233, %fd232, %fd143, %p68;
	min.s64 	%rd349, %rd348, %rd166;
$L__BB9_176:
	mov.b64 	%rd253, %fd233;
	mov.b64 	{%r131, %r136}, %rd253;
	mov.b32 	%r147, 16;
	mov.b32 	%r148, 31;
	mov.b32 	%r149, -1;
	// begin inline asm
	shfl.sync.down.b32 %r130, %r131, %r147, %r148, %r149;
	// end inline asm
	// begin inline asm
	shfl.sync.down.b32 %r135, %r136, %r147, %r148, %r149;
	// end inline asm
	mov.b64 	%rd254, {%r130, %r135};
	mov.b64 	%fd146, %rd254;
	mov.b64 	{%r141, %r146}, %rd349;
	// begin inline asm
	shfl.sync.down.b32 %r140, %r141, %r147, %r148, %r149;
	// end inline asm
	// begin inline asm
	shfl.sync.down.b32 %r145, %r146, %r147, %r148, %r149;
	// end inline asm
	mov.b64 	%rd169, {%r140, %r145};
	setp.gt.s32 	%p69, %r49, 15;
	mov.f64 	%fd241, %fd233;
	mov.u64 	%rd357, %rd349;
	@%p69 bra 	$L__BB9_180;
	setp.lt.f64 	%p70, %fd233, %fd146;
	mov.f64 	%fd241, %fd146;
	mov.u64 	%rd357, %rd169;
	@%p70 bra 	$L__BB9_180;
	setp.gt.f64 	%p71, %fd233, %fd146;
	mov.f64 	%fd241, %fd233;
	mov.u64 	%rd357, %rd349;
	@%p71 bra 	$L__BB9_180;
	setp.lt.s64 	%p72, %rd349, %rd169;
	selp.f64 	%fd241, %fd233, %fd146, %p72;
	min.s64 	%rd357, %rd349, %rd169;
$L__BB9_180:
	setp.ne.s32 	%p73, %r49, 0;
	@%p73 bra 	$L__BB9_182;
	shr.u32 	%r150, %r18, 1;
	and.b32  	%r151, %r150, 496;
	mov.u32 	%r152, _ZN6thrust24THRUST_300001_SM_1000_NS8cuda_cub4core6detail5shmemE;
	add.s32 	%r153, %r152, %r151;
	st.shared.f64 	[%r153+8], %fd241;
	st.shared.u64 	[%r153+16], %rd357;
$L__BB9_182:
	bar.sync 	0;
	setp.ne.s32 	%p74, %r18, 0;
	@%p74 bra 	$L__BB9_204;
	ld.shared.f64 	%fd149, [_ZN6thrust24THRUST_300001_SM_1000_NS8cuda_cub4core6detail5shmemE+24];
	ld.shared.u64 	%rd172, [_ZN6thrust24THRUST_300001_SM_1000_NS8cuda_cub4core6detail5shmemE+32];
	setp.lt.f64 	%p75, %fd241, %fd149;
	mov.f64 	%fd235, %fd149;
	mov.u64 	%rd351, %rd172;
	@%p75 bra 	$L__BB9_186;
	setp.lt.f64 	%p76, %fd149, %fd241;
	mov.f64 	%fd235, %fd241;
	mov.u64 	%rd351, %rd357;
	@%p76 bra 	$L__BB9_186;
	setp.lt.s64 	%p77, %rd357, %rd172;
	selp.f64 	%fd235, %fd241, %fd149, %p77;
	min.s64 	%rd351, %rd357, %rd172;
$L__BB9_186:
	ld.shared.f64 	%fd152, [_ZN6thrust24THRUST_300001_SM_1000_NS8cuda_cub4core6detail5shmemE+40];
	ld.shared.u64 	%rd175, [_ZN6thrust24THRUST_300001_SM_1000_NS8cuda_cub4core6detail5shmemE+48];
	setp.lt.f64 	%p78, %fd235, %fd152;
	mov.f64 	%fd236, %fd152;
	mov.u64 	%rd352, %rd175;
	@%p78 bra 	$L__BB9_189;
	setp.lt.f64 	%p79, %fd152, %fd235;
	mov.f64 	%fd236, %fd235;
	mov.u64 	%rd352, %rd351;
	@%p79 bra 	$L__BB9_189;
	setp.lt.s64 	%p80, %rd351, %rd175;
	selp.f64 	%fd236, %fd235, %fd152, %p80;
	min.s64 	%rd352, %rd351, %rd175;
$L__BB9_189:
	ld.shared.f64 	%fd155, [_ZN6thrust24THRUST_300001_SM_1000_NS8cuda_cub4core6detail5shmemE+56];
	ld.shared.u64 	%rd178, [_ZN6thrust24THRUST_300001_SM_1000_NS8cuda_cub4core6detail5shmemE+64];
	setp.lt.f64 	%p81, %fd236, %fd155;
	mov.f64 	%fd237, %fd155;
	mov.u64 	%rd353, %rd178;
	@%p81 bra 	$L__BB9_192;
	setp.lt.f64 	%p82, %fd155, %fd236;
	mov.f64 	%fd237, %fd236;
	mov.u64 	%rd353, %rd352;
	@%p82 bra 	$L__BB9_192;
	setp.lt.s64 	%p83, %rd352, %rd178;
	selp.f64 	%fd237, %fd236, %fd155, %p83;
	min.s64 	%rd353, %rd352, %rd178;
$L__BB9_192:
	ld.shared.f64 	%fd158, [_ZN6thrust24THRUST_300001_SM_1000_NS8cuda_cub4core6detail5shmemE+72];
	ld.shared.u64 	%rd181, [_ZN6thrust24THRUST_300001_SM_1000_NS8cuda_cub4core6detail5shmemE+80];
	setp.lt.f64 	%p84, %fd237, %fd158;
	mov.f64 	%fd238, %fd158;
	mov.u64 	%rd354, %rd181;
	@%p84 bra 	$L__BB9_195;
	setp.lt.f64 	%p85, %fd158, %fd237;
	mov.f64 	%fd238, %fd237;
	mov.u64 	%rd354, %rd353;
	@%p85 bra 	$L__BB9_195;
	setp.lt.s64 	%p86, %rd353, %rd181;
	selp.f64 	%fd238, %fd237, %fd158, %p86;
	min.s64 	%rd354, %rd353, %rd181;
$L__BB9_195:
	ld.shared.f64 	%fd161, [_ZN6thrust24THRUST_300001_SM_1000_NS8cuda_cub4core6detail5shmemE+88];
	ld.shared.u64 	%rd184, [_ZN6thrust24THRUST_300001_SM_1000_NS8cuda_cub4core6detail5shmemE+96];
	setp.lt.f64 	%p87, %fd238, %fd161;
	mov.f64 	%fd239, %fd161;
	mov.u64 	%rd355, %rd184;
	@%p87 bra 	$L__BB9_198;
	setp.lt.f64 	%p88, %fd161, %fd238;
	mov.f64 	%fd239, %fd238;
	mov.u64 	%rd355, %rd354;
	@%p88 bra 	$L__BB9_198;
	setp.lt.s64 	%p89, %rd354, %rd184;
	selp.f64 	%fd239, %fd238, %fd161, %p89;
	min.s64 	%rd355, %rd354, %rd184;
$L__BB9_198:
	ld.shared.f64 	%fd164, [_ZN6thrust24THRUST_300001_SM_1000_NS8cuda_cub4core6detail5shmemE+104];
	ld.shared.u64 	%rd187, [_ZN6thrust24THRUST_300001_SM_1000_NS8cuda_cub4core6detail5shmemE+112];
	setp.lt.f64 	%p90, %fd239, %fd164;
	mov.f64 	%fd240, %fd164;
	mov.u64 	%rd356, %rd187;
	@%p90 bra 	$L__BB9_201;
	setp.lt.f64 	%p91, %fd164, %fd239;
	mov.f64 	%fd240, %fd239;
	mov.u64 	%rd356, %rd355;
	@%p91 bra 	$L__BB9_201;
	setp.lt.s64 	%p92, %rd355, %rd187;
	selp.f64 	%fd240, %fd239, %fd164, %p92;
	min.s64 	%rd356, %rd355, %rd187;
$L__BB9_201:
	ld.shared.f64 	%fd167, [_ZN6thrust24THRUST_300001_SM_1000_NS8cuda_cub4core6detail5shmemE+120];
	ld.shared.u64 	%rd190, [_ZN6thrust24THRUST_300001_SM_1000_NS8cuda_cub4core6detail5shmemE+128];
	setp.lt.f64 	%p93, %fd240, %fd167;
	mov.u64 	%rd357, %rd190;
	mov.f64 	%fd241, %fd167;
	@%p93 bra 	$L__BB9_204;
	setp.lt.f64 	%p94, %fd167, %fd240;
	mov.u64 	%rd357, %rd356;
	mov.f64 	%fd241, %fd240;
	@%p94 bra 	$L__BB9_204;
	setp.lt.s64 	%p95, %rd356, %rd190;
	selp.f64 	%fd241, %fd240, %fd167, %p95;
	min.s64 	%rd357, %rd356, %rd190;
$L__BB9_204:
	mov.u32 	%r381, %tid.x;
	setp.ne.s32 	%p212, %r381, 0;
	@%p212 bra 	$L__BB9_206;
	ld.param.u64 	%rd288, [_ZN6thrust24THRUST_300001_SM_1000_NS8cuda_cub4core6detail13_kernel_agentINS1_8__reduce11ReduceAgentINS0_12zip_iteratorIN4cuda3std3__45tupleIJNS0_10device_ptrIdEENS0_17counting_iteratorIlNS0_11use_defaultESF_SF_EEEEEEEPNSB_IJdlEEESJ_lNS1_9__extrema9arg_max_fIdlNSA_4lessIdEEEEEEJSI_SK_lSP_EEEvDpT0__param_1];
	cvta.to.global.u64 	%rd287, %rd288;
	st.global.f64 	[%rd287], %fd241;
	st.global.u64 	[%rd287+8], %rd357;
$L__BB9_206:
	ret;

}
	// .globl	_ZN6thrust24THRUST_300001_SM_1000_NS8cuda_cub4core6detail13_kernel_agentINS1_8__reduce11ReduceAgentINS0_12zip_iteratorIN4cuda3std3__45tupleIJNS0_10device_ptrIdEENS0_17counting_iteratorIlNS0_11use_defaultESF_SF_EEEEEEEPNSB_IJdlEEESJ_lNS1_9__extrema9arg_max_fIdlNSA_4lessIdEEEEEEJSI_SK_lN3cub18CUB_300001_SM_100013GridEvenShareIlEENSS_9GridQueueIyEESP_EEEvDpT0_
.visible .entry _ZN6thrust24THRUST_300001_SM_1000_NS8cuda_cub4core6detail13_kernel_agentINS1_8__reduce11ReduceAgentINS0_12zip_iteratorIN4cuda3std3__45tupleIJNS0_10device_ptrIdEENS0_17counting_iteratorIlNS0_11use_defaultESF_SF_EEEEEEEPNSB_IJdlEEESJ_lNS1_9__extrema9arg_max_fIdlNSA_4lessIdEEEEEEJSI_SK_lN3cub18CUB_300001_SM_100013GridEvenShareIlEENSS_9GridQueueIyEESP_EEEvDpT0_(
	.param .align 8 .b8 _ZN6thrust24THRUST_300001_SM_1000_NS8cuda_cub4core6detail13_kernel_agentINS1_8__reduce11ReduceAgentINS0_12zip_iteratorIN4cuda3std3__45tupleIJNS0_10device_ptrIdEENS0_17counting_iteratorIlNS0_11use_defaultESF_SF_EEEEEEEPNSB_IJdlEEESJ_lNS1_9__extrema9arg_max_fIdlNSA_4lessIdEEEEEEJSI_SK_lN3cub18CUB_300001_SM_100013GridEvenShareIlEENSS_9GridQueueIyEESP_EEEvDpT0__param_0[16],
	.param .u64 .ptr .align 1 _ZN6thrust24THRUST_300001_SM_1000_NS8cuda_cub4core6detail13_kernel_agentINS1_8__reduce11ReduceAgentINS0_12zip_iteratorIN4cuda3std3__45tupleIJNS0_10device_ptrIdEENS0_17counting_iteratorIlNS0_11use_defaultESF_SF_EEEEEEEPNSB_IJdlEEESJ_lNS1_9__extrema9arg_max_fIdlNSA_4lessIdEEEEEEJSI_SK_lN3cub18CUB_300001_SM_100013GridEvenShareIlEENSS_9GridQueueIyEESP_EEEvDpT0__param_1,
	.param .u64 _ZN6thrust24THRUST_300001_SM_1000_NS8cuda_cub4core6detail13_kernel_agentINS1_8__reduce11ReduceAgentINS0_12zip_iteratorIN4cuda3std3__45tupleIJNS0_10device_ptrIdEENS0_17counting_iteratorIlNS0_11use_defaultESF_SF_EEEEEEEPNSB_IJdlEEESJ_lNS1_9__extrema9arg_max_fIdlNSA_4lessIdEEEEEEJSI_SK_lN3cub18CUB_300001_SM_100013GridEvenShareIlEENSS_9GridQueueIyEESP_EEEvDpT0__param_2,
	.param .align 8 .b8 _ZN6thrust24THRUST_300001_SM_1000_NS8cuda_cub4core6detail13_kernel_agentINS1_8__reduce11ReduceAgentINS0_12zip_iteratorIN4cuda3std3__45tupleIJNS0_10device_ptrIdEENS0_17counting_iteratorIlNS0_11use_defaultESF_SF_EEEEEEEPNSB_IJdlEEESJ_lNS1_9__extrema9arg_max_fIdlNSA_4lessIdEEEEEEJSI_SK_lN3cub18CUB_300001_SM_100013GridEvenShareIlEENSS_9GridQueueIyEESP_EEEvDpT0__param_3[72],
	.param .align 8 .b8 _ZN6thrust24THRUST_300001_SM_1000_NS8cuda_cub4core6detail13_kernel_agentINS1_8__reduce11ReduceAgentINS0_12zip_iteratorIN4cuda3std3__45tupleIJNS0_10device_ptrIdEENS0_17counting_iteratorIlNS0_11use_defaultESF_SF_EEEEEEEPNSB_IJdlEEESJ_lNS1_9__extrema9arg_max_fIdlNSA_4lessIdEEEEEEJSI_SK_lN3cub18CUB_300001_SM_100013GridEvenShareIlEENSS_9GridQueueIyEESP_EEEvDpT0__param_4[8],
	.param .align 1 .b8 _ZN6thrust24THRUST_300001_SM_1000_NS8cuda_cub4core6detail13_kernel_agentINS1_8__reduce11ReduceAgentINS0_12zip_iteratorIN4cuda3std3__45tupleIJNS0_10device_ptrIdEENS0_17counting_iteratorIlNS0_11use_defaultESF_SF_EEEEEEEPNSB_IJdlEEESJ_lNS1_9__extrema9arg_max_fIdlNSA_4lessIdEEEEEEJSI_SK_lN3cub18CUB_300001_SM_100013GridEvenShareIlEENSS_9GridQueueIyEESP_EEEvDpT0__param_5[1]
)
.maxntid 256
{
	.reg .pred 	%p<215>;
	.reg .b32 	%r<399>;
	.reg .b64 	%rd<350>;
	.reg .b64 	%fd<242>;

	ld.param.u64 	%rd3, [_ZN6thrust24THRUST_300001_SM_1000_NS8cuda_cub4core6detail13_kernel_agentINS1_8__reduce11ReduceAgentINS0_12zip_iteratorIN4cuda3std3__45tupleIJNS0_10device_ptrIdEENS0_17counting_iteratorIlNS0_11use_defaultESF_SF_EEEEEEEPNSB_IJdlEEESJ_lNS1_9__extrema9arg_max_fIdlNSA_4lessIdEEEEEEJSI_SK_lN3cub18CUB_300001_SM_100013GridEvenShareIlEENSS_9GridQueueIyEESP_EEEvDpT0__param_0+8];
	ld.param.u64 	%rd196, [_ZN6thrust24THRUST_300001_SM_1000_NS8cuda_cub4core6detail13_kernel_agentINS1_8__reduce11ReduceAgentINS0_12zip_iteratorIN4cuda3std3__45tupleIJNS0_10device_ptrIdEENS0_17counting_iteratorIlNS0_11use_defaultESF_SF_EEEEEEEPNSB_IJdlEEESJ_lNS1_9__extrema9arg_max_fIdlNSA_4lessIdEEEEEEJSI_SK_lN3cub18CUB_300001_SM_100013GridEvenShareIlEENSS_9GridQueueIyEESP_EEEvDpT0__param_0];
	ld.param.u64 	%rd197, [_ZN6thrust24THRUST_300001_SM_1000_NS8cuda_cub4core6detail13_kernel_agentINS1_8__reduce11ReduceAgentINS0_12zip_iteratorIN4cuda3std3__45tupleIJNS0_10device_ptrIdEENS0_17counting_iteratorIlNS0_11use_defaultESF_SF_EEEEEEEPNSB_IJdlEEESJ_lNS1_9__extrema9arg_max_fIdlNSA_4lessIdEEEEEEJSI_SK_lN3cub18CUB_300001_SM_100013GridEvenShareIlEENSS_9GridQueueIyEESP_EEEvDpT0__param_4];
	ld.param.u64 	%rd195, [_ZN6thrust24THRUST_300001_SM_1000_NS8cuda_cub4core6detail13_kernel_agentINS1_8__reduce11ReduceAgentINS0_12zip_iteratorIN4cuda3std3__45tupleIJNS0_10device_ptrIdEENS0_17counting_iteratorIlNS0_11use_defaultESF_SF_EEEEEEEPNSB_IJdlEEESJ_lNS1_9__extrema9arg_max_fIdlNSA_4lessIdEEEEEEJSI_SK_lN3cub18CUB_300001_SM_100013GridEvenShareIlEENSS_9GridQueueIyEESP_EEEvDpT0__param_2];
	cvta.to.global.u64 	%rd1, %rd197;
	cvta.to.global.u64 	%rd2, %rd196;
	mov.u32 	%r1, %ctaid.x;
	mul.lo.s32 	%r33, %r1, 1280;
	cvt.u64.u32 	%rd4, %r33;
	mov.u32 	%r34, %nctaid.x;
	mul.lo.s32 	%r35, %r34, 1280;
	cvt.u64.u32 	%rd5, %r35;
	add.s64 	%rd198, %rd4, 1280;
	setp.le.s64 	%p1, %rd198, %rd195;
	@%p1 bra 	$L__BB10_121;
	cvt.u32.u64 	%r159, %rd4;
	cvt.u32.u64 	%r2, %rd195;
	sub.s32 	%r3, %r2, %r159;
	mov.u32 	%r4, %tid.x;
	setp.ge.s32 	%p98, %r4, %r3;
	mov.f64 	%fd188, 0d0000000000000000;
	mov.b64 	%rd292, 0;
	mov.u32 	%r393, %r4;
	@%p98 bra 	$L__BB10_3;
	cvt.u64.u32 	%rd240, %r4;
	add.s64 	%rd241, %rd4, %rd240;
	shl.b64 	%rd242, %rd241, 3;
	add.s64 	%rd243, %rd2, %rd242;
	add.s64 	%rd292, %rd3, %rd241;
	ld.global.f64 	%fd188, [%rd243];
	add.s32 	%r393, %r4, 256;
$L__BB10_3:
	setp.ge.s32 	%p99, %r393, %r3;
	@%p99 bra 	$L__BB10_25;
	not.b32 	%r161, %r393;
	add.s32 	%r162, %r161, %r2;
	sub.s32 	%r7, %r162, %r159;
	and.b32  	%r163, %r7, 768;
	setp.eq.s32 	%p100, %r163, 768;
	@%p100 bra 	$L__BB10_10;
	cvt.u64.u32 	%rd245, %r393;
	add.s64 	%rd246, %rd245, %rd4;
	add.s64 	%rd283, %rd246, %rd3;
	shl.b64 	%rd247, %rd246, 3;
	add.s64 	%rd282, %rd2, %rd247;
	shr.u32 	%r164, %r7, 8;
	add.s32 	%r165, %r164, 1;
	and.b32  	%r166, %r165, 3;
	neg.s32 	%r391, %r166;
$L__BB10_6:
	.pragma "nounroll";
	mov.u64 	%rd12, %rd292;
	mov.f64 	%fd3, %fd188;
	ld.global.f64 	%fd4, [%rd282];
	setp.lt.f64 	%p101, %fd3, %fd4;
	mov.u64 	%rd292, %rd283;
	mov.f64 	%fd188, %fd4;
	@%p101 bra 	$L__BB10_9;
	setp.lt.f64 	%p102, %fd4, %fd3;
	mov.u64 	%rd292, %rd12;
	mov.f64 	%fd188, %fd3;
	@%p102 bra 	$L__BB10_9;
	setp.lt.s64 	%p103, %rd12, %rd283;
	min.s64 	%rd292, %rd12, %rd283;
	selp.f64 	%fd188, %fd3, %fd4, %p103;
$L__BB10_9:
	add.s32 	%r393, %r393, 256;
	add.s64 	%rd283, %rd283, 256;
	add.s64 	%rd282, %rd282, 2048;
	add.s32 	%r391, %r391, 1;
	setp.ne.s32 	%p104, %r391, 0;
	@%p104 bra 	$L__BB10_6;
$L__BB10_10:
	setp.lt.u32 	%p105, %r7, 768;
	@%p105 bra 	$L__BB10_25;
	add.s32 	%r394, %r393, 512;
$L__BB10_12:
	mov.u32 	%r15, %r394;
	add.s32 	%r167, %r15, -512;
	cvt.s64.s32 	%rd248, %r167;
	add.s64 	%rd249, %rd248, %rd4;
	shl.b64 	%rd250, %rd249, 3;
	add.s64 	%rd20, %rd2, %rd250;
	add.s64 	%rd21, %rd249, %rd3;
	ld.global.f64 	%fd10, [%rd20];
	setp.lt.f64 	%p106, %fd188, %fd10;
	mov.u64 	%rd289, %rd21;
	mov.f64 	%fd185, %fd10;
	@%p106 bra 	$L__BB10_15;
	setp.lt.f64 	%p107, %fd10, %fd188;
	mov.u64 	%rd289, %rd292;
	mov.f64 	%fd185, %fd188;
	@%p107 bra 	$L__BB10_15;
	setp.lt.s64 	%p108, %rd292, %rd21;
	min.s64 	%rd289, %rd292, %rd21;
	selp.f64 	%fd185, %fd188, %fd10, %p108;
$L__BB10_15:
	add.s32 	%r168, %r15, -256;
	cvt.s64.s32 	%rd251, %r168;
	add.s64 	%rd252, %rd251, %rd4;
	add.s64 	%rd24, %rd252, %rd3;
	ld.global.f64 	%fd13, [%rd20+2048];
	setp.lt.f64 	%p109, %fd185, %fd13;
	mov.u64 	%rd290, %rd24;
	mov.f64 	%fd186, %fd13;
	@%p109 bra 	$L__BB10_18;
	setp.lt.f64 	%p110, %fd13, %fd185;
	mov.u64 	%rd290, %rd289;
	mov.f64 	%fd186, %fd185;
	@%p110 bra 	$L__BB10_18;
	setp.lt.s64 	%p111, %rd289, %rd24;
	min.s64 	%rd290, %rd289, %rd24;
	selp.f64 	%fd186, %fd185, %fd13, %p111;
$L__BB10_18:
	cvt.s64.s32 	%rd253, %r15;
	add.s64 	%rd254, %rd253, %rd4;
	add.s64 	%rd27, %rd254, %rd3;
	ld.global.f64 	%fd16, [%rd20+4096];
	setp.lt.f64 	%p112, %fd186, %fd16;
	mov.u64 	%rd291, %rd27;
	mov.f64 	%fd187, %fd16;
	@%p112 bra 	$L__BB10_21;
	setp.lt.f64 	%p113, %fd16, %fd186;
	mov.u64 	%rd291, %rd290;
	mov.f64 	%fd187, %fd186;
	@%p113 bra 	$L__BB10_21;
	setp.lt.s64 	%p114, %rd290, %rd27;
	min.s64 	%rd291, %rd290, %rd27;
	selp.f64 	%fd187, %fd186, %fd16, %p114;
$L__BB10_21:
	add.s32 	%r169, %r15, 256;
	cvt.s64.s32 	%rd255, %r169;
	add.s64 	%rd256, %rd255, %rd4;
	add.s64 	%rd30, %rd256, %rd3;
	ld.global.f64 	%fd19, [%rd20+6144];
	setp.lt.f64 	%p115, %fd187, %fd19;
	mov.u64 	%rd292, %rd30;
	mov.f64 	%fd188, %fd19;
	@%p115 bra 	$L__BB10_24;
	setp.lt.f64 	%p116, %fd19, %fd187;
	mov.u64 	%rd292, %rd291;
	mov.f64 	%fd188, %fd187;
	@%p116 bra 	$L__BB10_24;
	setp.lt.s64 	%p117, %rd291, %rd30;
	min.s64 	%rd292, %rd291, %rd30;
	selp.f64 	%fd188, %fd187, %fd19, %p117;
$L__BB10_24:
	add.s32 	%r394, %r15, 1024;
	add.s32 	%r170, %r15, 512;
	setp.lt.s32 	%p118, %r170, %r3;
	@%p118 bra 	$L__BB10_12;
$L__BB10_25:
	setp.lt.s32 	%p119, %r3, 256;
	@%p119 bra 	$L__BB10_70;
	// begin inline asm
	mov.u32 %r284, %laneid;
	// end inline asm
	mov.b64 	%rd267, %fd188;
	mov.b64 	{%r286, %r291}, %rd267;
	mov.b32 	%r302, 1;
	mov.b32 	%r303, 31;
	mov.b32 	%r304, -1;
	// begin inline asm
	shfl.sync.down.b32 %r285, %r286, %r302, %r303, %r304;
	// end inline asm
	// begin inline asm
	shfl.sync.down.b32 %r290, %r291, %r302, %r303, %r304;
	// end inline asm
	mov.b64 	%rd268, {%r285, %r290};
	mov.b64 	%fd23, %rd268;
	mov.b64 	{%r296, %r301}, %rd292;
	// begin inline asm
	shfl.sync.down.b32 %r295, %r296, %r302, %r303, %r304;
	// end inline asm
	// begin inline asm
	shfl.sync.down.b32 %r300, %r301, %r302, %r303, %r304;
	// end inline asm
	mov.b64 	%rd34, {%r295, %r300};
	setp.gt.s32 	%p171, %r284, 30;
	mov.u64 	%rd294, %rd292;
	mov.f64 	%fd190, %fd188;
	@%p171 bra 	$L__BB10_30;
	setp.lt.f64 	%p172, %fd188, %fd23;
	mov.u64 	%rd294, %rd34;
	mov.f64 	%fd190, %fd23;
	@%p172 bra 	$L__BB10_30;
	setp.gt.f64 	%p173, %fd188, %fd23;
	mov.u64 	%rd294, %rd292;
	mov.f64 	%fd190, %fd188;
	@%p173 bra 	$L__BB10_30;
	setp.lt.s64 	%p174, %rd292, %rd34;
	min.s64 	%rd294, %rd292, %rd34;
	selp.f64 	%fd190, %fd188, %fd23, %p174;
$L__BB10_30:
	mov.b64 	%rd269, %fd190;
	mov.b64 	{%r306, %r311}, %rd269;
	mov.b32 	%r322, 2;
	mov.b32 	%r323, 31;
	mov.b32 	%r324, -1;
	// begin inline asm
	shfl.sync.down.b32 %r305, %r306, %r322, %r323, %r324;
	// end inline asm
	// begin inline asm
	shfl.sync.down.b32 %r310, %r311, %r322, %r323, %r324;
	// end inline asm
	mov.b64 	%rd270, {%r305, %r310};
	mov.b64 	%fd26, %rd270;
	mov.b64 	{%r316, %r321}, %rd294;
	// begin inline asm
	shfl.sync.down.b32 %r315, %r316, %r322, %r323, %r324;
	// end inline asm
	// begin inline asm
	shfl.sync.down.b32 %r320, %r321, %r322, %r323, %r324;
	// end inline asm
	mov.b64 	%rd37, {%r315, %r320};
	setp.gt.s32 	%p175, %r284, 29;
	mov.u64 	%rd295, %rd294;
	mov.f64 	%fd191, %fd190;
	@%p175 bra 	$L__BB10_34;
	setp.lt.f64 	%p176, %fd190, %fd26;
	mov.u64 	%rd295, %rd37;
	mov.f64 	%fd191, %fd26;
	@%p176 bra 	$L__BB10_34;
	setp.gt.f64 	%p177, %fd190, %fd26;
	mov.u64 	%rd295, %rd294;
	mov.f64 	%fd191, %fd190;
	@%p177 bra 	$L__BB10_34;
	setp.lt.s64 	%p178, %rd294, %rd37;
	min.s64 	%rd295, %rd294, %rd37;
	selp.f64 	%fd191, %fd190, %fd26, %p178;
$L__BB10_34:
	mov.b64 	%rd271, %fd191;
	mov.b64 	{%r326, %r331}, %rd271;
	mov.b32 	%r342, 4;
	mov.b32 	%r343, 31;
	mov.b32 	%r344, -1;
	// begin inline asm
	shfl.sync.down.b32 %r325, %r326, %r342, %r343, %r344;
	// end inline asm
	// begin inline asm
	shfl.sync.down.b32 %r330, %r331, %r342, %r343, %r344;
	// end inline asm
	mov.b64 	%rd272, {%r325, %r330};
	mov.b64 	%fd29, %rd272;
	mov.b64 	{%r336, %r341}, %rd295;
	// begin inline asm
	shfl.sync.down.b32 %r335, %r336, %r342, %r343, %r344;
	// end inline asm
	// begin inline asm
	shfl.sync.down.b32 %r340, %r341, %r342, %r343, %r344;
	// end inline asm
	mov.b64 	%rd40, {%r335, %r340};
	setp.gt.s32 	%p179, %r284, 27;
	mov.u64 	%rd296, %rd295;
	mov.f64 	%fd192, %fd191;
	@%p179 bra 	$L__BB10_38;
	setp.lt.f64 	%p180, %fd191, %fd29;
	mov.u64 	%rd296, %rd40;
	mov.f64 	%fd192, %fd29;
	@%p180 bra 	$L__BB10_38;
	setp.gt.f64 	%p181, %fd191, %fd29;
	mov.u64 	%rd296, %rd295;
	mov.f64 	%fd192, %fd191;
	@%p181 bra 	$L__BB10_38;
	setp.lt.s64 	%p182, %rd295, %rd40;
	min.s64 	%rd296, %rd295, %rd40;
	selp.f64 	%fd192, %fd191, %fd29, %p182;
$L__BB10_38:
	mov.b64 	%rd273, %fd192;
	mov.b64 	{%r346, %r351}, %rd273;
	mov.b32 	%r362, 8;
	mov.b32 	%r363, 31;
	mov.b32 	%r364, -1;
	// begin inline asm
	shfl.sync.down.b32 %r345, %r346, %r362, %r363, %r364;
	// end inline asm
	// begin inline asm
	shfl.sync.down.b32 %r350, %r351, %r362, %r363, %r364;
	// end inline asm
	mov.b64 	%rd274, {%r345, %r350};
	mov.b64 	%fd32, %rd274;
	mov.b64 	{%r356, %r361}, %rd296;
	// begin inline asm
	shfl.sync.down.b32 %r355, %r356, %r362, %r363, %r364;
	// end inline asm
	// begin inline asm
	shfl.sync.down.b32 %r360, %r361, %r362, %r363, %r364;
	// end inline asm
	mov.b64 	%rd43, {%r355, %r360};
	setp.gt.s32 	%p183, %r284, 23;
	mov.u64 	%rd297, %rd296;
	mov.f64 	%fd193, %fd192;
	@%p183 bra 	$L__BB10_42;
	setp.lt.f64 	%p184, %fd192, %fd32;
	mov.u64 	%rd297, %rd43;
	mov.f64 	%fd193, %fd32;
	@%p184 bra 	$L__BB10_42;
	setp.gt.f64 	%p185, %fd192, %fd32;
	mov.u64 	%rd297, %rd296;
	mov.f64 	%fd193, %fd192;
	@%p185 bra 	$L__BB10_42;
	setp.lt.s64 	%p186, %rd296, %rd43;
	min.s64 	%rd297, %rd296, %rd43;
	selp.f64 	%fd193, %fd192, %fd32, %p186;
$L__BB10_42:
	mov.b64 	%rd275, %fd193;
	mov.b64 	{%r366, %r371}, %rd275;
	mov.b32 	%r382, 16;
	mov.b32 	%r383, 31;
	mov.b32 	%r384, -1;
	// begin inline asm
	shfl.sync.down.b32 %r365, %r366, %r382, %r383, %r384;
	// end inline asm
	// begin inline asm
	shfl.sync.down.b32 %r370, %r371, %r382, %r383, %r384;
	// end inline asm
	mov.b64 	%rd276, {%r365, %r370};
	mov.b64 	%fd35, %rd276;
	mov.b64 	{%r376, %r381}, %rd297;
	// begin inline asm
	shfl.sync.down.b32 %r375, %r376, %r382, %r383, %r384;
	// end inline asm
	// begin inline asm
	shfl.sync.down.b32 %r380, %r381, %r382, %r383, %r384;
	// end inline asm
	mov.b64 	%rd46, {%r375, %r380};
	setp.gt.s32 	%p187, %r284, 15;
	mov.u64 	%rd349, %rd297;
	mov.f64 	%fd241, %fd193;
	@%p187 bra 	$L__BB10_46;
	setp.lt.f64 	%p188, %fd193, %fd35;
	mov.u64 	%rd349, %rd46;
	mov.f64 	%fd241, %fd35;
	@%p188 bra 	$L__BB10_46;
	setp.gt.f64 	%p189, %fd193, %fd35;
	mov.u64 	%rd349, %rd297;
	mov.f64 	%fd241, %fd193;
	@%p189 bra 	$L__BB10_46;
	setp.lt.s64 	%p190, %rd297, %rd46;
	min.s64 	%rd349, %rd297, %rd46;
	selp.f64 	%fd241, %fd193, %fd35, %p190;
$L__BB10_46:
	setp.ne.s32 	%p191, %r284, 0;
	@%p191 bra 	$L__BB10_48;
	shr.u32 	%r385, %r4, 1;
	and.b32  	%r386, %r385, 496;
	mov.u32 	%r387, _ZN6thrust24THRUST_300001_SM_1000_NS8cuda_cub4core6detail5shmemE;
	add.s32 	%r388, %r387, %r386;
	st.shared.f64 	[%r388+8], %fd241;
	st.shared.u64 	[%r388+16], %rd349;
$L__BB10_48:
	bar.sync 	0;
	setp.ne.s32 	%p192, %r4, 0;
	@%p192 bra 	$L__BB10_208;
	ld.shared.f64 	%fd38, [_ZN6thrust24THRUST_300001_SM_1000_NS8cuda_cub4core6detail5shmemE+24];
	ld.shared.u64 	%rd49, [_ZN6thrust24THRUST_300001_SM_1000_NS8cuda_cub4core6detail5shmemE+32];
	setp.lt.f64 	%p193, %fd241, %fd38;
	mov.u64 	%rd299, %rd49;
	mov.f64 	%fd195, %fd38;
	@%p193 bra 	$L__BB10_52;
	setp.lt.f64 	%p194, %fd38, %fd241;
	mov.u64 	%rd299, %rd349;
	mov.f64 	%fd195, %fd241;
	@%p194 bra 	$L__BB10_52;
	setp.lt.s64 	%p195, %rd349, %rd49;
	min.s64 	%rd299, %rd349, %rd49;
	selp.f64 	%fd195, %fd241, %fd38, %p195;
$L__BB10_52:
	ld.shared.f64 	%fd41, [_ZN6thrust24THRUST_300001_SM_1000_NS8cuda_cub4core6detail5shmemE+40];
	ld.shared.u64 	%rd52, [_ZN6thrust24THRUST_300001_SM_1000_NS8cuda_cub4core6detail5shmemE+48];
	setp.lt.f64 	%p196, %fd195, %fd41;
	mov.u64 	%rd300, %rd52;
	mov.f64 	%fd196, %fd41;
	@%p196 bra 	$L__BB10_55;
	setp.lt.f64 	%p197, %fd41, %fd195;
	mov.u64 	%rd300, %rd299;
	mov.f64 	%fd196, %fd195;
	@%p197 bra 	$L__BB10_55;
	setp.lt.s64 	%p198, %rd299, %rd52;
	min.s64 	%rd300, %rd299, %rd52;
	selp.f64 	%fd196, %fd195, %fd41, %p198;
$L__BB10_55:
	ld.shared.f64 	%fd44, [_ZN6thrust24THRUST_300001_SM_1000_NS8cuda_cub4core6detail5shmemE+56];
	ld.shared.u64 	%rd55, [_ZN6thrust24THRUST_300001_SM_1000_NS8cuda_cub4core6detail5shmemE+64];
	setp.lt.f64 	%p199, %fd196, %fd44;
	mov.u64 	%rd301, %rd55;
	mov.f64 	%fd197, %fd44;
	@%p199 bra 	$L__BB10_58;
	setp.lt.f64 	%p200, %fd44, %fd196;
	mov.u64 	%rd301, %rd300;
	mov.f64 	%fd197, %fd196;
	@%p200 bra 	$L__BB10_58;
	setp.lt.s64 	%p201, %rd300, %rd55;
	min.s64 	%rd301, %rd300, %rd55;
	selp.f64 	%fd197, %fd196, %fd44, %p201;
$L__BB10_58:
	ld.shared.f64 	%fd47, [_ZN6thrust24THRUST_300001_SM_1000_NS8cuda_cub4core6detail5shmemE+72];
	ld.shared.u64 	%rd58, [_ZN6thrust24THRUST_300001_SM_1000_NS8cuda_cub4core6detail5shmemE+80];
	setp.lt.f64 	%p202, %fd197, %fd47;
	mov.u64 	%rd302, %rd58;
	mov.f64 	%fd198, %fd47;
	@%p202 bra 	$L__BB10_61;
	setp.lt.f64 	%p203, %fd47, %fd197;
	mov.u64 	%rd302, %rd301;
	mov.f64 	%fd198, %fd197;
	@%p203 bra 	$L__BB10_61;
	setp.lt.s64 	%p204, %rd301, %rd58;
	min.s64 	%rd302, %rd301, %rd58;
	selp.f64 	%fd198, %fd197, %fd47, %p204;
$L__BB10_61:
	ld.shared.f64 	%fd50, [_ZN6thrust24THRUST_300001_SM_1000_NS8cuda_cub4core6detail5shmemE+88];
	ld.shared.u64 	%rd61, [_ZN6thrust24THRUST_300001_SM_1000_NS8cuda_cub4core6detail5shmemE+96];
	setp.lt.f64 	%p205, %fd198, %fd50;
	mov.u64 	%rd303, %rd61;
	mov.f64 	%fd199, %fd50;
	@%p205 bra 	$L__BB10_64;
	setp.lt.f64 	%p206, %fd50, %fd198;
	mov.u64 	%rd303, %rd302;
	mov.f64 	%fd199, %fd198;
	@%p206 bra 	$L__BB10_64;
	setp.lt.s64 	%p207, %rd302, %rd61;
	min.s64 	%rd303, %rd302, %rd61;
	selp.f64 	%fd199, %fd198, %fd50, %p207;
$L__BB10_64:
	ld.shared.f64 	%fd53, [_ZN6thrust24THRUST_300001_SM_1000_NS8cuda_cub4core6detail5shmemE+104];
	ld.shared.u64 	%rd64, [_ZN6thrust24THRUST_300001_SM_1000_NS8cuda_cub4core6detail5shmemE+112];
	setp.lt.f64 	%p208, %fd199, %fd53;
	mov.u64 	%rd304, %rd64;
	mov.f64 	%fd200, %fd53;
	@%p208 bra 	$L__BB10_67;
	setp.lt.f64 	%p209, %fd53, %fd199;
	mov.u64 	%rd304, %rd303;
	mov.f64 	%fd200, %fd199;
	@%p209 bra 	$L__BB10_67;
	setp.lt.s64 	%p210, %rd303, %rd64;
	min.s64 	%rd304, %rd303, %rd64;
	selp.f64 	%fd200, %fd199, %fd53, %p210;
$L__BB10_67:
	ld.shared.f64 	%fd56, [_ZN6thrust24THRUST_300001_SM_1000_NS8cuda_cub4core6detail5shmemE+120];
	ld.shared.u64 	%rd67, [_ZN6thrust24THRUST_300001_SM_1000_NS8cuda_cub4core6detail5shmemE+128];
	setp.lt.f64 	%p211, %fd200, %fd56;
	mov.u64 	%rd349, %rd67;
	mov.f64 	%fd241, %fd56;
	@%p211 bra 	$L__BB10_208;
	setp.lt.f64 	%p212, %fd56, %fd200;
	mov.u64 	%rd349, %rd304;
	mov.f64 	%fd241, %fd200;
	@%p212 bra 	$L__BB10_208;
	setp.lt.s64 	%p213, %rd304, %rd67;
	min.s64 	%rd349, %rd304, %rd67;
	selp.f64 	%fd241, %fd200, %fd56, %p213;
	bra.uni 	$L__BB10_208;
$L__BB10_70:
	// begin inline asm
	mov.u32 %r171, %laneid;
	// end inline asm
	and.b32  	%r192, %r4, 992;
	add.s32 	%r193, %r192, 32;
	setp.gt.s32 	%p120, %r193, %r3;
	not.b32 	%r194, %r192;
	add.s32 	%r195, %r3, %r194;
	selp.b32 	%r190, %r195, 31, %p120;
	mov.b64 	%rd257, %fd188;
	mov.b64 	{%r173, %r178}, %rd257;
	mov.b32 	%r189, 1;
	mov.b32 	%r191, -1;
	// begin inline asm
	shfl.sync.down.b32 %r172, %r173, %r189, %r190, %r191;
	// end inline asm
	// begin inline asm
	shfl.sync.down.b32 %r177, %r178, %r189, %r190, %r191;
	// end inline asm
	mov.b64 	%rd258, {%r172, %r177};
	mov.b64 	%fd58, %rd258;
	mov.b64 	{%r183, %r188}, %rd292;
	// begin inline asm
	shfl.sync.down.b32 %r182, %r183, %r189, %r190, %r191;
	// end inline asm
	// begin inline asm
	shfl.sync.down.b32 %r187, %r188, %r189, %r190, %r191;
	// end inline asm
	mov.b64 	%rd69, {%r182, %r187};
	setp.ge.s32 	%p121, %r171, %r190;
	mov.u64 	%rd305, %rd292;
	mov.f64 	%fd201, %fd188;
	@%p121 bra 	$L__BB10_74;
	setp.lt.f64 	%p122, %fd188, %fd58;
	mov.u64 	%rd305, %rd69;
	mov.f64 	%fd201, %fd58;
	@%p122 bra 	$L__BB10_74;
	setp.gt.f64 	%p123, %fd188, %fd58;
	mov.u64 	%rd305, %rd292;
	mov.f64 	%fd201, %fd188;
	@%p123 bra 	$L__BB10_74;
	setp.lt.s64 	%p124, %rd292, %rd69;
	min.s64 	%rd305, %rd292, %rd69;
	selp.f64 	%fd201, %fd188, %fd58, %p124;
$L__BB10_74:
	mov.b64 	%rd259, %fd201;
	mov.b64 	{%r197, %r202}, %rd259;
	mov.b32 	%r213, 2;
	mov.b32 	%r215, -1;
	// begin inline asm
	shfl.sync.down.b32 %r196, %r197, %r213, %r190, %r215;
	// end inline asm
	// begin inline asm
	shfl.sync.down.b32 %r201, %r202, %r213, %r190, %r215;
	// end inline asm
	mov.b64 	%rd260, {%r196, %r201};
	mov.b64 	%fd61, %rd260;
	mov.b64 	{%r207, %r212}, %rd305;
	// begin inline asm
	shfl.sync.down.b32 %r206, %r207, %r213, %r190, %r215;
	// end inline asm
	// begin inline asm
	shfl.sync.down.b32 %r211, %r212, %r213, %r190, %r215;
	// end inline asm
	mov.b64 	%rd72, {%r206, %r211};
	add.s32 	%r216, %r171, 2;
	setp.gt.s32 	%p125, %r216, %r190;
	mov.f64 	%fd202, %fd201;
	mov.u64 	%rd306, %rd305;
	@%p125 bra 	$L__BB10_78;
	setp.lt.f64 	%p126, %fd201, %fd61;
	mov.f64 	%fd202, %fd61;
	mov.u64 	%rd306, %rd72;
	@%p126 bra 	$L__BB10_78;
	setp.gt.f64 	%p127, %fd201, %fd61;
	mov.f64 	%fd202, %fd201;
	mov.u64 	%rd306, %rd305;
	@%p127 bra 	$L__BB10_78;
	setp.lt.s64 	%p128, %rd305, %rd72;
	selp.f64 	%fd202, %fd201, %fd61, %p128;
	min.s64 	%rd306, %rd305, %rd72;
$L__BB10_78:
	mov.b64 	%rd261, %fd202;
	mov.b64 	{%r218, %r223}, %rd261;
	mov.b32 	%r234, 4;
	mov.b32 	%r236, -1;
	// begin inline asm
	shfl.sync.down.b32 %r217, %r218, %r234, %r190, %r236;
	// end inline asm
	// begin inline asm
	shfl.sync.down.b32 %r222, %r223, %r234, %r190, %r236;
	// end inline asm
	mov.b64 	%rd262, {%r217, %r222};
	mov.b64 	%fd64, %rd262;
	mov.b64 	{%r228, %r233}, %rd306;
	// begin inline asm
	shfl.sync.down.b32 %r227, %r228, %r234, %r190, %r236;
	// end inline asm
	// begin inline asm
	shfl.sync.down.b32 %r232, %r233, %r234, %r190, %r236;
	// end inline asm
	mov.b64 	%rd75, {%r227, %r232};
	add.s32 	%r237, %r171, 4;
	setp.gt.s32 	%p129, %r237, %r190;
	mov.f64 	%fd203, %fd202;
	mov.u64 	%rd307, %rd306;
	@%p129 bra 	$L__BB10_82;
	setp.lt.f64 	%p130, %fd202, %fd64;
	mov.f64 	%fd203, %fd64;
	mov.u64 	%rd307, %rd75;
	@%p130 bra 	$L__BB10_82;
	setp.gt.f64 	%p131, %fd202, %fd64;
	mov.f64 	%fd203, %fd202;
	mov.u64 	%rd307, %rd306;
	@%p131 bra 	$L__BB10_82;
	setp.lt.s64 	%p132, %rd306, %rd75;
	selp.f64 	%fd203, %fd202, %fd64, %p132;
	min.s64 	%rd307, %rd306, %rd75;
$L__BB10_82:
	mov.b64 	%rd263, %fd203;
	mov.b64 	{%r239, %r244}, %rd263;
	mov.b32 	%r255, 8;
	mov.b32 	%r257, -1;
	// begin inline asm
	shfl.sync.down.b32 %r238, %r239, %r255, %r190, %r257;
	// end inline asm
	// begin inline asm
	shfl.sync.down.b32 %r243, %r244, %r255, %r190, %r257;
	// end inline asm
	mov.b64 	%rd264, {%r238, %r243};
	mov.b64 	%fd67, %rd264;
	mov.b64 	{%r249, %r254}, %rd307;
	// begin inline asm
	shfl.sync.down.b32 %r248, %r249, %r255, %r190, %r257;
	// end inline asm
	// begin inline asm
	shfl.sync.down.b32 %r253, %r254, %r255, %r190, %r257;
	// end inline asm
	mov.b64 	%rd78, {%r248, %r253};
	add.s32 	%r258, %r171, 8;
	setp.gt.s32 	%p133, %r258, %r190;
	mov.f64 	%fd204, %fd203;
	mov.u64 	%rd308, %rd307;
	@%p133 bra 	$L__BB10_86;
	setp.lt.f64 	%p134, %fd203, %fd67;
	mov.f64 	%fd204, %fd67;
	mov.u64 	%rd308, %rd78;
	@%p134 bra 	$L__BB10_86;
	setp.gt.f64 	%p135, %fd203, %fd67;
	mov.f64 	%fd204, %fd203;
	mov.u64 	%rd308, %rd307;
	@%p135 bra 	$L__BB10_86;
	setp.lt.s64 	%p136, %rd307, %rd78;
	selp.f64 	%fd204, %fd203, %fd67, %p136;
	min.s64 	%rd308, %rd307, %rd78;
$L__BB10_86:
	mov.b64 	%rd265, %fd204;
	mov.b64 	{%r260, %r265}, %rd265;
	mov.b32 	%r276, 16;
	mov.b32 	%r278, -1;
	// begin inline asm
	shfl.sync.down.b32 %r259, %r260, %r276, %r190, %r278;
	// end inline asm
	// begin inline asm
	shfl.sync.down.b32 %r264, %r265, %r276, %r190, %r278;
	// end inline asm
	mov.b64 	%rd266, {%r259, %r264};
	mov.b64 	%fd70, %rd266;
	mov.b64 	{%r270, %r275}, %rd308;
	// begin inline asm
	shfl.sync.down.b32 %r269, %r270, %r276, %r190, %r278;
	// end inline asm
	// begin inline asm
	shfl.sync.down.b32 %r274, %r275, %r276, %r190, %r278;
	// end inline asm
	mov.b64 	%rd81, {%r269, %r274};
	add.s32 	%r279, %r171, 16;
	setp.gt.s32 	%p137, %r279, %r190;
	mov.f64 	%fd241, %fd204;
	mov.u64 	%rd349, %rd308;
	@%p137 bra 	$L__BB10_90;
	setp.lt.f64 	%p138, %fd204, %fd70;
	mov.f64 	%fd241, %fd70;
	mov.u64 	%rd349, %rd81;
	@%p138 bra 	$L__BB10_90;
	setp.gt.f64 	%p139, %fd204, %fd70;
	mov.f64 	%fd241, %fd204;
	mov.u64 	%rd349, %rd308;
	@%p139 bra 	$L__BB10_90;
	setp.lt.s64 	%p140, %rd308, %rd81;
	selp.f64 	%fd241, %fd204, %fd70, %p140;
	min.s64 	%rd349, %rd308, %rd81;
$L__BB10_90:
	setp.ne.s32 	%p141, %r171, 0;
	@%p141 bra 	$L__BB10_92;
	shr.u32 	%r280, %r4, 1;
	and.b32  	%r281, %r280, 496;
	mov.u32 	%r282, _ZN6thrust24THRUST_300001_SM_1000_NS8cuda_cub4core6detail5shmemE;
	add.s32 	%r283, %r282, %r281;
	st.shared.f64 	[%r283+8], %fd241;
	st.shared.u64 	[%r283+16], %rd349;
$L__BB10_92:
	bar.sync 	0;
	setp.ne.s32 	%p142, %r4, 0;
	@%p142 bra 	$L__BB10_208;
	setp.lt.s32 	%p143, %r3, 33;
	mov.f64 	%fd206, %fd241;
	mov.u64 	%rd310, %rd349;
	@%p143 bra 	$L__BB10_97;
	ld.shared.f64 	%fd73, [_ZN6thrust24THRUST_300001_SM_1000_NS8cuda_cub4core6detail5shmemE+24];
	ld.shared.u64 	%rd84, [_ZN6thrust24THRUST_300001_SM_1000_NS8cuda_cub4core6detail5shmemE+32];
	setp.lt.f64 	%p144, %fd241, %fd73;
	mov.f64 	%fd206, %fd73;
	mov.u64 	%rd310, %rd84;
	@%p144 bra 	$L__BB10_97;
	setp.lt.f64 	%p145, %fd73, %fd241;
	mov.f64 	%fd206, %fd241;
	mov.u64 	%rd310, %rd349;
	@%p145 bra 	$L__BB10_97;
	setp.lt.s64 	%p146, %rd349, %rd84;
	selp.f64 	%fd206, %fd241, %fd73, %p146;
	min.s64 	%rd310, %rd349, %rd84;
$L__BB10_97:
	setp.lt.s32 	%p147, %r3, 65;
	mov.f64 	%fd207, %fd206;
	mov.u64 	%rd311, %rd310;
	@%p147 bra 	$L__BB10_101;
	ld.shared.f64 	%fd76, [_ZN6thrust24THRUST_300001_SM_1000_NS8cuda_cub4core6detail5shmemE+40];
	ld.shared.u64 	%rd87, [_ZN6thrust24THRUST_300001_SM_1000_NS8cuda_cub4core6detail5shmemE+48];
	setp.lt.f64 	%p148, %fd206, %fd76;
	mov.f64 	%fd207, %fd76;
	mov.u64 	%rd311, %rd87;
	@%p148 bra 	$L__BB10_101;
	setp.lt.f64 	%p149, %fd76, %fd206;
	mov.f64 	%fd207, %fd206;
	mov.u64 	%rd311, %rd310;
	@%p149 bra 	$L__BB10_101;
	setp.lt.s64 	%p150, %rd310, %rd87;
	selp.f64 	%fd207, %fd206, %fd76, %p150;
	min.s64 	%rd311, %rd310, %rd87;
$L__BB10_101:
	setp.lt.s32 	%p151, %r3, 97;
	mov.f64 	%fd208, %fd207;
	mov.u64 	%rd312, %rd311;
	@%p151 bra 	$L__BB10_105;
	ld.shared.f64 	%fd79, [_ZN6thrust24THRUST_300001_SM_1000_NS8cuda_cub4core6detail5shmemE+56];
	ld.shared.u64 	%rd90, [_ZN6thrust24THRUST_300001_SM_1000_NS8cuda_cub4core6detail5shmemE+64];
	setp.lt.f64 	%p152, %fd207, %fd79;
	mov.f64 	%fd208, %fd79;
	mov.u64 	%rd312, %rd90;
	@%p152 bra 	$L__BB10_105;
	setp.lt.f64 	%p153, %fd79, %fd207;
	mov.f64 	%fd208, %fd207;
	mov.u64 	%rd312, %rd311;
	@%p153 bra 	$L__BB10_105;
	setp.lt.s64 	%p154, %rd311, %rd90;
	selp.f64 	%fd208, %fd207, %fd79, %p154;
	min.s64 	%rd312, %rd311, %rd90;
$L__BB10_105:
	setp.lt.s32 	%p155, %r3, 129;
	mov.f64 	%fd209, %fd208;
	mov.u64 	%rd313, %rd312;
	@%p155 bra 	$L__BB10_109;
	ld.shared.f64 	%fd82, [_ZN6thrust24THRUST_300001_SM_1000_NS8cuda_cub4core6detail5shmemE+72];
	ld.shared.u64 	%rd93, [_ZN6thrust24THRUST_300001_SM_1000_NS8cuda_cub4core6detail5shmemE+80];
	setp.lt.f64 	%p156, %fd208, %fd82;
	mov.f64 	%fd209, %fd82;
	mov.u64 	%rd313, %rd93;
	@%p156 bra 	$L__BB10_109;
	setp.lt.f64 	%p157, %fd82, %fd208;
	mov.f64 	%fd209, %fd208;
	mov.u64 	%rd313, %rd312;
	@%p157 bra 	$L__BB10_109;
	setp.lt.s64 	%p158, %rd312, %rd93;
	selp.f64 	%fd209, %fd208, %fd82, %p158;
	min.s64 	%rd313, %rd312, %rd93;
$L__BB10_109:
	setp.lt.s32 	%p159, %r3, 161;
	mov.f64 	%fd210, %fd209;
	mov.u64 	%rd314, %rd313;
	@%p159 bra 	$L__BB10_113;
	ld.shared.f64 	%fd85, [_ZN6thrust24THRUST_300001_SM_1000_NS8cuda_cub4core6detail5shmemE+88];
	ld.shared.u64 	%rd96, [_ZN6thrust24THRUST_300001_SM_1000_NS8cuda_cub4core6detail5shmemE+96];
	setp.lt.f64 	%p160, %fd209, %fd85;
	mov.f64 	%fd210, %fd85;
	mov.u64 	%rd314, %rd96;
	@%p160 bra 	$L__BB10_113;
	setp.lt.f64 	%p161, %fd85, %fd209;
	mov.f64 	%fd210, %fd209;
	mov.u64 	%rd314, %rd313;
	@%p161 bra 	$L__BB10_113;
	setp.lt.s64 	%p162, %rd313, %rd96;
	selp.f64 	%fd210, %fd209, %fd85, %p162;
	min.s64 	%rd314, %rd313, %rd96;
$L__BB10_113:
	setp.lt.s32 	%p163, %r3, 193;
	mov.f64 	%fd211, %fd210;
	mov.u64 	%rd315, %rd314;
	@%p163 bra 	$L__BB10_117;
	ld.shared.f64 	%fd88, [_ZN6thrust24THRUST_300001_SM_1000_NS8cuda_cub4core6detail5shmemE+104];
	ld.shared.u64 	%rd99, [_ZN6thrust24THRUST_300001_SM_1000_NS8cuda_cub4core6detail5shmemE+112];
	setp.lt.f64 	%p164, %fd210, %fd88;
	mov.f64 	%fd211, %fd88;
	mov.u64 	%rd315, %rd99;
	@%p164 bra 	$L__BB10_117;
	setp.lt.f64 	%p165, %fd88, %fd210;
	mov.f64 	%fd211, %fd210;
	mov.u64 	%rd315, %rd314;
	@%p165 bra 	$L__BB10_117;
	setp.lt.s64 	%p166, %rd314, %rd99;
	selp.f64 	%fd211, %fd210, %fd88, %p166;
	min.s64 	%rd315, %rd314, %rd99;
$L__BB10_117:
	setp.lt.s32 	%p167, %r3, 225;
	mov.u64 	%rd349, %rd315;
	mov.f64 	%fd241, %fd211;
	@%p167 bra 	$L__BB10_208;
	ld.shared.f64 	%fd91, [_ZN6thrust24THRUST_300001_SM_1000_NS8cuda_cub4core6detail5shmemE+120];
	ld.shared.u64 	%rd102, [_ZN6thrust24THRUST_300001_SM_1000_NS8cuda_cub4core6detail5shmemE+128];
	setp.lt.f64 	%p168, %fd211, %fd91;
	mov.u64 	%rd349, %rd102;
	mov.f64 	%fd241, %fd91;
	@%p168 bra 	$L__BB10_208;
	setp.lt.f64 	%p169, %fd91, %fd211;
	mov.u64 	%rd349, %rd315;
	mov.f64 	%fd241, %fd211;
	@%p169 bra 	$L__BB10_208;
	setp.lt.s64 	%p170, %rd315, %rd102;
	selp.f64 	%fd241, %fd211, %fd91, %p170;
	min.s64 	%rd349, %rd315, %rd102;
	bra.uni 	$L__BB10_208;
$L__BB10_121:
	mov.u32 	%r20, %tid.x;
	add.s64 	%rd104, %rd3, %rd4;
	cvt.u64.u32 	%rd105, %r20;
	add.s64 	%rd199, %rd105, %rd4;
	shl.b64 	%rd200, %rd199, 3;
	add.s64 	%rd201, %rd2, %rd200;
	ld.global.f64 	%fd170, [%rd201];
	add.s32 	%r36, %r20, 256;
	cvt.u64.u32 	%rd202, %r36;
	ld.global.f64 	%fd171, [%rd201+2048];
	add.s32 	%r37, %r20, 512;
	cvt.u64.u32 	%rd203, %r37;
	ld.global.f64 	%fd172, [%rd201+4096];
	add.s32 	%r38, %r20, 768;
	cvt.u64.u32 	%rd204, %r38;
	ld.global.f64 	%fd173, [%rd201+6144];
	or.b32  	%r39, %r20, 1024;
	cvt.u64.u32 	%rd106, %r39;
	add.s64 	%rd337, %rd104, %rd106;
	ld.global.f64 	%fd229, [%rd201+8192];
	setp.geu.f64 	%p2, %fd170, %fd171;
	selp.f64 	%fd174, %fd170, %fd171, %p2;
	selp.b64 	%rd205, %rd105, %rd202, %p2;
	setp.geu.f64 	%p3, %fd174, %fd172;
	selp.f64 	%fd175, %fd174, %fd172, %p3;
	selp.b64 	%rd206, %rd205, %rd203, %p3;
	setp.geu.f64 	%p4, %fd175, %fd173;
	selp.f64 	%fd94, %fd175, %fd173, %p4;
	selp.b64 	%rd108, %rd206, %rd204, %p4;
	setp.lt.f64 	%p5, %fd94, %fd229;
	@%p5 bra 	$L__BB10_123;
	setp.lt.f64 	%p6, %fd229, %fd94;
	setp.lt.u64 	%p7, %rd108, %rd106;
	or.pred  	%p8, %p6, %p7;
	selp.f64 	%fd229, %fd94, %fd229, %p8;
	add.s64 	%rd207, %rd104, %rd108;
	selp.b64 	%rd337, %rd207, %rd337, %p8;
$L__BB10_123:
	setp.le.u64 	%p9, %rd195, %rd5;
	@%p9 bra 	$L__BB10_164;
	setp.ne.s32 	%p10, %r20, 0;
	@%p10 bra 	$L__BB10_126;
	atom.global.add.u64 	%rd208, [%rd1+8], 1280;
	add.s64 	%rd209, %rd208, %rd5;
	st.shared.u64 	[_ZN6thrust24THRUST_300001_SM_1000_NS8cuda_cub4core6detail5shmemE+152], %rd209;
$L__BB10_126:
	bar.sync 	0;
	ld.shared.u64 	%rd325, [_ZN6thrust24THRUST_300001_SM_1000_NS8cuda_cub4core6detail5shmemE+152];
	add.s64 	%rd210, %rd325, 1280;
	setp.gt.s64 	%p11, %rd210, %rd195;
	@%p11 bra 	$L__BB10_141;
	mov.f64 	%fd213, %fd229;
	mov.u64 	%rd318, %rd337;
$L__BB10_128:
	add.s64 	%rd211, %rd325, %rd105;
	shl.b64 	%rd212, %rd211, 3;
	add.s64 	%rd213, %rd2, %rd212;
	add.s64 	%rd319, %rd211, %rd3;
	ld.global.f64 	%fd214, [%rd213];
	add.s64 	%rd320, %rd319, 256;
	ld.global.f64 	%fd215, [%rd213+2048];
	add.s64 	%rd321, %rd319, 512;
	ld.global.f64 	%fd216, [%rd213+4096];
	add.s64 	%rd322, %rd319, 768;
	ld.global.f64 	%fd217, [%rd213+6144];
	add.s64 	%rd337, %rd319, 1024;
	ld.global.f64 	%fd229, [%rd213+8192];
	setp.lt.f64 	%p12, %fd213, %fd214;
	@%p12 bra 	$L__BB10_130;
	setp.lt.f64 	%p13, %fd214, %fd213;
	setp.lt.s64 	%p14, %rd318, %rd319;
	or.pred  	%p15, %p13, %p14;
	selp.f64 	%fd214, %fd213, %fd214, %p15;
	selp.b64 	%rd319, %rd318, %rd319, %p15;
$L__BB10_130:
	setp.lt.f64 	%p16, %fd214, %fd215;
	@%p16 bra 	$L__BB10_132;
	setp.lt.f64 	%p17, %fd215, %fd214;
	setp.lt.s64 	%p18, %rd319, %rd320;
	or.pred  	%p19, %p17, %p18;
	selp.f64 	%fd215, %fd214, %fd215, %p19;
	selp.b64 	%rd320, %rd319, %rd320, %p19;
$L__BB10_132:
	setp.lt.f64 	%p20, %fd215, %fd216;
	@%p20 bra 	$L__BB10_134;
	setp.lt.f64 	%p21, %fd216, %fd215;
	setp.lt.s64 	%p22, %rd320, %rd321;
	or.pred  	%p23, %p21, %p22;
	selp.f64 	%fd216, %fd215, %fd216, %p23;
	selp.b64 	%rd321, %rd320, %rd321, %p23;
$L__BB10_134:
	setp.lt.f64 	%p24, %fd216, %fd217;
	@%p24 bra 	$L__BB10_136;
	setp.lt.f64 	%p25, %fd217, %fd216;
	setp.lt.s64 	%p26, %rd321, %rd322;
	or.pred  	%p27, %p25, %p26;
	selp.f64 	%fd217, %fd216, %fd217, %p27;
	selp.b64 	%rd322, %rd321, %rd322, %p27;
$L__BB10_136:
	setp.lt.f64 	%p28, %fd217, %fd229;
	@%p28 bra 	$L__BB10_138;
	setp.lt.f64 	%p29, %fd229, %fd217;
	setp.lt.s64 	%p30, %rd322, %rd337;
	or.pred  	%p31, %p29, %p30;
	selp.f64 	%fd229, %fd217, %fd229, %p31;
	selp.b64 	%rd337, %rd322, %rd337, %p31;
$L__BB10_138:
	setp.ne.s32 	%p32, %r20, 0;
	bar.sync 	0;
	@%p32 bra 	$L__BB10_140;
	atom.global.add.u64 	%rd214, [%rd1+8], 1280;
	add.s64 	%rd215, %rd214, %rd5;
	st.shared.u64 	[_ZN6thrust24THRUST_300001_SM_1000_NS8cuda_cub4core6detail5shmemE+152], %rd215;
$L__BB10_140:
	bar.sync 	0;
	ld.shared.u64 	%rd325, [_ZN6thrust24THRUST_300001_SM_1000_NS8cuda_cub4core6detail5shmemE+152];
	add.s64 	%rd216, %rd325, 1280;
	setp.le.s64 	%p33, %rd216, %rd195;
	mov.f64 	%fd213, %fd229;
	mov.u64 	%rd318, %rd337;
	@%p33 bra 	$L__BB10_128;
$L__BB10_141:
	setp.le.s64 	%p34, %rd195, %rd325;
	@%p34 bra 	$L__BB10_164;
	cvt.u32.u64 	%r40, %rd325;
	cvt.u32.u64 	%r41, %rd195;
	sub.s32 	%r21, %r41, %r40;
	setp.ge.s32 	%p35, %r20, %r21;
	@%p35 bra 	$L__BB10_164;
	not.b32 	%r43, %r20;
	add.s32 	%r44, %r43, %r41;
	sub.s32 	%r22, %r44, %r40;
	and.b32  	%r46, %r22, 768;
	setp.eq.s32 	%p36, %r46, 768;
	mov.u32 	%r397, %r20;
	@%p36 bra 	$L__BB10_149;
	add.s64 	%rd218, %rd325, %rd105;
	add.s64 	%rd327, %rd218, %rd3;
	shl.b64 	%rd219, %rd218, 3;
	add.s64 	%rd326, %rd2, %rd219;
	shr.u32 	%r47, %r22, 8;
	add.s32 	%r48, %r47, 1;
	and.b32  	%r49, %r48, 3;
	neg.s32 	%r395, %r49;
	mov.u32 	%r397, %r20;
$L__BB10_145:
	.pragma "nounroll";
	mov.u64 	%rd136, %rd337;
	mov.f64 	%fd114, %fd229;
	ld.global.f64 	%fd115, [%rd326];
	setp.lt.f64 	%p37, %fd114, %fd115;
	mov.f64 	%fd229, %fd115;
	mov.u64 	%rd337, %rd327;
	@%p37 bra 	$L__BB10_148;
	setp.lt.f64 	%p38, %fd115, %fd114;
	mov.f64 	%fd229, %fd114;
	mov.u64 	%rd337, %rd136;
	@%p38 bra 	$L__BB10_148;
	setp.lt.s64 	%p39, %rd136, %rd327;
	selp.f64 	%fd229, %fd114, %fd115, %p39;
	min.s64 	%rd337, %rd136, %rd327;
$L__BB10_148:
	add.s32 	%r397, %r397, 256;
	add.s64 	%rd327, %rd327, 256;
	add.s64 	%rd326, %rd326, 2048;
	add.s32 	%r395, %r395, 1;
	setp.ne.s32 	%p40, %r395, 0;
	@%p40 bra 	$L__BB10_145;
$L__BB10_149:
	setp.lt.u32 	%p41, %r22, 768;
	@%p41 bra 	$L__BB10_164;
	add.s32 	%r398, %r397, 512;
$L__BB10_151:
	mov.u32 	%r30, %r398;
	add.s32 	%r50, %r30, -512;
	cvt.u64.u32 	%rd220, %r50;
	add.s64 	%rd221, %rd325, %rd220;
	shl.b64 	%rd222, %rd221, 3;
	add.s64 	%rd144, %rd2, %rd222;
	add.s64 	%rd145, %rd221, %rd3;
	ld.global.f64 	%fd121, [%rd144];
	setp.lt.f64 	%p42, %fd229, %fd121;
	mov.f64 	%fd225, %fd121;
	mov.u64 	%rd333, %rd145;
	@%p42 bra 	$L__BB10_154;
	setp.lt.f64 	%p43, %fd121, %fd229;
	mov.f64 	%fd225, %fd229;
	mov.u64 	%rd333, %rd337;
	@%p43 bra 	$L__BB10_154;
	setp.lt.s64 	%p44, %rd337, %rd145;
	selp.f64 	%fd225, %fd229, %fd121, %p44;
	min.s64 	%rd333, %rd337, %rd145;
$L__BB10_154:
	add.s32 	%r51, %r30, -256;
	cvt.u64.u32 	%rd223, %r51;
	add.s64 	%rd224, %rd325, %rd223;
	add.s64 	%rd148, %rd224, %rd3;
	ld.global.f64 	%fd124, [%rd144+2048];
	setp.lt.f64 	%p45, %fd225, %fd124;
	mov.f64 	%fd226, %fd124;
	mov.u64 	%rd334, %rd148;
	@%p45 bra 	$L__BB10_157;
	setp.lt.f64 	%p46, %fd124, %fd225;
	mov.f64 	%fd226, %fd225;
	mov.u64 	%rd334, %rd333;
	@%p46 bra 	$L__BB10_157;
	setp.lt.s64 	%p47, %rd333, %rd148;
	selp.f64 	%fd226, %fd225, %fd124, %p47;
	min.s64 	%rd334, %rd333, %rd148;
$L__BB10_157:
	cvt.u64.u32 	%rd225, %r30;
	add.s64 	%rd226, %rd325, %rd225;
	add.s64 	%rd151, %rd226, %rd3;
	ld.global.f64 	%fd127, [%rd144+4096];
	setp.lt.f64 	%p48, %fd226, %fd127;
	mov.f64 	%fd227, %fd127;
	mov.u64 	%rd335, %rd151;
	@%p48 bra 	$L__BB10_160;
	setp.lt.f64 	%p49, %fd127, %fd226;
	mov.f64 	%fd227, %fd226;
	mov.u64 	%rd335, %rd334;
	@%p49 bra 	$L__BB10_160;
	setp.lt.s64 	%p50, %rd334, %rd151;
	selp.f64 	%fd227, %fd226, %fd127, %p50;
	min.s64 	%rd335, %rd334, %rd151;
$L__BB10_160:
	add.s32 	%r52, %r30, 256;
	cvt.u64.u32 	%rd227, %r52;
	add.s64 	%rd228, %rd325, %rd227;
	add.s64 	%rd154, %rd228, %rd3;
	ld.global.f64 	%fd130, [%rd144+6144];
	setp.lt.f64 	%p51, %fd227, %fd130;
	mov.f64 	%fd229, %fd130;
	mov.u64 	%rd337, %rd154;
	@%p51 bra 	$L__BB10_163;
	setp.lt.f64 	%p52, %fd130, %fd227;
	mov.f64 	%fd229, %fd227;
	mov.u64 	%rd337, %rd335;
	@%p52 bra 	$L__BB10_163;
	setp.lt.s64 	%p53, %rd335, %rd154;
	selp.f64 	%fd229, %fd227, %fd130, %p53;
	min.s64 	%rd337, %rd335, %rd154;
$L__BB10_163:
	add.s32 	%r398, %r30, 1024;
	add.s32 	%r53, %r30, 512;
	setp.lt.s32 	%p54, %r53, %r21;
	@%p54 bra 	$L__BB10_151;
$L__BB10_164:
	// begin inline asm
	mov.u32 %r54, %laneid;
	// end inline asm
	mov.b64 	%rd229, %fd229;
	mov.b64 	{%r56, %r61}, %rd229;
	mov.b32 	%r72, 1;
	mov.b32 	%r73, 31;
	mov.b32 	%r74, -1;
	// begin inline asm
	shfl.sync.down.b32 %r55, %r56, %r72, %r73, %r74;
	// end inline asm
	// begin inline asm
	shfl.sync.down.b32 %r60, %r61, %r72, %r73, %r74;
	// end inline asm
	mov.b64 	%rd230, {%r55, %r60};
	mov.b64 	%fd134, %rd230;
	mov.b64 	{%r66, %r71}, %rd337;
	// begin inline asm
	shfl.sync.down.b32 %r65, %r66, %r72, %r73, %r74;
	// end inline asm
	// begin inline asm
	shfl.sync.down.b32 %r70, %r71, %r72, %r73, %r74;
	// end inline asm
	mov.b64 	%rd158, {%r65, %r70};
	setp.gt.s32 	%p55, %r54, 30;
	mov.f64 	%fd230, %fd229;
	mov.u64 	%rd338, %rd337;
	@%p55 bra 	$L__BB10_168;
	setp.lt.f64 	%p56, %fd229, %fd134;
	mov.f64 	%fd230, %fd134;
	mov.u64 	%rd338, %rd158;
	@%p56 bra 	$L__BB10_168;
	setp.gt.f64 	%p57, %fd229, %fd134;
	mov.f64 	%fd230, %fd229;
	mov.u64 	%rd338, %rd337;
	@%p57 bra 	$L__BB10_168;
	setp.lt.s64 	%p58, %rd337, %rd158;
	selp.f64 	%fd230, %fd229, %fd134, %p58;
	min.s64 	%rd338, %rd337, %rd158;
$L__BB10_168:
	mov.b64 	%rd231, %fd230;
	mov.b64 	{%r76, %r81}, %rd231;
	mov.b32 	%r92, 2;
	mov.b32 	%r93, 31;
	mov.b32 	%r94, -1;
	// begin inline asm
	shfl.sync.down.b32 %r75, %r76, %r92, %r93, %r94;
	// end inline asm
	// begin inline asm
	shfl.sync.down.b32 %r80, %r81, %r92, %r93, %r94;
	// end inline asm
	mov.b64 	%rd232, {%r75, %r80};
	mov.b64 	%fd137, %rd232;
	mov.b64 	{%r86, %r91}, %rd338;
	// begin inline asm
	shfl.sync.down.b32 %r85, %r86, %r92, %r93, %r94;
	// end inline asm
	// begin inline asm
	shfl.sync.down.b32 %r90, %r91, %r92, %r93, %r94;
	// end inline asm
	mov.b64 	%rd161, {%r85, %r90};
	setp.gt.s32 	%p59, %r54, 29;
	mov.f64 	%fd231, %fd230;
	mov.u64 	%rd339, %rd338;
	@%p59 bra 	$L__BB10_172;
	setp.lt.f64 	%p60, %fd230, %fd137;
	mov.f64 	%fd231, %fd137;
	mov.u64 	%rd339, %rd161;
	@%p60 bra 	$L__BB10_172;
	setp.gt.f64 	%p61, %fd230, %fd137;
	mov.f64 	%fd231, %fd230;
	mov.u64 	%rd339, %rd338;
	@%p61 bra 	$L__BB10_172;
	setp.lt.s64 	%p62, %rd338, %rd161;
	selp.f64 	%fd231, %fd230, %fd137, %p62;
	min.s64 	%rd339, %rd338, %rd161;
$L__BB10_172:
	mov.b64 	%rd233, %fd231;
	mov.b64 	{%r96, %r101}, %rd233;
	mov.b32 	%r112, 4;
	mov.b32 	%r113, 31;
	mov.b32 	%r114, -1;
	// begin inline asm
	shfl.sync.down.b32 %r95, %r96, %r112, %r113, %r114;
	// end inline asm
	// begin inline asm
	shfl.sync.down.b32 %r100, %r101, %r112, %r113, %r114;
	// end inline asm
	mov.b64 	%rd234, {%r95, %r100};
	mov.b64 	%fd140, %rd234;
	mov.b64 	{%r106, %r111}, %rd339;
	// begin inline asm
	shfl.sync.down.b32 %r105, %r106, %r112, %r113, %r114;
	// end inline asm
	// begin inline asm
	shfl.sync.down.b32 %r110, %r111, %r112, %r113, %r114;
	// end inline asm
	mov.b64 	%rd164, {%r105, %r110};
	setp.gt.s32 	%p63, %r54, 27;
	mov.f64 	%fd232, %fd231;
	mov.u64 	%rd340, %rd339;
	@%p63 bra 	$L__BB10_176;
	setp.lt.f64 	%p64, %fd231, %fd140;
	mov.f64 	%fd232, %fd140;
	mov.u64 	%rd340, %rd164;
	@%p64 bra 	$L__BB10_176;
	setp.gt.f64 	%p65, %fd231, %fd140;
	mov.f64 	%fd232, %fd231;
	mov.u64 	%rd340, %rd339;
	@%p65 bra 	$L__BB10_176;
	setp.lt.s64 	%p66, %rd339, %rd164;
	selp.f64 	%fd232, %fd231, %fd140, %p66;
	min.s64 	%rd340, %rd339, %rd164;
$L__BB10_176:
	mov.b64 	%rd235, %fd232;
	mov.b64 	{%r116, %r121}, %rd235;
	mov.b32 	%r132, 8;
	mov.b32 	%r133, 31;
	mov.b32 	%r134, -1;
	// begin inline asm
	shfl.sync.down.b32 %r115, %r116, %r132, %r133, %r134;
	// end inline asm
	// begin inline asm
	shfl.sync.down.b32 %r120, %r121, %r132, %r133, %r134;
	// end inline asm
	mov.b64 	%rd236, {%r115, %r120};
	mov.b64 	%fd143, %rd236;
	mov.b64 	{%r126, %r131}, %rd340;
	// begin inline asm
	shfl.sync.down.b32 %r125, %r126, %r132, %r133, %r134;
	// end inline asm
	// begin inline asm
	shfl.sync.down.b32 %r130, %r131, %r132, %r133, %r134;
	// end inline asm
	mov.b64 	%rd167, {%r125, %r130};
	setp.gt.s32 	%p67, %r54, 23;
	mov.f64 	%fd233, %fd232;
	mov.u64 	%rd341, %rd340;
	@%p67 bra 	$L__BB10_180;
	setp.lt.f64 	%p68, %fd232, %fd143;
	mov.f64 	%fd233, %fd143;
	mov.u64 	%rd341, %rd167;
	@%p68 bra 	$L__BB10_180;
	setp.gt.f64 	%p69, %fd232, %fd143;
	mov.f64 	%fd233, %fd232;
	mov.u64 	%rd341, %rd340;
	@%p69 bra 	$L__BB10_180;
	setp.lt.s64 	%p70, %rd340, %rd167;
	selp.f64 	%fd233, %fd232, %fd143, %p70;
	min.s64 	%rd341, %rd340, %rd167;
$L__BB10_180:
	mov.b64 	%rd237, %fd233;
	mov.b64 	{%r136, %r141}, %rd237;
	mov.b32 	%r152, 16;
	mov.b32 	%r153, 31;
	mov.b32 	%r154, -1;
	// begin inline asm
	shfl.sync.down.b32 %r135, %r136, %r152, %r153, %r154;
	// end inline asm
	// begin inline asm
	shfl.sync.down.b32 %r140, %r141, %r152, %r153, %r154;
	// end inline asm
	mov.b64 	%rd238, {%r135, %r140};
	mov.b64 	%fd146, %rd238;
	mov.b64 	{%r146, %r151}, %rd341;
	// begin inline asm
	shfl.sync.down.b32 %r145, %r146, %r152, %r153, %r154;
	// end inline asm
	// begin inline asm
	shfl.sync.down.b32 %r150, %r151, %r152, %r153, %r154;
	// end inline asm
	mov.b64 	%rd170, {%r145, %r150};
	setp.gt.s32 	%p71, %r54, 15;
	mov.f64 	%fd241, %fd233;
	mov.u64 	%rd349, %rd341;
	@%p71 bra 	$L__BB10_184;
	setp.lt.f64 	%p72, %fd233, %fd146;
	mov.f64 	%fd241, %fd146;
	mov.u64 	%rd349, %rd170;
	@%p72 bra 	$L__BB10_184;
	setp.gt.f64 	%p73, %fd233, %fd146;
	mov.f64 	%fd241, %fd233;
	mov.u64 	%rd349, %rd341;
	@%p73 bra 	$L__BB10_184;
	setp.lt.s64 	%p74, %rd341, %rd170;
	selp.f64 	%fd241, %fd233, %fd146, %p74;
	min.s64 	%rd349, %rd341, %rd170;
$L__BB10_184:
	setp.ne.s32 	%p75, %r54, 0;
	@%p75 bra 	$L__BB10_186;
	shr.u32 	%r155, %r20, 1;
	and.b32  	%r156, %r155, 496;
	mov.u32 	%r157, _ZN6thrust24THRUST_300001_SM_1000_NS8cuda_cub4core6detail5shmemE;
	add.s32 	%r158, %r157, %r156;
	st.shared.f64 	[%r158+8], %fd241;
	st.shared.u64 	[%r158+16], %rd349;
$L__BB10_186:
	bar.sync 	0;
	setp.ne.s32 	%p76, %r20, 0;
	@%p76 bra 	$L__BB10_208;
	ld.shared.f64 	%fd149, [_ZN6thrust24THRUST_300001_SM_1000_NS8cuda_cub4core6detail5shmemE+24];
	ld.shared.u64 	%rd173, [_ZN6thrust24THRUST_300001_SM_1000_NS8cuda_cub4core6detail5shmemE+32];
	setp.lt.f64 	%p77, %fd241, %fd149;
	mov.f64 	%fd235, %fd149;
	mov.u64 	%rd343, %rd173;
	@%p77 bra 	$L__BB10_190;
	setp.lt.f64 	%p78, %fd149, %fd241;
	mov.f64 	%fd235, %fd241;
	mov.u64 	%rd343, %rd349;
	@%p78 bra 	$L__BB10_190;
	setp.lt.s64 	%p79, %rd349, %rd173;
	selp.f64 	%fd235, %fd241, %fd149, %p79;
	min.s64 	%rd343, %rd349, %rd173;
$L__BB10_190:
	ld.shared.f64 	%fd152, [_ZN6thrust24THRUST_300001_SM_1000_NS8cuda_cub4core6detail5shmemE+40];
	ld.shared.u64 	%rd176, [_ZN6thrust24THRUST_300001_SM_1000_NS8cuda_cub4core6detail5shmemE+48];
	setp.lt.f64 	%p80, %fd235, %fd152;
	mov.f64 	%fd236, %fd152;
	mov.u64 	%rd344, %rd176;
	@%p80 bra 	$L__BB10_193;
	setp.lt.f64 	%p81, %fd152, %fd235;
	mov.f64 	%fd236, %fd235;
	mov.u64 	%rd344, %rd343;
	@%p81 bra 	$L__BB10_193;
	setp.lt.s64 	%p82, %rd343, %rd176;
	selp.f64 	%fd236, %fd235, %fd152, %p82;
	min.s64 	%rd344, %rd343, %rd176;
$L__BB10_193:
	ld.shared.f64 	%fd155, [_ZN6thrust24THRUST_300001_SM_1000_NS8cuda_cub4core6detail5shmemE+56];
	ld.shared.u64 	%rd179, [_ZN6thrust24THRUST_300001_SM_1000_NS8cuda_cub4core6detail5shmemE+64];
	setp.lt.f64 	%p83, %fd236, %fd155;
	mov.f64 	%fd237, %fd155;
	mov.u64 	%rd345, %rd179;
	@%p83 bra 	$L__BB10_196;
	setp.lt.f64 	%p84, %fd155, %fd236;
	mov.f64 	%fd237, %fd236;
	mov.u64 	%rd345, %rd344;
	@%p84 bra 	$L__BB10_196;
	setp.lt.s64 	%p85, %rd344, %rd179;
	selp.f64 	%fd237, %fd236, %fd155, %p85;
	min.s64 	%rd345, %rd344, %rd179;
$L__BB10_196:
	ld.shared.f64 	%fd158, [_ZN6thrust24THRUST_300001_SM_1000_NS8cuda_cub4core6detail5shmemE+72];
	ld.shared.u64 	%rd182, [_ZN6thrust24THRUST_300001_SM_1000_NS8cuda_cub4core6detail5shmemE+80];
	setp.lt.f64 	%p86, %fd237, %fd158;
	mov.f64 	%fd238, %fd158;
	mov.u64 	%rd346, %rd182;
	@%p86 bra 	$L__BB10_199;
	setp.lt.f64 	%p87, %fd158, %fd237;
	mov.f64 	%fd238, %fd237;
	mov.u64 	%rd346, %rd345;
	@%p87 bra 	$L__BB10_199;
	setp.lt.s64 	%p88, %rd345, %rd182;
	selp.f64 	%fd238, %fd237, %fd158, %p88;
	min.s64 	%rd346, %rd345, %rd182;
$L__BB10_199:
	ld.shared.f64 	%fd161, [_ZN6thrust24THRUST_300001_SM_1000_NS8cuda_cub4core6detail5shmemE+88];
	ld.shared.u64 	%rd185, [_ZN6thrust24THRUST_300001_SM_1000_NS8cuda_cub4core6detail5shmemE+96];
	setp.lt.f64 	%p89, %fd238, %fd161;
	mov.f64 	%fd239, %fd161;
	mov.u64 	%rd347, %rd185;
	@%p89 bra 	$L__BB10_202;
	setp.lt.f64 	%p90, %fd161, %fd238;
	mov.f64 	%fd239, %fd238;
	mov.u64 	%rd347, %rd346;
	@%p90 bra 	$L__BB10_202;
	setp.lt.s64 	%p91, %rd346, %rd185;
	selp.f64 	%fd239, %fd238, %fd161, %p91;
	min.s64 	%rd347, %rd346, %rd185;
$L__BB10_202:
	ld.shared.f64 	%fd164, [_ZN6thrust24THRUST_300001_SM_1000_NS8cuda_cub4core6detail5shmemE+104];
	ld.shared.u64 	%rd188, [_ZN6thrust24THRUST_300001_SM_1000_NS8cuda_cub4core6detail5shmemE+112];
	setp.lt.f64 	%p92, %fd239, %fd164;
	mov.f64 	%fd240, %fd164;
	mov.u64 	%rd348, %rd188;
	@%p92 bra 	$L__BB10_205;
	setp.lt.f64 	%p93, %fd164, %fd239;
	mov.f64 	%fd240, %fd239;
	mov.u64 	%rd348, %rd347;
	@%p93 bra 	$L__BB10_205;
	setp.lt.s64 	%p94, %rd347, %rd188;
	selp.f64 	%fd240, %fd239, %fd164, %p94;
	min.s64 	%rd348, %rd347, %rd188;
$L__BB10_205:
	ld.shared.f64 	%fd167, [_ZN6thrust24THRUST_300001_SM_1000_NS8cuda_cub4core6detail5shmemE+120];
	ld.shared.u64 	%rd191, [_ZN6thrust24THRUST_300001_SM_1000_NS8cuda_cub4core6detail5shmemE+128];
	setp.lt.f64 	%p95, %fd240, %fd167;
	mov.u64 	%rd349, %rd191;
	mov.f64 	%fd241, %fd167;
	@%p95 bra 	$L__BB10_208;
	setp.lt.f64 	%p96, %fd167, %fd240;
	mov.u64 	%rd349, %rd348;
	mov.f64 	%fd241, %fd240;
	@%p96 bra 	$L__BB10_208;
	setp.lt.s64 	%p97, %rd348, %rd191;
	selp.f64 	%fd241, %fd240, %fd167, %p97;
	min.s64 	%rd349, %rd348, %rd191;
$L__BB10_208:
	mov.u32 	%r389, %tid.x;
	setp.ne.s32 	%p214, %r389, 0;
	@%p214 bra 	$L__BB10_210;
	ld.param.u64 	%rd280, [_ZN6thrust24THRUST_300001_SM_1000_NS8cuda_cub4core6detail13_kernel_agentINS1_8__reduce11ReduceAgentINS0_12zip_iteratorIN4cuda3std3__45tupleIJNS0_10device_ptrIdEENS0_17counting_iteratorIlNS0_11use_defaultESF_SF_EEEEEEEPNSB_IJdlEEESJ_lNS1_9__extrema9arg_max_fIdlNSA_4lessIdEEEEEEJSI_SK_lN3cub18CUB_300001_SM_100013GridEvenShareIlEENSS_9GridQueueIyEESP_EEEvDpT0__param_1];
	cvta.to.global.u64 	%rd277, %rd280;
	mul.wide.u32 	%rd278, %r1, 16;
	add.s64 	%rd279, %rd277, %rd278;
	st.global.f64 	[%rd279], %fd241;
	st.global.u64 	[%rd279+8], %rd349;
$L__BB10_210:
	ret;

}
	// .globl	_ZN6thrust24THRUST_300001_SM_1000_NS8cuda_cub4core6detail13_kernel_agentINS1_8__reduce10DrainAgentIlEEJN3cub18CUB_300001_SM_10009GridQueueIyEElEEEvDpT0_
.visible .entry _ZN6thrust24THRUST_300001_SM_1000_NS8cuda_cub4core6detail13_kernel_agentINS1_8__reduce10DrainAgentIlEEJN3cub18CUB_300001_SM_10009GridQueueIyEElEEEvDpT0_(
	.param .align 8 .b8 _ZN6thrust24THRUST_300001_SM_1000_NS8cuda_cub4core6detail13_kernel_agentINS1_8__reduce10DrainAgentIlEEJN3cub18CUB_300001_SM_10009GridQueueIyEElEEEvDpT0__param_0[8],
	.param .u64 _ZN6thrust24THRUST_300001_SM_1000_NS8cuda_cub4core6detail13_kernel_agentINS1_8__reduce10DrainAgentIlEEJN3cub18CUB_300001_SM_10009GridQueueIyEElEEEvDpT0__param_1
)
.maxntid 1
{
	.reg .b64 	%rd<5>;

	ld.param.u64 	%rd1, [_ZN6thrust24THRUST_300001_SM_1000_NS8cuda_cub4core6detail13_kernel_agentINS1_8__reduce10DrainAgentIlEEJN3cub18CUB_300001_SM_10009GridQueueIyEElEEEvDpT0__param_0];
	ld.param.u64 	%rd2, [_ZN6thrust24THRUST_300001_SM_1000_NS8cuda_cub4core6detail13_kernel_agentINS1_8__reduce10DrainAgentIlEEJN3cub18CUB_300001_SM_10009GridQueueIyEElEEEvDpT0__param_1];
	cvta.to.global.u64 	%rd3, %rd1;
	st.global.u64 	[%rd3], %rd2;
	mov.b64 	%rd4, 0;
	st.global.u64 	[%rd3+8], %rd4;
	ret;

}
	// .globl	_ZN6thrust24THRUST_300001_SM_1000_NS8cuda_cub4core6detail13_kernel_agentINS1_8__reduce11ReduceAgentIPN4cuda3std3__45tupleIJdlEEESC_SB_lNS1_9__extrema9arg_max_fIdlNS9_4lessIdEEEEEEJSC_SC_iSH_EEEvDpT0_
.visible .entry _ZN6thrust24THRUST_300001_SM_1000_NS8cuda_cub4core6detail13_kernel_agentINS1_8__reduce11ReduceAgentIPN4cuda3std3__45tupleIJdlEEESC_SB_lNS1_9__extrema9arg_max_fIdlNS9_4lessIdEEEEEEJSC_SC_iSH_EEEvDpT0_(
	.param .u64 .ptr .align 1 _ZN6thrust24THRUST_300001_SM_1000_NS8cuda_cub4core6detail13_kernel_agentINS1_8__reduce11ReduceAgentIPN4cuda3std3__45tupleIJdlEEESC_SB_lNS1_9__extrema9arg_max_fIdlNS9_4lessIdEEEEEEJSC_SC_iSH_EEEvDpT0__param_0,
	.param .u64 .ptr .align 1 _ZN6thrust24THRUST_300001_SM_1000_NS8cuda_cub4core6detail13_kernel_agentINS1_8__reduce11ReduceAgentIPN4cuda3std3__45tupleIJdlEEESC_SB_lNS1_9__extrema9arg_max_fIdlNS9_4lessIdEEEEEEJSC_SC_iSH_EEEvDpT0__param_1,
	.param .u32 _ZN6thrust24THRUST_300001_SM_1000_NS8cuda_cub4core6detail13_kernel_agentINS1_8__reduce11ReduceAgentIPN4cuda3std3__45tupleIJdlEEESC_SB_lNS1_9__extrema9arg_max_fIdlNS9_4lessIdEEEEEEJSC_SC_iSH_EEEvDpT0__param_2,
	.param .align 1 .b8 _ZN6thrust24THRUST_300001_SM_1000_NS8cuda_cub4core6detail13_kernel_agentINS1_8__reduce11ReduceAgentIPN4cuda3std3__45tupleIJdlEEESC_SB_lNS1_9__extrema9arg_max_fIdlNS9_4lessIdEEEEEEJSC_SC_iSH_EEEvDpT0__param_3[1]
)
.maxntid 256
{
	.reg .pred 	%p<264>;
	.reg .b32 	%r<374>;
	.reg .b64 	%rd<508>;
	.reg .b64 	%fd<293>;

	ld.param.u64 	%rd237, [_ZN6thrust24THRUST_300001_SM_1000_NS8cuda_cub4core6detail13_kernel_agentINS1_8__reduce11ReduceAgentIPN4cuda3std3__45tupleIJdlEEESC_SB_lNS1_9__extrema9arg_max_fIdlNS9_4lessIdEEEEEEJSC_SC_iSH_EEEvDpT0__param_0];
	ld.param.u32 	%r29, [_ZN6thrust24THRUST_300001_SM_1000_NS8cuda_cub4core6detail13_kernel_agentINS1_8__reduce11ReduceAgentIPN4cuda3std3__45tupleIJdlEEESC_SB_lNS1_9__extrema9arg_max_fIdlNS9_4lessIdEEEEEEJSC_SC_iSH_EEEvDpT0__param_2];
	cvt.s64.s32 	%rd1, %r29;
	setp.eq.s32 	%p1, %r29, 0;
	@%p1 bra 	$L__BB12_234;
	setp.gt.s32 	%p2, %r29, 1279;
	@%p2 bra 	$L__BB12_121;
	mov.u32 	%r1, %tid.x;
	setp.ge.s32 	%p147, %r1, %r29;
	mov.f64 	%fd224, 0d0000000000000000;
	mov.b64 	%rd431, 0;
	mov.u32 	%r368, %r1;
	@%p147 bra 	$L__BB12_4;
	mul.wide.u32 	%rd375, %r1, 16;
	add.s64 	%rd372, %rd237, %rd375;
	// begin inline asm
	ld.global.nc.u64 %rd371, [%rd372];
	// end inline asm
	add.s64 	%rd374, %rd372, 8;
	// begin inline asm
	ld.global.nc.u64 %rd431, [%rd374];
	// end inline asm
	mov.b64 	%fd224, %rd371;
	add.s32 	%r368, %r1, 256;
$L__BB12_4:
	setp.ge.s32 	%p148, %r368, %r29;
	@%p148 bra 	$L__BB12_25;
	not.b32 	%r141, %r368;
	add.s32 	%r4, %r29, %r141;
	and.b32  	%r142, %r4, 768;
	setp.eq.s32 	%p149, %r142, 768;
	@%p149 bra 	$L__BB12_11;
	mul.wide.u32 	%rd377, %r368, 16;
	add.s64 	%rd422, %rd237, %rd377;
	shr.u32 	%r143, %r4, 8;
	add.s32 	%r144, %r143, 1;
	and.b32  	%r145, %r144, 3;
	neg.s32 	%r366, %r145;
$L__BB12_7:
	.pragma "nounroll";
	mov.u64 	%rd6, %rd431;
	mov.f64 	%fd3, %fd224;
	// begin inline asm
	ld.global.nc.u64 %rd378, [%rd422];
	// end inline asm
	add.s64 	%rd381, %rd422, 8;
	// begin inline asm
	ld.global.nc.u64 %rd380, [%rd381];
	// end inline asm
	mov.b64 	%fd4, %rd378;
	setp.lt.f64 	%p150, %fd3, %fd4;
	mov.u64 	%rd431, %rd380;
	mov.f64 	%fd224, %fd4;
	@%p150 bra 	$L__BB12_10;
	setp.gt.f64 	%p151, %fd3, %fd4;
	mov.u64 	%rd431, %rd6;
	mov.f64 	%fd224, %fd3;
	@%p151 bra 	$L__BB12_10;
	setp.lt.s64 	%p152, %rd6, %rd380;
	min.s64 	%rd431, %rd6, %rd380;
	selp.f64 	%fd224, %fd3, %fd4, %p152;
$L__BB12_10:
	add.s32 	%r368, %r368, 256;
	add.s64 	%rd422, %rd422, 4096;
	add.s32 	%r366, %r366, 1;
	setp.ne.s32 	%p153, %r366, 0;
	@%p153 bra 	$L__BB12_7;
$L__BB12_11:
	setp.lt.u32 	%p154, %r4, 768;
	@%p154 bra 	$L__BB12_25;
$L__BB12_12:
	mul.wide.s32 	%rd386, %r368, 16;
	add.s64 	%rd383, %rd237, %rd386;
	// begin inline asm
	ld.global.nc.u64 %rd382, [%rd383];
	// end inline asm
	add.s64 	%rd385, %rd383, 8;
	// begin inline asm
	ld.global.nc.u64 %rd384, [%rd385];
	// end inline asm
	mov.b64 	%fd10, %rd382;
	setp.lt.f64 	%p155, %fd224, %fd10;
	mov.u64 	%rd428, %rd384;
	mov.f64 	%fd221, %fd10;
	@%p155 bra 	$L__BB12_15;
	setp.gt.f64 	%p156, %fd224, %fd10;
	mov.u64 	%rd428, %rd431;
	mov.f64 	%fd221, %fd224;
	@%p156 bra 	$L__BB12_15;
	setp.lt.s64 	%p157, %rd431, %rd384;
	min.s64 	%rd428, %rd431, %rd384;
	selp.f64 	%fd221, %fd224, %fd10, %p157;
$L__BB12_15:
	add.s64 	%rd388, %rd383, 4096;
	// begin inline asm
	ld.global.nc.u64 %rd387, [%rd388];
	// end inline asm
	add.s64 	%rd390, %rd383, 4104;
	// begin inline asm
	ld.global.nc.u64 %rd389, [%rd390];
	// end inline asm
	mov.b64 	%fd13, %rd387;
	setp.lt.f64 	%p158, %fd221, %fd13;
	mov.u64 	%rd429, %rd389;
	mov.f64 	%fd222, %fd13;
	@%p158 bra 	$L__BB12_18;
	setp.gt.f64 	%p159, %fd221, %fd13;
	mov.u64 	%rd429, %rd428;
	mov.f64 	%fd222, %fd221;
	@%p159 bra 	$L__BB12_18;
	setp.lt.s64 	%p160, %rd428, %rd389;
	min.s64 	%rd429, %rd428, %rd389;
	selp.f64 	%fd222, %fd221, %fd13, %p160;
$L__BB12_18:
	add.s64 	%rd392, %rd383, 8192;
	// begin inline asm
	ld.global.nc.u64 %rd391, [%rd392];
	// end inline asm
	add.s64 	%rd394, %rd383, 8200;
	// begin inline asm
	ld.global.nc.u64 %rd393, [%rd394];
	// end inline asm
	mov.b64 	%fd16, %rd391;
	setp.lt.f64 	%p161, %fd222, %fd16;
	mov.u64 	%rd430, %rd393;
	mov.f64 	%fd223, %fd16;
	@%p161 bra 	$L__BB12_21;
	setp.gt.f64 	%p162, %fd222, %fd16;
	mov.u64 	%rd430, %rd429;
	mov.f64 	%fd223, %fd222;
	@%p162 bra 	$L__BB12_21;
	setp.lt.s64 	%p163, %rd429, %rd393;
	min.s64 	%rd430, %rd429, %rd393;
	selp.f64 	%fd223, %fd222, %fd16, %p163;
$L__BB12_21:
	add.s64 	%rd396, %rd383, 12288;
	// begin inline asm
	ld.global.nc.u64 %rd395, [%rd396];
	// end inline asm
	add.s64 	%rd398, %rd383, 12296;
	// begin inline asm
	ld.global.nc.u64 %rd397, [%rd398];
	// end inline asm
	mov.b64 	%fd19, %rd395;
	setp.lt.f64 	%p164, %fd223, %fd19;
	mov.u64 	%rd431, %rd397;
	mov.f64 	%fd224, %fd19;
	@%p164 bra 	$L__BB12_24;
	setp.gt.f64 	%p165, %fd223, %fd19;
	mov.u64 	%rd431, %rd430;
	mov.f64 	%fd224, %fd223;
	@%p165 bra 	$L__BB12_24;
	setp.lt.s64 	%p166, %rd430, %rd397;
	min.s64 	%rd431, %rd430, %rd397;
	selp.f64 	%fd224, %fd223, %fd19, %p166;
$L__BB12_24:
	add.s32 	%r368, %r368, 1024;
	setp.lt.s32 	%p167, %r368, %r29;
	@%p167 bra 	$L__BB12_12;
$L__BB12_25:
	setp.lt.s32 	%p168, %r29, 256;
	@%p168 bra 	$L__BB12_70;
	// begin inline asm
	mov.u32 %r259, %laneid;
	// end inline asm
	mov.b64 	%rd409, %fd224;
	mov.b64 	{%r261, %r266}, %rd409;
	mov.b32 	%r277, 1;
	mov.b32 	%r278, 31;
	mov.b32 	%r279, -1;
	// begin inline asm
	shfl.sync.down.b32 %r260, %r261, %r277, %r278, %r279;
	// end inline asm
	// begin inline asm
	shfl.sync.down.b32 %r265, %r266, %r277, %r278, %r279;
	// end inline asm
	mov.b64 	%rd410, {%r260, %r265};
	mov.b64 	%fd23, %rd410;
	mov.b64 	{%r271, %r276}, %rd431;
	// begin inline asm
	shfl.sync.down.b32 %r270, %r271, %r277, %r278, %r279;
	// end inline asm
	// begin inline asm
	shfl.sync.down.b32 %r275, %r276, %r277, %r278, %r279;
	// end inline asm
	mov.b64 	%rd28, {%r270, %r275};
	setp.gt.s32 	%p220, %r259, 30;
	mov.u64 	%rd433, %rd431;
	mov.f64 	%fd226, %fd224;
	@%p220 bra 	$L__BB12_30;
	setp.lt.f64 	%p221, %fd224, %fd23;
	mov.u64 	%rd433, %rd28;
	mov.f64 	%fd226, %fd23;
	@%p221 bra 	$L__BB12_30;
	setp.gt.f64 	%p222, %fd224, %fd23;
	mov.u64 	%rd433, %rd431;
	mov.f64 	%fd226, %fd224;
	@%p222 bra 	$L__BB12_30;
	setp.lt.s64 	%p223, %rd431, %rd28;
	min.s64 	%rd433, %rd431, %rd28;
	selp.f64 	%fd226, %fd224, %fd23, %p223;
$L__BB12_30:
	mov.b64 	%rd411, %fd226;
	mov.b64 	{%r281, %r286}, %rd411;
	mov.b32 	%r297, 2;
	mov.b32 	%r298, 31;
	mov.b32 	%r299, -1;
	// begin inline asm
	shfl.sync.down.b32 %r280, %r281, %r297, %r298, %r299;
	// end inline asm
	// begin inline asm
	shfl.sync.down.b32 %r285, %r286, %r297, %r298, %r299;
	// end inline asm
	mov.b64 	%rd412, {%r280, %r285};
	mov.b64 	%fd26, %rd412;
	mov.b64 	{%r291, %r296}, %rd433;
	// begin inline asm
	shfl.sync.down.b32 %r290, %r291, %r297, %r298, %r299;
	// end inline asm
	// begin inline asm
	shfl.sync.down.b32 %r295, %r296, %r297, %r298, %r299;
	// end inline asm
	mov.b64 	%rd31, {%r290, %r295};
	setp.gt.s32 	%p224, %r259, 29;
	mov.u64 	%rd434, %rd433;
	mov.f64 	%fd227, %fd226;
	@%p224 bra 	$L__BB12_34;
	setp.lt.f64 	%p225, %fd226, %fd26;
	mov.u64 	%rd434, %rd31;
	mov.f64 	%fd227, %fd26;
	@%p225 bra 	$L__BB12_34;
	setp.gt.f64 	%p226, %fd226, %fd26;
	mov.u64 	%rd434, %rd433;
	mov.f64 	%fd227, %fd226;
	@%p226 bra 	$L__BB12_34;
	setp.lt.s64 	%p227, %rd433, %rd31;
	min.s64 	%rd434, %rd433, %rd31;
	selp.f64 	%fd227, %fd226, %fd26, %p227;
$L__BB12_34:
	mov.b64 	%rd413, %fd227;
	mov.b64 	{%r301, %r306}, %rd413;
	mov.b32 	%r317, 4;
	mov.b32 	%r318, 31;
	mov.b32 	%r319, -1;
	// begin inline asm
	shfl.sync.down.b32 %r300, %r301, %r317, %r318, %r319;
	// end inline asm
	// begin inline asm
	shfl.sync.down.b32 %r305, %r306, %r317, %r318, %r319;
	// end inline asm
	mov.b64 	%rd414, {%r300, %r305};
	mov.b64 	%fd29, %rd414;
	mov.b64 	{%r311, %r316}, %rd434;
	// begin inline asm
	shfl.sync.down.b32 %r310, %r311, %r317, %r318, %r319;
	// end inline asm
	// begin inline asm
	shfl.sync.down.b32 %r315, %r316, %r317, %r318, %r319;
	// end inline asm
	mov.b64 	%rd34, {%r310, %r315};
	setp.gt.s32 	%p228, %r259, 27;
	mov.u64 	%rd435, %rd434;
	mov.f64 	%fd228, %fd227;
	@%p228 bra 	$L__BB12_38;
	setp.lt.f64 	%p229, %fd227, %fd29;
	mov.u64 	%rd435, %rd34;
	mov.f64 	%fd228, %fd29;
	@%p229 bra 	$L__BB12_38;
	setp.gt.f64 	%p230, %fd227, %fd29;
	mov.u64 	%rd435, %rd434;
	mov.f64 	%fd228, %fd227;
	@%p230 bra 	$L__BB12_38;
	setp.lt.s64 	%p231, %rd434, %rd34;
	min.s64 	%rd435, %rd434, %rd34;
	selp.f64 	%fd228, %fd227, %fd29, %p231;
$L__BB12_38:
	mov.b64 	%rd415, %fd228;
	mov.b64 	{%r321, %r326}, %rd415;
	mov.b32 	%r337, 8;
	mov.b32 	%r338, 31;
	mov.b32 	%r339, -1;
	// begin inline asm
	shfl.sync.down.b32 %r320, %r321, %r337, %r338, %r339;
	// end inline asm
	// begin inline asm
	shfl.sync.down.b32 %r325, %r326, %r337, %r338, %r339;
	// end inline asm
	mov.b64 	%rd416, {%r320, %r325};
	mov.b64 	%fd32, %rd416;
	mov.b64 	{%r331, %r336}, %rd435;
	// begin inline asm
	shfl.sync.down.b32 %r330, %r331, %r337, %r338, %r339;
	// end inline asm
	// begin inline asm
	shfl.sync.down.b32 %r335, %r336, %r337, %r338, %r339;
	// end inline asm
	mov.b64 	%rd37, {%r330, %r335};
	setp.gt.s32 	%p232, %r259, 23;
	mov.u64 	%rd436, %rd435;
	mov.f64 	%fd229, %fd228;
	@%p232 bra 	$L__BB12_42;
	setp.lt.f64 	%p233, %fd228, %fd32;
	mov.u64 	%rd436, %rd37;
	mov.f64 	%fd229, %fd32;
	@%p233 bra 	$L__BB12_42;
	setp.gt.f64 	%p234, %fd228, %fd32;
	mov.u64 	%rd436, %rd435;
	mov.f64 	%fd229, %fd228;
	@%p234 bra 	$L__BB12_42;
	setp.lt.s64 	%p235, %rd435, %rd37;
	min.s64 	%rd436, %rd435, %rd37;
	selp.f64 	%fd229, %fd228, %fd32, %p235;
$L__BB12_42:
	mov.b64 	%rd417, %fd229;
	mov.b64 	{%r341, %r346}, %rd417;
	mov.b32 	%r357, 16;
	mov.b32 	%r358, 31;
	mov.b32 	%r359, -1;
	// begin inline asm
	shfl.sync.down.b32 %r340, %r341, %r357, %r358, %r359;
	// end inline asm
	// begin inline asm
	shfl.sync.down.b32 %r345, %r346, %r357, %r358, %r359;
	// end inline asm
	mov.b64 	%rd418, {%r340, %r345};
	mov.b64 	%fd35, %rd418;
	mov.b64 	{%r351, %r356}, %rd436;
	// begin inline asm
	shfl.sync.down.b32 %r350, %r351, %r357, %r358, %r359;
	// end inline asm
	// begin inline asm
	shfl.sync.down.b32 %r355, %r356, %r357, %r358, %r359;
	// end inline asm
	mov.b64 	%rd40, {%r350, %r355};
	setp.gt.s32 	%p236, %r259, 15;
	mov.u64 	%rd507, %rd436;
	mov.f64 	%fd292, %fd229;
	@%p236 bra 	$L__BB12_46;
	setp.lt.f64 	%p237, %fd229, %fd35;
	mov.u64 	%rd507, %rd40;
	mov.f64 	%fd292, %fd35;
	@%p237 bra 	$L__BB12_46;
	setp.gt.f64 	%p238, %fd229, %fd35;
	mov.u64 	%rd507, %rd436;
	mov.f64 	%fd292, %fd229;
	@%p238 bra 	$L__BB12_46;
	setp.lt.s64 	%p239, %rd436, %rd40;
	min.s64 	%rd507, %rd436, %rd40;
	selp.f64 	%fd292, %fd229, %fd35, %p239;
$L__BB12_46:
	setp.ne.s32 	%p240, %r259, 0;
	@%p240 bra 	$L__BB12_48;
	shr.u32 	%r360, %r1, 1;
	and.b32  	%r361, %r360, 496;
	mov.u32 	%r362, _ZN6thrust24THRUST_300001_SM_1000_NS8cuda_cub4core6detail5shmemE;
	add.s32 	%r363, %r362, %r361;
	st.shared.f64 	[%r363+8], %fd292;
	st.shared.u64 	[%r363+16], %rd507;
$L__BB12_48:
	bar.sync 	0;
	setp.ne.s32 	%p241, %r1, 0;
	@%p241 bra 	$L__BB12_232;
	ld.shared.f64 	%fd38, [_ZN6thrust24THRUST_300001_SM_1000_NS8cuda_cub4core6detail5shmemE+24];
	ld.shared.u64 	%rd43, [_ZN6thrust24THRUST_300001_SM_1000_NS8cuda_cub4core6detail5shmemE+32];
	setp.lt.f64 	%p242, %fd292, %fd38;
	mov.u64 	%rd438, %rd43;
	mov.f64 	%fd231, %fd38;
	@%p242 bra 	$L__BB12_52;
	setp.lt.f64 	%p243, %fd38, %fd292;
	mov.u64 	%rd438, %rd507;
	mov.f64 	%fd231, %fd292;
	@%p243 bra 	$L__BB12_52;
	setp.lt.s64 	%p244, %rd507, %rd43;
	min.s64 	%rd438, %rd507, %rd43;
	selp.f64 	%fd231, %fd292, %fd38, %p244;
$L__BB12_52:
	ld.shared.f64 	%fd41, [_ZN6thrust24THRUST_300001_SM_1000_NS8cuda_cub4core6detail5shmemE+40];
	ld.shared.u64 	%rd46, [_ZN6thrust24THRUST_300001_SM_1000_NS8cuda_cub4core6detail5shmemE+48];
	setp.lt.f64 	%p245, %fd231, %fd41;
	mov.u64 	%rd439, %rd46;
	mov.f64 	%fd232, %fd41;
	@%p245 bra 	$L__BB12_55;
	setp.lt.f64 	%p246, %fd41, %fd231;
	mov.u64 	%rd439, %rd438;
	mov.f64 	%fd232, %fd231;
	@%p246 bra 	$L__BB12_55;
	setp.lt.s64 	%p247, %rd438, %rd46;
	min.s64 	%rd439, %rd438, %rd46;
	selp.f64 	%fd232, %fd231, %fd41, %p247;
$L__BB12_55:
	ld.shared.f64 	%fd44, [_ZN6thrust24THRUST_300001_SM_1000_NS8cuda_cub4core6detail5shmemE+56];
	ld.shared.u64 	%rd49, [_ZN6thrust24THRUST_300001_SM_1000_NS8cuda_cub4core6detail5shmemE+64];
	setp.lt.f64 	%p248, %fd232, %fd44;
	mov.u64 	%rd440, %rd49;
	mov.f64 	%fd233, %fd44;
	@%p248 bra 	$L__BB12_58;
	setp.lt.f64 	%p249, %fd44, %fd232;
	mov.u64 	%rd440, %rd439;
	mov.f64 	%fd233, %fd232;
	@%p249 bra 	$L__BB12_58;
	setp.lt.s64 	%p250, %rd439, %rd49;
	min.s64 	%rd440, %rd439, %rd49;
	selp.f64 	%fd233, %fd232, %fd44, %p250;
$L__BB12_58:
	ld.shared.f64 	%fd47, [_ZN6thrust24THRUST_300001_SM_1000_NS8cuda_cub4core6detail5shmemE+72];
	ld.shared.u64 	%rd52, [_ZN6thrust24THRUST_300001_SM_1000_NS8cuda_cub4core6detail5shmemE+80];
	setp.lt.f64 	%p251, %fd233, %fd47;
	mov.u64 	%rd441, %rd52;
	mov.f64 	%fd234, %fd47;
	@%p251 bra 	$L__BB12_61;
	setp.lt.f64 	%p252, %fd47, %fd233;
	mov.u64 	%rd441, %rd440;
	mov.f64 	%fd234, %fd233;
	@%p252 bra 	$L__BB12_61;
	setp.lt.s64 	%p253, %rd440, %rd52;
	min.s64 	%rd441, %rd440, %rd52;
	selp.f64 	%fd234, %fd233, %fd47, %p253;
$L__BB12_61:
	ld.shared.f64 	%fd50, [_ZN6thrust24THRUST_300001_SM_1000_NS8cuda_cub4core6detail5shmemE+88];
	ld.shared.u64 	%rd55, [_ZN6thrust24THRUST_300001_SM_1000_NS8cuda_cub4core6detail5shmemE+96];
	setp.lt.f64 	%p254, %fd234, %fd50;
	mov.u64 	%rd442, %rd55;
	mov.f64 	%fd235, %fd50;
	@%p254 bra 	$L__BB12_64;
	setp.lt.f64 	%p255, %fd50, %fd234;
	mov.u64 	%rd442, %rd441;
	mov.f64 	%fd235, %fd234;
	@%p255 bra 	$L__BB12_64;
	setp.lt.s64 	%p256, %rd441, %rd55;
	min.s64 	%rd442, %rd441, %rd55;
	selp.f64 	%fd235, %fd234, %fd50, %p256;
$L__BB12_64:
	ld.shared.f64 	%fd53, [_ZN6thrust24THRUST_300001_SM_1000_NS8cuda_cub4core6detail5shmemE+104];
	ld.shared.u64 	%rd58, [_ZN6thrust24THRUST_300001_SM_1000_NS8cuda_cub4core6detail5shmemE+112];
	setp.lt.f64 	%p257, %fd235, %fd53;
	mov.u64 	%rd443, %rd58;
	mov.f64 	%fd236, %fd53;
	@%p257 bra 	$L__BB12_67;
	setp.lt.f64 	%p258, %fd53, %fd235;
	mov.u64 	%rd443, %rd442;
	mov.f64 	%fd236, %fd235;
	@%p258 bra 	$L__BB12_67;
	setp.lt.s64 	%p259, %rd442, %rd58;
	min.s64 	%rd443, %rd442, %rd58;
	selp.f64 	%fd236, %fd235, %fd53, %p259;
$L__BB12_67:
	ld.shared.f64 	%fd56, [_ZN6thrust24THRUST_300001_SM_1000_NS8cuda_cub4core6detail5shmemE+120];
	ld.shared.u64 	%rd61, [_ZN6thrust24THRUST_300001_SM_1000_NS8cuda_cub4core6detail5shmemE+128];
	setp.lt.f64 	%p260, %fd236, %fd56;
	mov.u64 	%rd507, %rd61;
	mov.f64 	%fd292, %fd56;
	@%p260 bra 	$L__BB12_232;
	setp.lt.f64 	%p261, %fd56, %fd236;
	mov.u64 	%rd507, %rd443;
	mov.f64 	%fd292, %fd236;
	@%p261 bra 	$L__BB12_232;
	setp.lt.s64 	%p262, %rd443, %rd61;
	min.s64 	%rd507, %rd443, %rd61;
	selp.f64 	%fd292, %fd236, %fd56, %p262;
	bra.uni 	$L__BB12_232;
$L__BB12_70:
	// begin inline asm
	mov.u32 %r146, %laneid;
	// end inline asm
	and.b32  	%r167, %r1, 992;
	add.s32 	%r168, %r167, 32;
	setp.gt.s32 	%p169, %r168, %r29;
	not.b32 	%r169, %r167;
	add.s32 	%r170, %r29, %r169;
	selp.b32 	%r165, %r170, 31, %p169;
	mov.b64 	%rd399, %fd224;
	mov.b64 	{%r148, %r153}, %rd399;
	mov.b32 	%r164, 1;
	mov.b32 	%r166, -1;
	// begin inline asm
	shfl.sync.down.b32 %r147, %r148, %r164, %r165, %r166;
	// end inline asm
	// begin inline asm
	shfl.sync.down.b32 %r152, %r153, %r164, %r165, %r166;
	// end inline asm
	mov.b64 	%rd400, {%r147, %r152};
	mov.b64 	%fd58, %rd400;
	mov.b64 	{%r158, %r163}, %rd431;
	// begin inline asm
	shfl.sync.down.b32 %r157, %r158, %r164, %r165, %r166;
	// end inline asm
	// begin inline asm
	shfl.sync.down.b32 %r162, %r163, %r164, %r165, %r166;
	// end inline asm
	mov.b64 	%rd63, {%r157, %r162};
	setp.ge.s32 	%p170, %r146, %r165;
	mov.u64 	%rd444, %rd431;
	mov.f64 	%fd237, %fd224;
	@%p170 bra 	$L__BB12_74;
	setp.lt.f64 	%p171, %fd224, %fd58;
	mov.u64 	%rd444, %rd63;
	mov.f64 	%fd237, %fd58;
	@%p171 bra 	$L__BB12_74;
	setp.gt.f64 	%p172, %fd224, %fd58;
	mov.u64 	%rd444, %rd431;
	mov.f64 	%fd237, %fd224;
	@%p172 bra 	$L__BB12_74;
	setp.lt.s64 	%p173, %rd431, %rd63;
	min.s64 	%rd444, %rd431, %rd63;
	selp.f64 	%fd237, %fd224, %fd58, %p173;
$L__BB12_74:
	mov.b64 	%rd401, %fd237;
	mov.b64 	{%r172, %r177}, %rd401;
	mov.b32 	%r188, 2;
	mov.b32 	%r190, -1;
	// begin inline asm
	shfl.sync.down.b32 %r171, %r172, %r188, %r165, %r190;
	// end inline asm
	// begin inline asm
	shfl.sync.down.b32 %r176, %r177, %r188, %r165, %r190;
	// end inline asm
	mov.b64 	%rd402, {%r171, %r176};
	mov.b64 	%fd61, %rd402;
	mov.b64 	{%r182, %r187}, %rd444;
	// begin inline asm
	shfl.sync.down.b32 %r181, %r182, %r188, %r165, %r190;
	// end inline asm
	// begin inline asm
	shfl.sync.down.b32 %r186, %r187, %r188, %r165, %r190;
	// end inline asm
	mov.b64 	%rd66, {%r181, %r186};
	add.s32 	%r191, %r146, 2;
	setp.gt.s32 	%p174, %r191, %r165;
	mov.u64 	%rd445, %rd444;
	mov.f64 	%fd238, %fd237;
	@%p174 bra 	$L__BB12_78;
	setp.lt.f64 	%p175, %fd237, %fd61;
	mov.u64 	%rd445, %rd66;
	mov.f64 	%fd238, %fd61;
	@%p175 bra 	$L__BB12_78;
	setp.gt.f64 	%p176, %fd237, %fd61;
	mov.u64 	%rd445, %rd444;
	mov.f64 	%fd238, %fd237;
	@%p176 bra 	$L__BB12_78;
	setp.lt.s64 	%p177, %rd444, %rd66;
	min.s64 	%rd445, %rd444, %rd66;
	selp.f64 	%fd238, %fd237, %fd61, %p177;
$L__BB12_78:
	mov.b64 	%rd403, %fd238;
	mov.b64 	{%r193, %r198}, %rd403;
	mov.b32 	%r209, 4;
	mov.b32 	%r211, -1;
	// begin inline asm
	shfl.sync.down.b32 %r192, %r193, %r209, %r165, %r211;
	// end inline asm
	// begin inline asm
	shfl.sync.down.b32 %r197, %r198, %r209, %r165, %r211;
	// end inline asm
	mov.b64 	%rd404, {%r192, %r197};
	mov.b64 	%fd64, %rd404;
	mov.b64 	{%r203, %r208}, %rd445;
	// begin inline asm
	shfl.sync.down.b32 %r202, %r203, %r209, %r165, %r211;
	// end inline asm
	// begin inline asm
	shfl.sync.down.b32 %r207, %r208, %r209, %r165, %r211;
	// end inline asm
	mov.b64 	%rd69, {%r202, %r207};
	add.s32 	%r212, %r146, 4;
	setp.gt.s32 	%p178, %r212, %r165;
	mov.u64 	%rd446, %rd445;
	mov.f64 	%fd239, %fd238;
	@%p178 bra 	$L__BB12_82;
	setp.lt.f64 	%p179, %fd238, %fd64;
	mov.u64 	%rd446, %rd69;
	mov.f64 	%fd239, %fd64;
	@%p179 bra 	$L__BB12_82;
	setp.gt.f64 	%p180, %fd238, %fd64;
	mov.u64 	%rd446, %rd445;
	mov.f64 	%fd239, %fd238;
	@%p180 bra 	$L__BB12_82;
	setp.lt.s64 	%p181, %rd445, %rd69;
	min.s64 	%rd446, %rd445, %rd69;
	selp.f64 	%fd239, %fd238, %fd64, %p181;
$L__BB12_82:
	mov.b64 	%rd405, %fd239;
	mov.b64 	{%r214, %r219}, %rd405;
	mov.b32 	%r230, 8;
	mov.b32 	%r232, -1;
	// begin inline asm
	shfl.sync.down.b32 %r213, %r214, %r230, %r165, %r232;
	// end inline asm
	// begin inline asm
	shfl.sync.down.b32 %r218, %r219, %r230, %r165, %r232;
	// end inline asm
	mov.b64 	%rd406, {%r213, %r218};
	mov.b64 	%fd67, %rd406;
	mov.b64 	{%r224, %r229}, %rd446;
	// begin inline asm
	shfl.sync.down.b32 %r223, %r224, %r230, %r165, %r232;
	// end inline asm
	// begin inline asm
	shfl.sync.down.b32 %r228, %r229, %r230, %r165, %r232;
	// end inline asm
	mov.b64 	%rd72, {%r223, %r228};
	add.s32 	%r233, %r146, 8;
	setp.gt.s32 	%p182, %r233, %r165;
	mov.u64 	%rd447, %rd446;
	mov.f64 	%fd240, %fd239;
	@%p182 bra 	$L__BB12_86;
	setp.lt.f64 	%p183, %fd239, %fd67;
	mov.u64 	%rd447, %rd72;
	mov.f64 	%fd240, %fd67;
	@%p183 bra 	$L__BB12_86;
	setp.gt.f64 	%p184, %fd239, %fd67;
	mov.u64 	%rd447, %rd446;
	mov.f64 	%fd240, %fd239;
	@%p184 bra 	$L__BB12_86;
	setp.lt.s64 	%p185, %rd446, %rd72;
	min.s64 	%rd447, %rd446, %rd72;
	selp.f64 	%fd240, %fd239, %fd67, %p185;
$L__BB12_86:
	mov.b64 	%rd407, %fd240;
	mov.b64 	{%r235, %r240}, %rd407;
	mov.b32 	%r251, 16;
	mov.b32 	%r253, -1;
	// begin inline asm
	shfl.sync.down.b32 %r234, %r235, %r251, %r165, %r253;
	// end inline asm
	// begin inline asm
	shfl.sync.down.b32 %r239, %r240, %r251, %r165, %r253;
	// end inline asm
	mov.b64 	%rd408, {%r234, %r239};
	mov.b64 	%fd70, %rd408;
	mov.b64 	{%r245, %r250}, %rd447;
	// begin inline asm
	shfl.sync.down.b32 %r244, %r245, %r251, %r165, %r253;
	// end inline asm
	// begin inline asm
	shfl.sync.down.b32 %r249, %r250, %r251, %r165, %r253;
	// end inline asm
	mov.b64 	%rd75, {%r244, %r249};
	add.s32 	%r254, %r146, 16;
	setp.gt.s32 	%p186, %r254, %r165;
	mov.u64 	%rd507, %rd447;
	mov.f64 	%fd292, %fd240;
	@%p186 bra 	$L__BB12_90;
	setp.lt.f64 	%p187, %fd240, %fd70;
	mov.u64 	%rd507, %rd75;
	mov.f64 	%fd292, %fd70;
	@%p187 bra 	$L__BB12_90;
	setp.gt.f64 	%p188, %fd240, %fd70;
	mov.u64 	%rd507, %rd447;
	mov.f64 	%fd292, %fd240;
	@%p188 bra 	$L__BB12_90;
	setp.lt.s64 	%p189, %rd447, %rd75;
	min.s64 	%rd507, %rd447, %rd75;
	selp.f64 	%fd292, %fd240, %fd70, %p189;
$L__BB12_90:
	setp.ne.s32 	%p190, %r146, 0;
	@%p190 bra 	$L__BB12_92;
	shr.u32 	%r255, %r1, 1;
	and.b32  	%r256, %r255, 496;
	mov.u32 	%r257, _ZN6thrust24THRUST_300001_SM_1000_NS8cuda_cub4core6detail5shmemE;
	add.s32 	%r258, %r257, %r256;
	st.shared.f64 	[%r258+8], %fd292;
	st.shared.u64 	[%r258+16], %rd507;
$L__BB12_92:
	bar.sync 	0;
	setp.ne.s32 	%p191, %r1, 0;
	@%p191 bra 	$L__BB12_232;
	setp.lt.s32 	%p192, %r29, 33;
	mov.f64 	%fd242, %fd292;
	mov.u64 	%rd449, %rd507;
	@%p192 bra 	$L__BB12_97;
	ld.shared.f64 	%fd73, [_ZN6thrust24THRUST_300001_SM_1000_NS8cuda_cub4core6detail5shmemE+24];
	ld.shared.u64 	%rd78, [_ZN6thrust24THRUST_300001_SM_1000_NS8cuda_cub4core6detail5shmemE+32];
	setp.lt.f64 	%p193, %fd292, %fd73;
	mov.f64 	%fd242, %fd73;
	mov.u64 	%rd449, %rd78;
	@%p193 bra 	$L__BB12_97;
	setp.lt.f64 	%p194, %fd73, %fd292;
	mov.f64 	%fd242, %fd292;
	mov.u64 	%rd449, %rd507;
	@%p194 bra 	$L__BB12_97;
	setp.lt.s64 	%p195, %rd507, %rd78;
	min.s64 	%rd449, %rd507, %rd78;
	selp.f64 	%fd242, %fd292, %fd73, %p195;
$L__BB12_97:
	setp.lt.s32 	%p196, %r29, 65;
	mov.f64 	%fd243, %fd242;
	mov.u64 	%rd450, %rd449;
	@%p196 bra 	$L__BB12_101;
	ld.shared.f64 	%fd76, [_ZN6thrust24THRUST_300001_SM_1000_NS8cuda_cub4core6detail5shmemE+40];
	ld.shared.u64 	%rd81, [_ZN6thrust24THRUST_300001_SM_1000_NS8cuda_cub4core6detail5shmemE+48];
	setp.lt.f64 	%p197, %fd242, %fd76;
	mov.f64 	%fd243, %fd76;
	mov.u64 	%rd450, %rd81;
	@%p197 bra 	$L__BB12_101;
	setp.lt.f64 	%p198, %fd76, %fd242;
	mov.f64 	%fd243, %fd242;
	mov.u64 	%rd450, %rd449;
	@%p198 bra 	$L__BB12_101;
	setp.lt.s64 	%p199, %rd449, %rd81;
	selp.f64 	%fd243, %fd242, %fd76, %p199;
	min.s64 	%rd450, %rd449, %rd81;
$L__BB12_101:
	setp.lt.s32 	%p200, %r29, 97;
	mov.f64 	%fd244, %fd243;
	mov.u64 	%rd451, %rd450;
	@%p200 bra 	$L__BB12_105;
	ld.shared.f64 	%fd79, [_ZN6thrust24THRUST_300001_SM_1000_NS8cuda_cub4core6detail5shmemE+56];
	ld.shared.u64 	%rd84, [_ZN6thrust24THRUST_300001_SM_1000_NS8cuda_cub4core6detail5shmemE+64];
	setp.lt.f64 	%p201, %fd243, %fd79;
	mov.f64 	%fd244, %fd79;
	mov.u64 	%rd451, %rd84;
	@%p201 bra 	$L__BB12_105;
	setp.lt.f64 	%p202, %fd79, %fd243;
	mov.f64 	%fd244, %fd243;
	mov.u64 	%rd451, %rd450;
	@%p202 bra 	$L__BB12_105;
	setp.lt.s64 	%p203, %rd450, %rd84;
	selp.f64 	%fd244, %fd243, %fd79, %p203;
	min.s64 	%rd451, %rd450, %rd84;
$L__BB12_105:
	setp.lt.s32 	%p204, %r29, 129;
	mov.f64 	%fd245, %fd244;
	mov.u64 	%rd452, %rd451;
	@%p204 bra 	$L__BB12_109;
	ld.shared.f64 	%fd82, [_ZN6thrust24THRUST_300001_SM_1000_NS8cuda_cub4core6detail5shmemE+72];
	ld.shared.u64 	%rd87, [_ZN6thrust24THRUST_300001_SM_1000_NS8cuda_cub4core6detail5shmemE+80];
	setp.lt.f64 	%p205, %fd244, %fd82;
	mov.f64 	%fd245, %fd82;
	mov.u64 	%rd452, %rd87;
	@%p205 bra 	$L__BB12_109;
	setp.lt.f64 	%p206, %fd82, %fd244;
	mov.f64 	%fd245, %fd244;
	mov.u64 	%rd452, %rd451;
	@%p206 bra 	$L__BB12_109;
	setp.lt.s64 	%p207, %rd451, %rd87;
	selp.f64 	%fd245, %fd244, %fd82, %p207;
	min.s64 	%rd452, %rd451, %rd87;
$L__BB12_109:
	setp.lt.s32 	%p208, %r29, 161;
	mov.f64 	%fd246, %fd245;
	mov.u64 	%rd453, %rd452;
	@%p208 bra 	$L__BB12_113;
	ld.shared.f64 	%fd85, [_ZN6thrust24THRUST_300001_SM_1000_NS8cuda_cub4core6detail5shmemE+88];
	ld.shared.u64 	%rd90, [_ZN6thrust24THRUST_300001_SM_1000_NS8cuda_cub4core6detail5shmemE+96];
	setp.lt.f64 	%p209, %fd245, %fd85;
	mov.f64 	%fd246, %fd85;
	mov.u64 	%rd453, %rd90;
	@%p209 bra 	$L__BB12_113;
	setp.lt.f64 	%p210, %fd85, %fd245;
	mov.f64 	%fd246, %fd245;
	mov.u64 	%rd453, %rd452;
	@%p210 bra 	$L__BB12_113;
	setp.lt.s64 	%p211, %rd452, %rd90;
	selp.f64 	%fd246, %fd245, %fd85, %p211;
	min.s64 	%rd453, %rd452, %rd90;
$L__BB12_113:
	setp.lt.s32 	%p212, %r29, 193;
	mov.f64 	%fd247, %fd246;
	mov.u64 	%rd454, %rd453;
	@%p212 bra 	$L__BB12_117;
	ld.shared.f64 	%fd88, [_ZN6thrust24THRUST_300001_SM_1000_NS8cuda_cub4core6detail5shmemE+104];
	ld.shared.u64 	%rd93, [_ZN6thrust24THRUST_300001_SM_1000_NS8cuda_cub4core6detail5shmemE+112];
	setp.lt.f64 	%p213, %fd246, %fd88;
	mov.f64 	%fd247, %fd88;
	mov.u64 	%rd454, %rd93;
	@%p213 bra 	$L__BB12_117;
	setp.lt.f64 	%p214, %fd88, %fd246;
	mov.f64 	%fd247, %fd246;
	mov.u64 	%rd454, %rd453;
	@%p214 bra 	$L__BB12_117;
	setp.lt.s64 	%p215, %rd453, %rd93;
	selp.f64 	%fd247, %fd246, %fd88, %p215;
	min.s64 	%rd454, %rd453, %rd93;
$L__BB12_117:
	setp.lt.s32 	%p216, %r29, 225;
	mov.u64 	%rd507, %rd454;
	mov.f64 	%fd292, %fd247;
	@%p216 bra 	$L__BB12_232;
	ld.shared.f64 	%fd91, [_ZN6thrust24THRUST_300001_SM_1000_NS8cuda_cub4core6detail5shmemE+120];
	ld.shared.u64 	%rd96, [_ZN6thrust24THRUST_300001_SM_1000_NS8cuda_cub4core6detail5shmemE+128];
	setp.lt.f64 	%p217, %fd247, %fd91;
	mov.u64 	%rd507, %rd96;
	mov.f64 	%fd292, %fd91;
	@%p217 bra 	$L__BB12_232;
	setp.lt.f64 	%p218, %fd91, %fd247;
	mov.u64 	%rd507, %rd454;
	mov.f64 	%fd292, %fd247;
	@%p218 bra 	$L__BB12_232;
	setp.lt.s64 	%p219, %rd454, %rd96;
	selp.f64 	%fd292, %fd247, %fd91, %p219;
	min.s64 	%rd507, %rd454, %rd96;
	bra.uni 	$L__BB12_232;
$L__BB12_121:
	mov.u32 	%r16, %tid.x;
	cvt.u64.u32 	%rd98, %r16;
	mul.wide.u32 	%rd259, %r16, 16;
	add.s64 	%rd240, %rd237, %rd259;
	// begin inline asm
	ld.global.nc.u64 %rd239, [%rd240];
	// end inline asm
	add.s64 	%rd242, %rd240, 8;
	// begin inline asm
	ld.global.nc.u64 %rd241, [%rd242];
	// end inline asm
	mov.b64 	%fd93, %rd239;
	add.s64 	%rd244, %rd240, 4096;
	// begin inline asm
	ld.global.nc.u64 %rd243, [%rd244];
	// end inline asm
	add.s64 	%rd246, %rd240, 4104;
	// begin inline asm
	ld.global.nc.u64 %rd455, [%rd246];
	// end inline asm
	mov.b64 	%fd248, %rd243;
	add.s64 	%rd248, %rd240, 8192;
	// begin inline asm
	ld.global.nc.u64 %rd247, [%rd248];
	// end inline asm
	add.s64 	%rd250, %rd240, 8200;
	// begin inline asm
	ld.global.nc.u64 %rd456, [%rd250];
	// end inline asm
	mov.b64 	%fd249, %rd247;
	add.s64 	%rd252, %rd240, 12288;
	// begin inline asm
	ld.global.nc.u64 %rd251, [%rd252];
	// end inline asm
	add.s64 	%rd254, %rd240, 12296;
	// begin inline asm
	ld.global.nc.u64 %rd457, [%rd254];
	// end inline asm
	mov.b64 	%fd250, %rd251;
	add.s64 	%rd256, %rd240, 16384;
	// begin inline asm
	ld.global.nc.u64 %rd255, [%rd256];
	// end inline asm
	add.s64 	%rd258, %rd240, 16392;
	// begin inline asm
	ld.global.nc.u64 %rd494, [%rd258];
	// end inline asm
	mov.b64 	%fd279, %rd255;
	setp.lt.f64 	%p3, %fd93, %fd248;
	@%p3 bra 	$L__BB12_123;
	setp.lt.f64 	%p4, %fd248, %fd93;
	setp.lt.s64 	%p5, %rd241, %rd455;
	or.pred  	%p6, %p4, %p5;
	selp.f64 	%fd248, %fd93, %fd248, %p6;
	selp.b64 	%rd455, %rd241, %rd455, %p6;
$L__BB12_123:
	setp.lt.f64 	%p7, %fd248, %fd249;
	@%p7 bra 	$L__BB12_125;
	setp.gt.f64 	%p8, %fd248, %fd249;
	setp.lt.s64 	%p9, %rd455, %rd456;
	or.pred  	%p10, %p8, %p9;
	selp.f64 	%fd249, %fd248, %fd249, %p10;
	selp.b64 	%rd456, %rd455, %rd456, %p10;
$L__BB12_125:
	setp.lt.f64 	%p11, %fd249, %fd250;
	@%p11 bra 	$L__BB12_127;
	setp.gt.f64 	%p12, %fd249, %fd250;
	setp.lt.s64 	%p13, %rd456, %rd457;
	or.pred  	%p14, %p12, %p13;
	selp.f64 	%fd250, %fd249, %fd250, %p14;
	selp.b64 	%rd457, %rd456, %rd457, %p14;
$L__BB12_127:
	setp.lt.f64 	%p15, %fd250, %fd279;
	@%p15 bra 	$L__BB12_129;
	setp.gt.f64 	%p16, %fd250, %fd279;
	setp.lt.s64 	%p17, %rd457, %rd494;
	or.pred  	%p18, %p16, %p17;
	selp.f64 	%fd279, %fd250, %fd279, %p18;
	selp.b64 	%rd494, %rd457, %rd494, %p18;
$L__BB12_129:
	setp.lt.u32 	%p19, %r29, 2560;
	mov.b64 	%rd473, 1280;
	@%p19 bra 	$L__BB12_165;
	add.s64 	%rd263, %rd1, -2560;
	mul.hi.u64 	%rd264, %rd263, -3689348814741910323;
	shr.u64 	%rd113, %rd264, 10;
	setp.lt.u64 	%p20, %rd263, 1280;
	mov.b64 	%rd473, 1280;
	@%p20 bra 	$L__BB12_153;
	add.s64 	%rd266, %rd113, 1;
	and.b64  	%rd459, %rd266, 36028797018963966;
	shl.b64 	%rd267, %rd98, 4;
	add.s64 	%rd268, %rd267, %rd237;
	add.s64 	%rd460, %rd268, 57352;
	mov.b64 	%rd473, 1280;
$L__BB12_132:
	add.s64 	%rd270, %rd460, -36872;
	// begin inline asm
	ld.global.nc.u64 %rd269, [%rd270];
	// end inline asm
	add.s64 	%rd272, %rd460, -36864;
	// begin inline asm
	ld.global.nc.u64 %rd463, [%rd272];
	// end inline asm
	mov.b64 	%fd253, %rd269;
	add.s64 	%rd274, %rd460, -32776;
	// begin inline asm
	ld.global.nc.u64 %rd273, [%rd274];
	// end inline asm
	add.s64 	%rd276, %rd460, -32768;
	// begin inline asm
	ld.global.nc.u64 %rd464, [%rd276];
	// end inline asm
	mov.b64 	%fd254, %rd273;
	add.s64 	%rd278, %rd460, -28680;
	// begin inline asm
	ld.global.nc.u64 %rd277, [%rd278];
	// end inline asm
	add.s64 	%rd280, %rd460, -28672;
	// begin inline asm
	ld.global.nc.u64 %rd465, [%rd280];
	// end inline asm
	mov.b64 	%fd255, %rd277;
	add.s64 	%rd282, %rd460, -24584;
	// begin inline asm
	ld.global.nc.u64 %rd281, [%rd282];
	// end inline asm
	add.s64 	%rd284, %rd460, -24576;
	// begin inline asm
	ld.global.nc.u64 %rd466, [%rd284];
	// end inline asm
	mov.b64 	%fd256, %rd281;
	add.s64 	%rd286, %rd460, -20488;
	// begin inline asm
	ld.global.nc.u64 %rd285, [%rd286];
	// end inline asm
	add.s64 	%rd288, %rd460, -20480;
	// begin inline asm
	ld.global.nc.u64 %rd467, [%rd288];
	// end inline asm
	mov.b64 	%fd257, %rd285;
	setp.lt.f64 	%p21, %fd279, %fd253;
	@%p21 bra 	$L__BB12_134;
	setp.gt.f64 	%p22, %fd279, %fd253;
	setp.lt.s64 	%p23, %rd494, %rd463;
	or.pred  	%p24, %p22, %p23;
	selp.f64 	%fd253, %fd279, %fd253, %p24;
	selp.b64 	%rd463, %rd494, %rd463, %p24;
$L__BB12_134:
	setp.lt.f64 	%p25, %fd253, %fd254;
	@%p25 bra 	$L__BB12_136;
	setp.gt.f64 	%p26, %fd253, %fd254;
	setp.lt.s64 	%p27, %rd463, %rd464;
	or.pred  	%p28, %p26, %p27;
	selp.f64 	%fd254, %fd253, %fd254, %p28;
	selp.b64 	%rd464, %rd463, %rd464, %p28;
$L__BB12_136:
	setp.lt.f64 	%p29, %fd254, %fd255;
	@%p29 bra 	$L__BB12_138;
	setp.gt.f64 	%p30, %fd254, %fd255;
	setp.lt.s64 	%p31, %rd464, %rd465;
	or.pred  	%p32, %p30, %p31;
	selp.f64 	%fd255, %fd254, %fd255, %p32;
	selp.b64 	%rd465, %rd464, %rd465, %p32;
$L__BB12_138:
	setp.lt.f64 	%p33, %fd255, %fd256;
	@%p33 bra 	$L__BB12_140;
	setp.gt.f64 	%p34, %fd255, %fd256;
	setp.lt.s64 	%p35, %rd465, %rd466;
	or.pred  	%p36, %p34, %p35;
	selp.f64 	%fd256, %fd255, %fd256, %p36;
	selp.b64 	%rd466, %rd465, %rd466, %p36;
$L__BB12_140:
	setp.lt.f64 	%p37, %fd256, %fd257;
	@%p37 bra 	$L__BB12_142;
	setp.gt.f64 	%p38, %fd256, %fd257;
	setp.lt.s64 	%p39, %rd466, %rd467;
	or.pred  	%p40, %p38, %p39;
	selp.f64 	%fd257, %fd256, %fd257, %p40;
	selp.b64 	%rd467, %rd466, %rd467, %p40;
$L__BB12_142:
	add.s64 	%rd290, %rd460, -16392;
	// begin inline asm
	ld.global.nc.u64 %rd289, [%rd290];
	// end inline asm
	add.s64 	%rd292, %rd460, -16384;
	// begin inline asm
	ld.global.nc.u64 %rd468, [%rd292];
	// end inline asm
	mov.b64 	%fd258, %rd289;
	add.s64 	%rd294, %rd460, -12296;
	// begin inline asm
	ld.global.nc.u64 %rd293, [%rd294];
	// end inline asm
	add.s64 	%rd296, %rd460, -12288;
	// begin inline asm
	ld.global.nc.u64 %rd469, [%rd296];
	// end inline asm
	mov.b64 	%fd259, %rd293;
	add.s64 	%rd298, %rd460, -8200;
	// begin inline asm
	ld.global.nc.u64 %rd297, [%rd298];
	// end inline asm
	add.s64 	%rd300, %rd460, -8192;
	// begin inline asm
	ld.global.nc.u64 %rd470, [%rd300];
	// end inline asm
	mov.b64 	%fd260, %rd297;
	add.s64 	%rd302, %rd460, -4104;
	// begin inline asm
	ld.global.nc.u64 %rd301, [%rd302];
	// end inline asm
	add.s64 	%rd304, %rd460, -4096;
	// begin inline asm
	ld.global.nc.u64 %rd471, [%rd304];
	// end inline asm
	mov.b64 	%fd261, %rd301;
	add.s64 	%rd306, %rd460, -8;
	// begin inline asm
	ld.global.nc.u64 %rd305, [%rd306];
	// end inline asm
	// begin inline asm
	ld.global.nc.u64 %rd494, [%rd460];
	// end inline asm
	mov.b64 	%fd279, %rd305;
	setp.lt.f64 	%p41, %fd257, %fd258;
	@%p41 bra 	$L__BB12_144;
	setp.gt.f64 	%p42, %fd257, %fd258;
	setp.lt.s64 	%p43, %rd467, %rd468;
	or.pred  	%p44, %p42, %p43;
	selp.f64 	%fd258, %fd257, %fd258, %p44;
	selp.b64 	%rd468, %rd467, %rd468, %p44;
$L__BB12_144:
	setp.lt.f64 	%p45, %fd258, %fd259;
	@%p45 bra 	$L__BB12_146;
	setp.gt.f64 	%p46, %fd258, %fd259;
	setp.lt.s64 	%p47, %rd468, %rd469;
	or.pred  	%p48, %p46, %p47;
	selp.f64 	%fd259, %fd258, %fd259, %p48;
	selp.b64 	%rd469, %rd468, %rd469, %p48;
$L__BB12_146:
	setp.lt.f64 	%p49, %fd259, %fd260;
	@%p49 bra 	$L__BB12_148;
	setp.gt.f64 	%p50, %fd259, %fd260;
	setp.lt.s64 	%p51, %rd469, %rd470;
	or.pred  	%p52, %p50, %p51;
	selp.f64 	%fd260, %fd259, %fd260, %p52;
	selp.b64 	%rd470, %rd469, %rd470, %p52;
$L__BB12_148:
	setp.lt.f64 	%p53, %fd260, %fd261;
	@%p53 bra 	$L__BB12_150;
	setp.gt.f64 	%p54, %fd260, %fd261;
	setp.lt.s64 	%p55, %rd470, %rd471;
	or.pred  	%p56, %p54, %p55;
	selp.f64 	%fd261, %fd260, %fd261, %p56;
	selp.b64 	%rd471, %rd470, %rd471, %p56;
$L__BB12_150:
	setp.lt.f64 	%p57, %fd261, %fd279;
	@%p57 bra 	$L__BB12_152;
	setp.gt.f64 	%p58, %fd261, %fd279;
	setp.lt.s64 	%p59, %rd471, %rd494;
	or.pred  	%p60, %p58, %p59;
	selp.f64 	%fd279, %fd261, %fd279, %p60;
	selp.b64 	%rd494, %rd471, %rd494, %p60;
$L__BB12_152:
	add.s64 	%rd473, %rd473, 2560;
	add.s64 	%rd460, %rd460, 40960;
	add.s64 	%rd459, %rd459, -2;
	setp.ne.s64 	%p61, %rd459, 0;
	@%p61 bra 	$L__BB12_132;
$L__BB12_153:
	and.b64  	%rd309, %rd113, 1;
	setp.eq.b64 	%p62, %rd309, 1;
	@%p62 bra 	$L__BB12_165;
	shl.b64 	%rd330, %rd473, 4;
	add.s64 	%rd311, %rd240, %rd330;
	// begin inline asm
	ld.global.nc.u64 %rd310, [%rd311];
	// end inline asm
	add.s64 	%rd313, %rd311, 8;
	// begin inline asm
	ld.global.nc.u64 %rd477, [%rd313];
	// end inline asm
	mov.b64 	%fd265, %rd310;
	add.s64 	%rd315, %rd311, 4096;
	// begin inline asm
	ld.global.nc.u64 %rd314, [%rd315];
	// end inline asm
	add.s64 	%rd317, %rd311, 4104;
	// begin inline asm
	ld.global.nc.u64 %rd478, [%rd317];
	// end inline asm
	mov.b64 	%fd266, %rd314;
	add.s64 	%rd319, %rd311, 8192;
	// begin inline asm
	ld.global.nc.u64 %rd318, [%rd319];
	// end inline asm
	add.s64 	%rd321, %rd311, 8200;
	// begin inline asm
	ld.global.nc.u64 %rd479, [%rd321];
	// end inline asm
	mov.b64 	%fd267, %rd318;
	add.s64 	%rd323, %rd311, 12288;
	// begin inline asm
	ld.global.nc.u64 %rd322, [%rd323];
	// end inline asm
	add.s64 	%rd325, %rd311, 12296;
	// begin inline asm
	ld.global.nc.u64 %rd480, [%rd325];
	// end inline asm
	mov.b64 	%fd268, %rd322;
	add.s64 	%rd327, %rd311, 16384;
	// begin inline asm
	ld.global.nc.u64 %rd326, [%rd327];
	// end inline asm
	add.s64 	%rd329, %rd311, 16392;
	// begin inline asm
	ld.global.nc.u64 %rd481, [%rd329];
	// end inline asm
	mov.b64 	%fd269, %rd326;
	setp.lt.f64 	%p63, %fd279, %fd265;
	@%p63 bra 	$L__BB12_156;
	setp.gt.f64 	%p64, %fd279, %fd265;
	setp.lt.s64 	%p65, %rd494, %rd477;
	or.pred  	%p66, %p64, %p65;
	selp.f64 	%fd265, %fd279, %fd265, %p66;
	selp.b64 	%rd477, %rd494, %rd477, %p66;
$L__BB12_156:
	setp.lt.f64 	%p67, %fd265, %fd266;
	@%p67 bra 	$L__BB12_158;
	setp.gt.f64 	%p68, %fd265, %fd266;
	setp.lt.s64 	%p69, %rd477, %rd478;
	or.pred  	%p70, %p68, %p69;
	selp.f64 	%fd266, %fd265, %fd266, %p70;
	selp.b64 	%rd478, %rd477, %rd478, %p70;
$L__BB12_158:
	setp.lt.f64 	%p71, %fd266, %fd267;
	@%p71 bra 	$L__BB12_160;
	setp.gt.f64 	%p72, %fd266, %fd267;
	setp.lt.s64 	%p73, %rd478, %rd479;
	or.pred  	%p74, %p72, %p73;
	selp.f64 	%fd267, %fd266, %fd267, %p74;
	selp.b64 	%rd479, %rd478, %rd479, %p74;
$L__BB12_160:
	setp.lt.f64 	%p75, %fd267, %fd268;
	@%p75 bra 	$L__BB12_162;
	setp.gt.f64 	%p76, %fd267, %fd268;
	setp.lt.s64 	%p77, %rd479, %rd480;
	or.pred  	%p78, %p76, %p77;
	selp.f64 	%fd268, %fd267, %fd268, %p78;
	selp.b64 	%rd480, %rd479, %rd480, %p78;
$L__BB12_162:
	setp.lt.f64 	%p79, %fd268, %fd269;
	@%p79 bra 	$L__BB12_164;
	setp.gt.f64 	%p80, %fd268, %fd269;
	setp.lt.s64 	%p81, %rd480, %rd481;
	or.pred  	%p82, %p80, %p81;
	selp.f64 	%fd269, %fd268, %fd269, %p82;
	selp.b64 	%rd481, %rd480, %rd481, %p82;
$L__BB12_164:
	add.s64 	%rd473, %rd473, 1280;
	mov.u64 	%rd494, %rd481;
	mov.f64 	%fd279, %fd269;
$L__BB12_165:
	cvt.s64.s32 	%rd331, %r29;
	setp.ge.s64 	%p83, %rd473, %rd331;
	@%p83 bra 	$L__BB12_188;
	cvt.u32.u64 	%r17, %rd473;
	sub.s32 	%r18, %r29, %r17;
	setp.ge.s32 	%p84, %r16, %r18;
	@%p84 bra 	$L__BB12_188;
	not.b32 	%r30, %r16;
	add.s32 	%r31, %r29, %r30;
	sub.s32 	%r19, %r31, %r17;
	and.b32  	%r32, %r19, 768;
	setp.eq.s32 	%p85, %r32, 768;
	mov.u32 	%r372, %r16;
	@%p85 bra 	$L__BB12_173;
	cvt.u64.u32 	%rd333, %r16;
	add.s64 	%rd334, %rd473, %rd333;
	shl.b64 	%rd335, %rd334, 4;
	add.s64 	%rd484, %rd237, %rd335;
	shr.u32 	%r33, %r19, 8;
	add.s32 	%r34, %r33, 1;
	and.b32  	%r35, %r34, 3;
	neg.s32 	%r370, %r35;
	mov.u32 	%r372, %r16;
$L__BB12_169:
	.pragma "nounroll";
	mov.u64 	%rd177, %rd494;
	mov.f64 	%fd155, %fd279;
	// begin inline asm
	ld.global.nc.u64 %rd336, [%rd484];
	// end inline asm
	add.s64 	%rd339, %rd484, 8;
	// begin inline asm
	ld.global.nc.u64 %rd338, [%rd339];
	// end inline asm
	mov.b64 	%fd156, %rd336;
	setp.lt.f64 	%p86, %fd155, %fd156;
	mov.f64 	%fd279, %fd156;
	mov.u64 	%rd494, %rd338;
	@%p86 bra 	$L__BB12_172;
	setp.gt.f64 	%p87, %fd155, %fd156;
	mov.f64 	%fd279, %fd155;
	mov.u64 	%rd494, %rd177;
	@%p87 bra 	$L__BB12_172;
	setp.lt.s64 	%p88, %rd177, %rd338;
	selp.f64 	%fd279, %fd155, %fd156, %p88;
	min.s64 	%rd494, %rd177, %rd338;
$L__BB12_172:
	add.s32 	%r372, %r372, 256;
	add.s64 	%rd484, %rd484, 4096;
	add.s32 	%r370, %r370, 1;
	setp.ne.s32 	%p89, %r370, 0;
	@%p89 bra 	$L__BB12_169;
$L__BB12_173:
	setp.lt.u32 	%p90, %r19, 768;
	@%p90 bra 	$L__BB12_188;
	cvt.u64.u32 	%rd340, %r372;
	add.s64 	%rd341, %rd473, %rd340;
	shl.b64 	%rd342, %rd341, 4;
	add.s64 	%rd343, %rd342, %rd237;
	add.s64 	%rd489, %rd343, 12296;
$L__BB12_175:
	add.s64 	%rd345, %rd489, -12296;
	// begin inline asm
	ld.global.nc.u64 %rd344, [%rd345];
	// end inline asm
	add.s64 	%rd347, %rd489, -12288;
	// begin inline asm
	ld.global.nc.u64 %rd346, [%rd347];
	// end inline asm
	mov.b64 	%fd162, %rd344;
	setp.lt.f64 	%p91, %fd279, %fd162;
	mov.f64 	%fd276, %fd162;
	mov.u64 	%rd491, %rd346;
	@%p91 bra 	$L__BB12_178;
	setp.gt.f64 	%p92, %fd279, %fd162;
	mov.f64 	%fd276, %fd279;
	mov.u64 	%rd491, %rd494;
	@%p92 bra 	$L__BB12_178;
	setp.lt.s64 	%p93, %rd494, %rd346;
	selp.f64 	%fd276, %fd279, %fd162, %p93;
	min.s64 	%rd491, %rd494, %rd346;
$L__BB12_178:
	add.s64 	%rd349, %rd489, -8200;
	// begin inline asm
	ld.global.nc.u64 %rd348, [%rd349];
	// end inline asm
	add.s64 	%rd351, %rd489, -8192;
	// begin inline asm
	ld.global.nc.u64 %rd350, [%rd351];
	// end inline asm
	mov.b64 	%fd165, %rd348;
	setp.lt.f64 	%p94, %fd276, %fd165;
	mov.f64 	%fd277, %fd165;
	mov.u64 	%rd492, %rd350;
	@%p94 bra 	$L__BB12_181;
	setp.gt.f64 	%p95, %fd276, %fd165;
	mov.f64 	%fd277, %fd276;
	mov.u64 	%rd492, %rd491;
	@%p95 bra 	$L__BB12_181;
	setp.lt.s64 	%p96, %rd491, %rd350;
	selp.f64 	%fd277, %fd276, %fd165, %p96;
	min.s64 	%rd492, %rd491, %rd350;
$L__BB12_181:
	add.s64 	%rd353, %rd489, -4104;
	// begin inline asm
	ld.global.nc.u64 %rd352, [%rd353];
	// end inline asm
	add.s64 	%rd355, %rd489, -4096;
	// begin inline asm
	ld.global.nc.u64 %rd354, [%rd355];
	// end inline asm
	mov.b64 	%fd168, %rd352;
	setp.lt.f64 	%p97, %fd277, %fd168;
	mov.f64 	%fd278, %fd168;
	mov.u64 	%rd493, %rd354;
	@%p97 bra 	$L__BB12_184;
	setp.gt.f64 	%p98, %fd277, %fd168;
	mov.f64 	%fd278, %fd277;
	mov.u64 	%rd493, %rd492;
	@%p98 bra 	$L__BB12_184;
	setp.lt.s64 	%p99, %rd492, %rd354;
	selp.f64 	%fd278, %fd277, %fd168, %p99;
	min.s64 	%rd493, %rd492, %rd354;
$L__BB12_184:
	add.s64 	%rd357, %rd489, -8;
	// begin inline asm
	ld.global.nc.u64 %rd356, [%rd357];
	// end inline asm
	// begin inline asm
	ld.global.nc.u64 %rd358, [%rd489];
	// end inline asm
	mov.b64 	%fd171, %rd356;
	setp.lt.f64 	%p100, %fd278, %fd171;
	mov.f64 	%fd279, %fd171;
	mov.u64 	%rd494, %rd358;
	@%p100 bra 	$L__BB12_187;
	setp.gt.f64 	%p101, %fd278, %fd171;
	mov.f64 	%fd279, %fd278;
	mov.u64 	%rd494, %rd493;
	@%p101 bra 	$L__BB12_187;
	setp.lt.s64 	%p102, %rd493, %rd358;
	selp.f64 	%fd279, %fd278, %fd171, %p102;
	min.s64 	%rd494, %rd493, %rd358;
$L__BB12_187:
	add.s32 	%r372, %r372, 1024;
	add.s64 	%rd489, %rd489, 16384;
	setp.lt.s32 	%p103, %r372, %r18;
	@%p103 bra 	$L__BB12_175;
$L__BB12_188:
	// begin inline asm
	mov.u32 %r36, %laneid;
	// end inline asm
	mov.b64 	%rd360, %fd279;
	mov.b64 	{%r38, %r43}, %rd360;
	mov.b32 	%r54, 1;
	mov.b32 	%r55, 31;
	mov.b32 	%r56, -1;
	// begin inline asm
	shfl.sync.down.b32 %r37, %r38, %r54, %r55, %r56;
	// end inline asm
	// begin inline asm
	shfl.sync.down.b32 %r42, %r43, %r54, %r55, %r56;
	// end inline asm
	mov.b64 	%rd361, {%r37, %r42};
	mov.b64 	%fd175, %rd361;
	mov.b64 	{%r48, %r53}, %rd494;
	// begin inline asm
	shfl.sync.down.b32 %r47, %r48, %r54, %r55, %r56;
	// end inline asm
	// begin inline asm
	shfl.sync.down.b32 %r52, %r53, %r54, %r55, %r56;
	// end inline asm
	mov.b64 	%rd201, {%r47, %r52};
	setp.gt.s32 	%p104, %r36, 30;
	mov.f64 	%fd281, %fd279;
	mov.u64 	%rd496, %rd494;
	@%p104 bra 	$L__BB12_192;
	setp.lt.f64 	%p105, %fd279, %fd175;
	mov.f64 	%fd281, %fd175;
	mov.u64 	%rd496, %rd201;
	@%p105 bra 	$L__BB12_192;
	setp.gt.f64 	%p106, %fd279, %fd175;
	mov.f64 	%fd281, %fd279;
	mov.u64 	%rd496, %rd494;
	@%p106 bra 	$L__BB12_192;
	setp.lt.s64 	%p107, %rd494, %rd201;
	selp.f64 	%fd281, %fd279, %fd175, %p107;
	min.s64 	%rd496, %rd494, %rd201;
$L__BB12_192:
	mov.b64 	%rd362, %fd281;
	mov.b64 	{%r58, %r63}, %rd362;
	mov.b32 	%r74, 2;
	mov.b32 	%r75, 31;
	mov.b32 	%r76, -1;
	// begin inline asm
	shfl.sync.down.b32 %r57, %r58, %r74, %r75, %r76;
	// end inline asm
	// begin inline asm
	shfl.sync.down.b32 %r62, %r63, %r74, %r75, %r76;
	// end inline asm
	mov.b64 	%rd363, {%r57, %r62};
	mov.b64 	%fd178, %rd363;
	mov.b64 	{%r68, %r73}, %rd496;
	// begin inline asm
	shfl.sync.down.b32 %r67, %r68, %r74, %r75, %r76;
	// end inline asm
	// begin inline asm
	shfl.sync.down.b32 %r72, %r73, %r74, %r75, %r76;
	// end inline asm
	mov.b64 	%rd204, {%r67, %r72};
	setp.gt.s32 	%p108, %r36, 29;
	mov.f64 	%fd282, %fd281;
	mov.u64 	%rd497, %rd496;
	@%p108 bra 	$L__BB12_196;
	setp.lt.f64 	%p109, %fd281, %fd178;
	mov.f64 	%fd282, %fd178;
	mov.u64 	%rd497, %rd204;
	@%p109 bra 	$L__BB12_196;
	setp.gt.f64 	%p110, %fd281, %fd178;
	mov.f64 	%fd282, %fd281;
	mov.u64 	%rd497, %rd496;
	@%p110 bra 	$L__BB12_196;
	setp.lt.s64 	%p111, %rd496, %rd204;
	selp.f64 	%fd282, %fd281, %fd178, %p111;
	min.s64 	%rd497, %rd496, %rd204;
$L__BB12_196:
	mov.b64 	%rd364, %fd282;
	mov.b64 	{%r78, %r83}, %rd364;
	mov.b32 	%r94, 4;
	mov.b32 	%r95, 31;
	mov.b32 	%r96, -1;
	// begin inline asm
	shfl.sync.down.b32 %r77, %r78, %r94, %r95, %r96;
	// end inline asm
	// begin inline asm
	shfl.sync.down.b32 %r82, %r83, %r94, %r95, %r96;
	// end inline asm
	mov.b64 	%rd365, {%r77, %r82};
	mov.b64 	%fd181, %rd365;
	mov.b64 	{%r88, %r93}, %rd497;
	// begin inline asm
	shfl.sync.down.b32 %r87, %r88, %r94, %r95, %r96;
	// end inline asm
	// begin inline asm
	shfl.sync.down.b32 %r92, %r93, %r94, %r95, %r96;
	// end inline asm
	mov.b64 	%rd207, {%r87, %r92};
	setp.gt.s32 	%p112, %r36, 27;
	mov.f64 	%fd283, %fd282;
	mov.u64 	%rd498, %rd497;
	@%p112 bra 	$L__BB12_200;
	setp.lt.f64 	%p113, %fd282, %fd181;
	mov.f64 	%fd283, %fd181;
	mov.u64 	%rd498, %rd207;
	@%p113 bra 	$L__BB12_200;
	setp.gt.f64 	%p114, %fd282, %fd181;
	mov.f64 	%fd283, %fd282;
	mov.u64 	%rd498, %rd497;
	@%p114 bra 	$L__BB12_200;
	setp.lt.s64 	%p115, %rd497, %rd207;
	selp.f64 	%fd283, %fd282, %fd181, %p115;
	min.s64 	%rd498, %rd497, %rd207;
$L__BB12_200:
	mov.b64 	%rd366, %fd283;
	mov.b64 	{%r98, %r103}, %rd366;
	mov.b32 	%r114, 8;
	mov.b32 	%r115, 31;
	mov.b32 	%r116, -1;
	// begin inline asm
	shfl.sync.down.b32 %r97, %r98, %r114, %r115, %r116;
	// end inline asm
	// begin inline asm
	shfl.sync.down.b32 %r102, %r103, %r114, %r115, %r116;
	// end inline asm
	mov.b64 	%rd367, {%r97, %r102};
	mov.b64 	%fd184, %rd367;
	mov.b64 	{%r108, %r113}, %rd498;
	// begin inline asm
	shfl.sync.down.b32 %r107, %r108, %r114, %r115, %r116;
	// end inline asm
	// begin inline asm
	shfl.sync.down.b32 %r112, %r113, %r114, %r115, %r116;
	// end inline asm
	mov.b64 	%rd210, {%r107, %r112};
	setp.gt.s32 	%p116, %r36, 23;
	mov.f64 	%fd284, %fd283;
	mov.u64 	%rd499, %rd498;
	@%p116 bra 	$L__BB12_204;
	setp.lt.f64 	%p117, %fd283, %fd184;
	mov.f64 	%fd284, %fd184;
	mov.u64 	%rd499, %rd210;
	@%p117 bra 	$L__BB12_204;
	setp.gt.f64 	%p118, %fd283, %fd184;
	mov.f64 	%fd284, %fd283;
	mov.u64 	%rd499, %rd498;
	@%p118 bra 	$L__BB12_204;
	setp.lt.s64 	%p119, %rd498, %rd210;
	selp.f64 	%fd284, %fd283, %fd184, %p119;
	min.s64 	%rd499, %rd498, %rd210;
$L__BB12_204:
	mov.b64 	%rd368, %fd284;
	mov.b64 	{%r118, %r123}, %rd368;
	mov.b32 	%r134, 16;
	mov.b32 	%r135, 31;
	mov.b32 	%r136, -1;
	// begin inline asm
	shfl.sync.down.b32 %r117, %r118, %r134, %r135, %r136;
	// end inline asm
	// begin inline asm
	shfl.sync.down.b32 %r122, %r123, %r134, %r135, %r136;
	// end inline asm
	mov.b64 	%rd369, {%r117, %r122};
	mov.b64 	%fd187, %rd369;
	mov.b64 	{%r128, %r133}, %rd499;
	// begin inline asm
	shfl.sync.down.b32 %r127, %r128, %r134, %r135, %r136;
	// end inline asm
	// begin inline asm
	shfl.sync.down.b32 %r132, %r133, %r134, %r135, %r136;
	// end inline asm
	mov.b64 	%rd213, {%r127, %r132};
	setp.gt.s32 	%p120, %r36, 15;
	mov.f64 	%fd292, %fd284;
	mov.u64 	%rd507, %rd499;
	@%p120 bra 	$L__BB12_208;
	setp.lt.f64 	%p121, %fd284, %fd187;
	mov.f64 	%fd292, %fd187;
	mov.u64 	%rd507, %rd213;
	@%p121 bra 	$L__BB12_208;
	setp.gt.f64 	%p122, %fd284, %fd187;
	mov.f64 	%fd292, %fd284;
	mov.u64 	%rd507, %rd499;
	@%p122 bra 	$L__BB12_208;
	setp.lt.s64 	%p123, %rd499, %rd213;
	selp.f64 	%fd292, %fd284, %fd187, %p123;
	min.s64 	%rd507, %rd499, %rd213;
$L__BB12_208:
	setp.ne.s32 	%p124, %r36, 0;
	@%p124 bra 	$L__BB12_210;
	shr.u32 	%r137, %r16, 1;
	and.b32  	%r138, %r137, 496;
	mov.u32 	%r139, _ZN6thrust24THRUST_300001_SM_1000_NS8cuda_cub4core6detail5shmemE;
	add.s32 	%r140, %r139, %r138;
	st.shared.f64 	[%r140+8], %fd292;
	st.shared.u64 	[%r140+16], %rd507;
$L__BB12_210:
	bar.sync 	0;
	setp.ne.s32 	%p125, %r16, 0;
	@%p125 bra 	$L__BB12_232;
	ld.shared.f64 	%fd190, [_ZN6thrust24THRUST_300001_SM_1000_NS8cuda_cub4core6detail5shmemE+24];
	ld.shared.u64 	%rd216, [_ZN6thrust24THRUST_300001_SM_1000_NS8cuda_cub4core6detail5shmemE+32];
	setp.lt.f64 	%p126, %fd292, %fd190;
	mov.f64 	%fd286, %fd190;
	mov.u64 	%rd501, %rd216;
	@%p126 bra 	$L__BB12_214;
	setp.lt.f64 	%p127, %fd190, %fd292;
	mov.f64 	%fd286, %fd292;
	mov.u64 	%rd501, %rd507;
	@%p127 bra 	$L__BB12_214;
	setp.lt.s64 	%p128, %rd507, %rd216;
	selp.f64 	%fd286, %fd292, %fd190, %p128;
	min.s64 	%rd501, %rd507, %rd216;
$L__BB12_214:
	ld.shared.f64 	%fd193, [_ZN6thrust24THRUST_300001_SM_1000_NS8cuda_cub4core6detail5shmemE+40];
	ld.shared.u64 	%rd219, [_ZN6thrust24THRUST_300001_SM_1000_NS8cuda_cub4core6detail5shmemE+48];
	setp.lt.f64 	%p129, %fd286, %fd193;
	mov.f64 	%fd287, %fd193;
	mov.u64 	%rd502, %rd219;
	@%p129 bra 	$L__BB12_217;
	setp.lt.f64 	%p130, %fd193, %fd286;
	mov.f64 	%fd287, %fd286;
	mov.u64 	%rd502, %rd501;
	@%p130 bra 	$L__BB12_217;
	setp.lt.s64 	%p131, %rd501, %rd219;
	selp.f64 	%fd287, %fd286, %fd193, %p131;
	min.s64 	%rd502, %rd501, %rd219;
$L__BB12_217:
	ld.shared.f64 	%fd196, [_ZN6thrust24THRUST_300001_SM_1000_NS8cuda_cub4core6detail5shmemE+56];
	ld.shared.u64 	%rd222, [_ZN6thrust24THRUST_300001_SM_1000_NS8cuda_cub4core6detail5shmemE+64];
	setp.lt.f64 	%p132, %fd287, %fd196;
	mov.f64 	%fd288, %fd196;
	mov.u64 	%rd503, %rd222;
	@%p132 bra 	$L__BB12_220;
	setp.lt.f64 	%p133, %fd196, %fd287;
	mov.f64 	%fd288, %fd287;
	mov.u64 	%rd503, %rd502;
	@%p133 bra 	$L__BB12_220;
	setp.lt.s64 	%p134, %rd502, %rd222;
	selp.f64 	%fd288, %fd287, %fd196, %p134;
	min.s64 	%rd503, %rd502, %rd222;
$L__BB12_220:
	ld.shared.f64 	%fd199, [_ZN6thrust24THRUST_300001_SM_1000_NS8cuda_cub4core6detail5shmemE+72];
	ld.shared.u64 	%rd225, [_ZN6thrust24THRUST_300001_SM_1000_NS8cuda_cub4core6detail5shmemE+80];
	setp.lt.f64 	%p135, %fd288, %fd199;
	mov.f64 	%fd289, %fd199;
	mov.u64 	%rd504, %rd225;
	@%p135 bra 	$L__BB12_223;
	setp.lt.f64 	%p136, %fd199, %fd288;
	mov.f64 	%fd289, %fd288;
	mov.u64 	%rd504, %rd503;
	@%p136 bra 	$L__BB12_223;
	setp.lt.s64 	%p137, %rd503, %rd225;
	selp.f64 	%fd289, %fd288, %fd199, %p137;
	min.s64 	%rd504, %rd503, %rd225;
$L__BB12_223:
	ld.shared.f64 	%fd202, [_ZN6thrust24THRUST_300001_SM_1000_NS8cuda_cub4core6detail5shmemE+88];
	ld.shared.u64 	%rd228, [_ZN6thrust24THRUST_300001_SM_1000_NS8cuda_cub4core6detail5shmemE+96];
	setp.lt.f64 	%p138, %fd289, %fd202;
	mov.f64 	%fd290, %fd202;
	mov.u64 	%rd505, %rd228;
	@%p138 bra 	$L__BB12_226;
	setp.lt.f64 	%p139, %fd202, %fd289;
	mov.f64 	%fd290, %fd289;
	mov.u64 	%rd505, %rd504;
	@%p139 bra 	$L__BB12_226;
	setp.lt.s64 	%p140, %rd504, %rd228;
	selp.f64 	%fd290, %fd289, %fd202, %p140;
	min.s64 	%rd505, %rd504, %rd228;
$L__BB12_226:
	ld.shared.f64 	%fd205, [_ZN6thrust24THRUST_300001_SM_1000_NS8cuda_cub4core6detail5shmemE+104];
	ld.shared.u64 	%rd231, [_ZN6thrust24THRUST_300001_SM_1000_NS8cuda_cub4core6detail5shmemE+112];
	setp.lt.f64 	%p141, %fd290, %fd205;
	mov.f64 	%fd291, %fd205;
	mov.u64 	%rd506, %rd231;
	@%p141 bra 	$L__BB12_229;
	setp.lt.f64 	%p142, %fd205, %fd290;
	mov.f64 	%fd291, %fd290;
	mov.u64 	%rd506, %rd505;
	@%p142 bra 	$L__BB12_229;
	setp.lt.s64 	%p143, %rd505, %rd231;
	selp.f64 	%fd291, %fd290, %fd205, %p143;
	min.s64 	%rd506, %rd505, %rd231;
$L__BB12_229:
	ld.shared.f64 	%fd208, [_ZN6thrust24THRUST_300001_SM_1000_NS8cuda_cub4core6detail5shmemE+120];
	ld.shared.u64 	%rd234, [_ZN6thrust24THRUST_300001_SM_1000_NS8cuda_cub4core6detail5shmemE+128];
	setp.lt.f64 	%p144, %fd291, %fd208;
	mov.u64 	%rd507, %rd234;
	mov.f64 	%fd292, %fd208;
	@%p144 bra 	$L__BB12_232;
	setp.lt.f64 	%p145, %fd208, %fd291;
	mov.u64 	%rd507, %rd506;
	mov.f64 	%fd292, %fd291;
	@%p145 bra 	$L__BB12_232;
	setp.lt.s64 	%p146, %rd506, %rd234;
	selp.f64 	%fd292, %fd291, %fd208, %p146;
	min.s64 	%rd507, %rd506, %rd234;
$L__BB12_232:
	mov.u32 	%r364, %tid.x;
	setp.ne.s32 	%p263, %r364, 0;
	@%p263 bra 	$L__BB12_234;
	ld.param.u64 	%rd420, [_ZN6thrust24THRUST_300001_SM_1000_NS8cuda_cub4core6detail13_kernel_agentINS1_8__reduce11ReduceAgentIPN4cuda3std3__45tupleIJdlEEESC_SB_lNS1_9__extrema9arg_max_fIdlNS9_4lessIdEEEEEEJSC_SC_iSH_EEEvDpT0__param_1];
	cvta.to.global.u64 	%rd419, %rd420;
	st.global.f64 	[%rd419], %fd292;
	st.global.u64 	[%rd419+8], %rd507;
$L__BB12_234:
	ret;

}
	// .globl	_ZN3cub18CUB_300001_SM_10006detail11EmptyKernelIvEEvv
.visible .entry _ZN3cub18CUB_300001_SM_10006detail11EmptyKernelIvEEvv()
{


	ret;

}


// ===== COMPILED SASS (sm_100) =====

	.target	sm_100

	.elftype	@"ET_EXEC"


//--------------------- .note.nv.tkinfo           --------------------------
	.section	.note.nv.tkinfo,"",@"SHT_NOTE"
	.sectionflags	@"SHF_NOTE_NV_TKINFO"
	.tkinfo
        /*0018*/ 	.word	0x00000002
        /*0030*/ 	.string	""
        /*0030*/ 	.string	"ptxas"
        /*0030*/ 	.string	"Cuda compilation tools, release 13.0, V13.0.88"
        /*0030*/ 	.string	"Build cuda_13.0.r13.0/compiler.36424714_0"
        /*0030*/ 	.string	"-arch sm_100 -m 64 "



//--------------------- .note.nv.cuinfo           --------------------------
	.section	.note.nv.cuinfo,"",@"SHT_NOTE"
	.sectionflags	@"SHF_NOTE_NV_CUINFO"
        /*0018*/ 	.short	0x0002
        /*001a*/ 	.short	0x0064
        /*001c*/ 	.short	0x0082
	.zero		2


//--------------------- .nv.info                  --------------------------
	.section	.nv.info,"",@"SHT_CUDA_INFO"
	.align	4


	//----- nvinfo : EIATTR_REGCOUNT
	.align		4
        /*0000*/ 	.byte	0x04, 0x2f
        /*0002*/ 	.short	(.L_46 - .L_45)
	.align		4
.L_45:
        /*0004*/ 	.word	index@(_Z19copy_abs_col_kernelPKdPdii)
        /*0008*/ 	.word	0x0000001c


	//----- nvinfo : EIATTR_FRAME_SIZE
	.align		4
.L_46:
        /*000c*/ 	.byte	0x04, 0x11
        /*000e*/ 	.short	(.L_48 - .L_47)
	.align		4
.L_47:
        /*0010*/ 	.word	index@(_Z19copy_abs_col_kernelPKdPdii)
        /*0014*/ 	.word	0x00000000


	//----- nvinfo : EIATTR_REGCOUNT
	.align		4
.L_48:
        /*0018*/ 	.byte	0x04, 0x2f
        /*001a*/ 	.short	(.L_50 - .L_49)
	.align		4
.L_49:
        /*001c*/ 	.word	index@(_Z16swap_rows_kernelPdiii)
        /*0020*/ 	.word	0x00000020


	//----- nvinfo : EIATTR_FRAME_SIZE
	.align		4
.L_50:
        /*0024*/ 	.byte	0x04, 0x11
        /*0026*/ 	.short	(.L_52 - .L_51)
	.align		4
.L_51:
        /*0028*/ 	.word	index@(_Z16swap_rows_kernelPdiii)
        /*002c*/ 	.word	0x00000000


	//----- nvinfo : EIATTR_REGCOUNT
	.align		4
.L_52:
        /*0030*/ 	.byte	0x04, 0x2f
        /*0032*/ 	.short	(.L_54 - .L_53)
	.align		4
.L_53:
        /*0034*/ 	.word	index@(_Z22compute_factors_kernelPKdPdiid)
        /*0038*/ 	.word	0x00000022


	//----- nvinfo : EIATTR_FRAME_SIZE
	.align		4
.L_54:
        /*003c*/ 	.byte	0x04, 0x11
        /*003e*/ 	.short	(.L_56 - .L_55)
	.align		4
.L_55:
        /*0040*/ 	.word	index@($__internal_0_$__cuda_sm20_div_rn_f64_full)
        /*0044*/ 	.word	0x00000000


	//----- nvinfo : EIATTR_FRAME_SIZE
	.align		4
.L_56:
        /*0048*/ 	.byte	0x04, 0x11
        /*004a*/ 	.short	(.L_58 - .L_57)
	.align		4
.L_57:
        /*004c*/ 	.word	index@(_Z22compute_factors_kernelPKdPdiid)
        /*0050*/ 	.word	0x00000000


	//----- nvinfo : EIATTR_REGCOUNT
	.align		4
.L_58:
        /*0054*/ 	.byte	0x04, 0x2f
        /*0056*/ 	.short	(.L_60 - .L_59)
	.align		4
.L_59:
        /*0058*/ 	.word	index@(_Z16eliminate_kernelPdPKdii)
        /*005c*/ 	.word	0x0000001f


	//----- nvinfo : EIATTR_FRAME_SIZE
	.align		4
.L_60:
        /*0060*/ 	.byte	0x04, 0x11
        /*0062*/ 	.short	(.L_62 - .L_61)
	.align		4
.L_61:
        /*0064*/ 	.word	index@(_Z16eliminate_kernelPdPKdii)
        /*0068*/ 	.word	0x00000000


	//----- nvinfo : EIATTR_REGCOUNT
	.align		4
.L_62:
        /*006c*/ 	.byte	0x04, 0x2f
        /*006e*/ 	.short	(.L_64 - .L_63)
	.align		4
.L_63:
        /*0070*/ 	.word	index@(_Z18zero_column_kernelPdii)
        /*0074*/ 	.word	0x00000014


	//----- nvinfo : EIATTR_FRAME_SIZE
	.align		4
.L_64:
        /*0078*/ 	.byte	0x04, 0x11
        /*007a*/ 	.short	(.L_66 - .L_65)
	.align		4
.L_65:
        /*007c*/ 	.word	index@(_Z18zero_column_kernelPdii)
        /*0080*/ 	.word	0x00000000


	//----- nvinfo : EIATTR_REGCOUNT
	.align		4
.L_66:
        /*0084*/ 	.byte	0x04, 0x2f
        /*0086*/ 	.short	(.L_68 - .L_67)
	.align		4
.L_67:
        /*0088*/ 	.word	index@(_ZN6thrust24THRUST_300001_SM_1000_NS8cuda_cub4core6detail13_kernel_agentINS1_8__reduce11ReduceAgentINS0_12zip_iteratorIN4cuda3std3__45tupleIJNS0_10device_ptrIdEENS0_17counting_iteratorIlNS0_11use_defaultESF_SF_EEEEEEEPNSB_IJdlEEESJ_iNS1_9__extrema9arg_max_fIdlNSA_4lessIdEEEEEEJSI_SK_iSP_EEEvDpT0_)
        /*008c*/ 	.word	0x00000020


	//----- nvinfo : EIATTR_FRAME_SIZE
	.align		4
.L_68:
        /*0090*/ 	.byte	0x04, 0x11
        /*0092*/ 	.short	(.L_70 - .L_69)
	.align		4
.L_69:
        /*0094*/ 	.word	index@(_ZN6thrust24THRUST_300001_SM_1000_NS8cuda_cub4core6detail13_kernel_agentINS1_8__reduce11ReduceAgentINS0_12zip_iteratorIN4cuda3std3__45tupleIJNS0_10device_ptrIdEENS0_17counting_iteratorIlNS0_11use_defaultESF_SF_EEEEEEEPNSB_IJdlEEESJ_iNS1_9__extrema9arg_max_fIdlNSA_4lessIdEEEEEEJSI_SK_iSP_EEEvDpT0_)
        /*0098*/ 	.word	0x00000000


	//----- nvinfo : EIATTR_REGCOUNT
	.align		4
.L_70:
        /*009c*/ 	.byte	0x04, 0x2f
        /*009e*/ 	.short	(.L_72 - .L_71)
	.align		4
.L_71:
        /*00a0*/ 	.word	index@(_ZN6thrust24THRUST_300001_SM_1000_NS8cuda_cub4core6detail13_kernel_agentINS1_8__reduce11ReduceAgentINS0_12zip_iteratorIN4cuda3std3__45tupleIJNS0_10device_ptrIdEENS0_17counting_iteratorIlNS0_11use_defaultESF_SF_EEEEEEEPNSB_IJdlEEESJ_iNS1_9__extrema9arg_max_fIdlNSA_4lessIdEEEEEEJSI_SK_iN3cub18CUB_300001_SM_100013GridEvenShareIiEENSS_9GridQueueIjEESP_EEEvDpT0_)
        /*00a4*/ 	.word	0x00000028


	//----- nvinfo : EIATTR_FRAME_SIZE
	.align		4
.L_72:
        /*00a8*/ 	.byte	0x04, 0x11
        /*00aa*/ 	.short	(.L_74 - .L_73)
	.align		4
.L_73:
        /*00ac*/ 	.word	index@(_ZN6thrust24THRUST_300001_SM_1000_NS8cuda_cub4core6detail13_kernel_agentINS1_8__reduce11ReduceAgentINS0_12zip_iteratorIN4cuda3std3__45tupleIJNS0_10device_ptrIdEENS0_17counting_iteratorIlNS0_11use_defaultESF_SF_EEEEEEEPNSB_IJdlEEESJ_iNS1_9__extrema9arg_max_fIdlNSA_4lessIdEEEEEEJSI_SK_iN3cub18CUB_300001_SM_100013GridEvenShareIiEENSS_9GridQueueIjEESP_EEEvDpT0_)
        /*00b0*/ 	.word	0x00000000


	//----- nvinfo : EIATTR_REGCOUNT
	.align		4
.L_74:
        /*00b4*/ 	.byte	0x04, 0x2f
        /*00b6*/ 	.short	(.L_76 - .L_75)
	.align		4
.L_75:
        /*00b8*/ 	.word	index@(_ZN6thrust24THRUST_300001_SM_1000_NS8cuda_cub4core6detail13_kernel_agentINS1_8__reduce10DrainAgentIiEEJN3cub18CUB_300001_SM_10009GridQueueIjEEiEEEvDpT0_)
        /*00bc*/ 	.word	0x00000008


	//----- nvinfo : EIATTR_FRAME_SIZE
	.align		4
.L_76:
        /*00c0*/ 	.byte	0x04, 0x11
        /*00c2*/ 	.short	(.L_78 - .L_77)
	.align		4
.L_77:
        /*00c4*/ 	.word	index@(_ZN6thrust24THRUST_300001_SM_1000_NS8cuda_cub4core6detail13_kernel_agentINS1_8__reduce10DrainAgentIiEEJN3cub18CUB_300001_SM_10009GridQueueIjEEiEEEvDpT0_)
        /*00c8*/ 	.word	0x00000000


	//----- nvinfo : EIATTR_REGCOUNT
	.align		4
.L_78:
        /*00cc*/ 	.byte	0x04, 0x2f
        /*00ce*/ 	.short	(.L_80 - .L_79)
	.align		4
.L_79:
        /*00d0*/ 	.word	index@(_ZN6thrust24THRUST_300001_SM_1000_NS8cuda_cub4core6detail13_kernel_agentINS1_8__reduce11ReduceAgentIPN4cuda3std3__45tupleIJdlEEESC_SB_iNS1_9__extrema9arg_max_fIdlNS9_4lessIdEEEEEEJSC_SC_iSH_EEEvDpT0_)
        /*00d4*/ 	.word	0x00000020


	//----- nvinfo : EIATTR_FRAME_SIZE
	.align		4
.L_80:
        /*00d8*/ 	.byte	0x04, 0x11
        /*00da*/ 	.short	(.L_82 - .L_81)
	.align		4
.L_81:
        /*00dc*/ 	.word	index@(_ZN6thrust24THRUST_300001_SM_1000_NS8cuda_cub4core6detail13_kernel_agentINS1_8__reduce11ReduceAgentIPN4cuda3std3__45tupleIJdlEEESC_SB_iNS1_9__extrema9arg_max_fIdlNS9_4lessIdEEEEEEJSC_SC_iSH_EEEvDpT0_)
        /*00e0*/ 	.word	0x00000000


	//----- nvinfo : EIATTR_REGCOUNT
	.align		4
.L_82:
        /*00e4*/ 	.byte	0x04, 0x2f
        /*00e6*/ 	.short	(.L_84 - .L_83)
	.align		4
.L_83:
        /*00e8*/ 	.word	index@(_ZN6thrust24THRUST_300001_SM_1000_NS8cuda_cub4core6detail13_kernel_agentINS1_8__reduce11ReduceAgentINS0_12zip_iteratorIN4cuda3std3__45tupleIJNS0_10device_ptrIdEENS0_17counting_iteratorIlNS0_11use_defaultESF_SF_EEEEEEEPNSB_IJdlEEESJ_lNS1_9__extrema9arg_max_fIdlNSA_4lessIdEEEEEEJSI_SK_lSP_EEEvDpT0_)
        /*00ec*/ 	.word	0x00000020


	//----- nvinfo : EIATTR_FRAME_SIZE
	.align		4
.L_84:
        /*00f0*/ 	.byte	0x04, 0x11
        /*00f2*/ 	.short	(.L_86 - .L_85)
	.align		4
.L_85:
        /*00f4*/ 	.word	index@(_ZN6thrust24THRUST_300001_SM_1000_NS8cuda_cub4core6detail13_kernel_agentINS1_8__reduce11ReduceAgentINS0_12zip_iteratorIN4cuda3std3__45tupleIJNS0_10device_ptrIdEENS0_17counting_iteratorIlNS0_11use_defaultESF_SF_EEEEEEEPNSB_IJdlEEESJ_lNS1_9__extrema9arg_max_fIdlNSA_4lessIdEEEEEEJSI_SK_lSP_EEEvDpT0_)
        /*00f8*/ 	.word	0x00000000


	//----- nvinfo : EIATTR_REGCOUNT
	.align		4
.L_86:
        /*00fc*/ 	.byte	0x04, 0x2f
        /*00fe*/ 	.short	(.L_88 - .L_87)
	.align		4
.L_87:
        /*0100*/ 	.word	index@(_ZN6thrust24THRUST_300001_SM_1000_NS8cuda_cub4core6detail13_kernel_agentINS1_8__reduce11ReduceAgentINS0_12zip_iteratorIN4cuda3std3__45tupleIJNS0_10device_ptrIdEENS0_17counting_iteratorIlNS0_11use_defaultESF_SF_EEEEEEEPNSB_IJdlEEESJ_lNS1_9__extrema9arg_max_fIdlNSA_4lessIdEEEEEEJSI_SK_lN3cub18CUB_300001_SM_100013GridEvenShareIlEENSS_9GridQueueIyEESP_EEEvDpT0_)
        /*0104*/ 	.word	0x00000020


	//----- nvinfo : EIATTR_FRAME_SIZE
	.align		4
.L_88:
        /*0108*/ 	.byte	0x04, 0x11
        /*010a*/ 	.short	(.L_90 - .L_89)
	.align		4
.L_89:
        /*010c*/ 	.word	index@(_ZN6thrust24THRUST_300001_SM_1000_NS8cuda_cub4core6detail13_kernel_agentINS1_8__reduce11ReduceAgentINS0_12zip_iteratorIN4cuda3std3__45tupleIJNS0_10device_ptrIdEENS0_17counting_iteratorIlNS0_11use_defaultESF_SF_EEEEEEEPNSB_IJdlEEESJ_lNS1_9__extrema9arg_max_fIdlNSA_4lessIdEEEEEEJSI_SK_lN3cub18CUB_300001_SM_100013GridEvenShareIlEENSS_9GridQueueIyEESP_EEEvDpT0_)
        /*0110*/ 	.word	0x00000000


	//----- nvinfo : EIATTR_REGCOUNT
	.align		4
.L_90:
        /*0114*/ 	.byte	0x04, 0x2f
        /*0116*/ 	.short	(.L_92 - .L_91)
	.align		4
.L_91:
        /*0118*/ 	.word	index@(_ZN6thrust24THRUST_300001_SM_1000_NS8cuda_cub4core6detail13_kernel_agentINS1_8__reduce10DrainAgentIlEEJN3cub18CUB_300001_SM_10009GridQueueIyEElEEEvDpT0_)
        /*011c*/ 	.word	0x00000008


	//----- nvinfo : EIATTR_FRAME_SIZE
	.align		4
.L_92:
        /*0120*/ 	.byte	0x04, 0x11
        /*0122*/ 	.short	(.L_94 - .L_93)
	.align		4
.L_93:
        /*0124*/ 	.word	index@(_ZN6thrust24THRUST_300001_SM_1000_NS8cuda_cub4core6detail13_kernel_agentINS1_8__reduce10DrainAgentIlEEJN3cub18CUB_300001_SM_10009GridQueueIyEElEEEvDpT0_)
        /*0128*/ 	.word	0x00000000


	//----- nvinfo : EIATTR_REGCOUNT
	.align		4
.L_94:
        /*012c*/ 	.byte	0x04, 0x2f
        /*012e*/ 	.short	(.L_96 - .L_95)
	.align		4
.L_95:
        /*0130*/ 	.word	index@(_ZN6thrust24THRUST_300001_SM_1000_NS8cuda_cub4core6detail13_kernel_agentINS1_8__reduce11ReduceAgentIPN4cuda3std3__45tupleIJdlEEESC_SB_lNS1_9__extrema9arg_max_fIdlNS9_4lessIdEEEEEEJSC_SC_iSH_EEEvDpT0_)
        /*0134*/ 	.word	0x00000020


	//----- nvinfo : EIATTR_FRAME_SIZE
	.align		4
.L_96:
        /*0138*/ 	.byte	0x04, 0x11
        /*013a*/ 	.short	(.L_98 - .L_97)
	.align		4
.L_97:
        /*013c*/ 	.word	index@(_ZN6thrust24THRUST_300001_SM_1000_NS8cuda_cub4core6detail13_kernel_agentINS1_8__reduce11ReduceAgentIPN4cuda3std3__45tupleIJdlEEESC_SB_lNS1_9__extrema9arg_max_fIdlNS9_4lessIdEEEEEEJSC_SC_iSH_EEEvDpT0_)
        /*0140*/ 	.word	0x00000000


	//----- nvinfo : EIATTR_REGCOUNT
	.align		4
.L_98:
        /*0144*/ 	.byte	0x04, 0x2f
        /*0146*/ 	.short	(.L_100 - .L_99)
	.align		4
.L_99:
        /*0148*/ 	.word	index@(_ZN3cub18CUB_300001_SM_10006detail11EmptyKernelIvEEvv)
        /*014c*/ 	.word	0x00000004


	//----- nvinfo : EIATTR_FRAME_SIZE
	.align		4
.L_100:
        /*0150*/ 	.byte	0x04, 0x11
        /*0152*/ 	.short	(.L_102 - .L_101)
	.align		4
.L_101:
        /*0154*/ 	.word	index@(_ZN3cub18CUB_300001_SM_10006detail11EmptyKernelIvEEvv)
        /*0158*/ 	.word	0x00000000


	//----- nvinfo : EIATTR_MIN_STACK_SIZE
	.align		4
.L_102:
        /*015c*/ 	.byte	0x04, 0x12
        /*015e*/ 	.short	(.L_104 - .L_103)
	.align		4
.L_103:
        /*0160*/ 	.word	index@(_ZN3cub18CUB_300001_SM_10006detail11EmptyKernelIvEEvv)
        /*0164*/ 	.word	0x00000000


	//----- nvinfo : EIATTR_MIN_STACK_SIZE
	.align		4
.L_104:
        /*0168*/ 	.byte	0x04, 0x12
        /*016a*/ 	.short	(.L_106 - .L_105)
	.align		4
.L_105:
        /*016c*/ 	.word	index@(_ZN6thrust24THRUST_300001_SM_1000_NS8cuda_cub4core6detail13_kernel_agentINS1_8__reduce11ReduceAgentIPN4cuda3std3__45tupleIJdlEEESC_SB_lNS1_9__extrema9arg_max_fIdlNS9_4lessIdEEEEEEJSC_SC_iSH_EEEvDpT0_)
        /*0170*/ 	.word	0x00000000


	//----- nvinfo : EIATTR_MIN_STACK_SIZE
	.align		4
.L_106:
        /*0174*/ 	.byte	0x04, 0x12
        /*0176*/ 	.short	(.L_108 - .L_107)
	.align		4
.L_107:
        /*0178*/ 	.word	index@(_ZN6thrust24THRUST_300001_SM_1000_NS8cuda_cub4core6detail13_kernel_agentINS1_8__reduce10DrainAgentIlEEJN3cub18CUB_300001_SM_10009GridQueueIyEElEEEvDpT0_)
        /*017c*/ 	.word	0x00000000


	//----- nvinfo : EIATTR_MIN_STACK_SIZE
	.align		4
.L_108:
        /*0180*/ 	.byte	0x04, 0x12
        /*0182*/ 	.short	(.L_110 - .L_109)
	.align		4
.L_109:
        /*0184*/ 	.word	index@(_ZN6thrust24THRUST_300001_SM_1000_NS8cuda_cub4core6detail13_kernel_agentINS1_8__reduce11ReduceAgentINS0_12zip_iteratorIN4cuda3std3__45tupleIJNS0_10device_ptrIdEENS0_17counting_iteratorIlNS0_11use_defaultESF_SF_EEEEEEEPNSB_IJdlEEESJ_lNS1_9__extrema9arg_max_fIdlNSA_4lessIdEEEEEEJSI_SK_lN3cub18CUB_300001_SM_100013GridEvenShareIlEENSS_9GridQueueIyEESP_EEEvDpT0_)
        /*0188*/ 	.word	0x00000000


	//----- nvinfo : EIATTR_MIN_STACK_SIZE
	.align		4
.L_110:
        /*018c*/ 	.byte	0x04, 0x12
        /*018e*/ 	.short	(.L_112 - .L_111)
	.align		4
.L_111:
        /*0190*/ 	.word	index@(_ZN6thrust24THRUST_300001_SM_1000_NS8cuda_cub4core6detail13_kernel_agentINS1_8__reduce11ReduceAgentINS0_12zip_iteratorIN4cuda3std3__45tupleIJNS0_10device_ptrIdEENS0_17counting_iteratorIlNS0_11use_defaultESF_SF_EEEEEEEPNSB_IJdlEEESJ_lNS1_9__extrema9arg_max_fIdlNSA_4lessIdEEEEEEJSI_SK_lSP_EEEvDpT0_)
        /*0194*/ 	.word	0x00000000


	//----- nvinfo : EIATTR_MIN_STACK_SIZE
	.align		4
.L_112:
        /*0198*/ 	.byte	0x04, 0x12
        /*019a*/ 	.short	(.L_114 - .L_113)
	.align		4
.L_113:
        /*019c*/ 	.word	index@(_ZN6thrust24THRUST_300001_SM_1000_NS8cuda_cub4core6detail13_kernel_agentINS1_8__reduce11ReduceAgentIPN4cuda3std3__45tupleIJdlEEESC_SB_iNS1_9__extrema9arg_max_fIdlNS9_4lessIdEEEEEEJSC_SC_iSH_EEEvDpT0_)
        /*01a0*/ 	.word	0x00000000


	//----- nvinfo : EIATTR_MIN_STACK_SIZE
	.align		4
.L_114:
        /*01a4*/ 	.byte	0x04, 0x12
        /*01a6*/ 	.short	(.L_116 - .L_115)
	.align		4
.L_115:
        /*01a8*/ 	.word	index@(_ZN6thrust24THRUST_300001_SM_1000_NS8cuda_cub4core6detail13_kernel_agentINS1_8__reduce10DrainAgentIiEEJN3cub18CUB_300001_SM_10009GridQueueIjEEiEEEvDpT0_)
        /*01ac*/ 	.word	0x00000000


	//----- nvinfo : EIATTR_MIN_STACK_SIZE
	.align		4
.L_116:
        /*01b0*/ 	.byte	0x04, 0x12
        /*01b2*/ 	.short	(.L_118 - .L_117)
	.align		4
.L_117:
        /*01b4*/ 	.word	index@(_ZN6thrust24THRUST_300001_SM_1000_NS8cuda_cub4core6detail13_kernel_agentINS1_8__reduce11ReduceAgentINS0_12zip_iteratorIN4cuda3std3__45tupleIJNS0_10device_ptrIdEENS0_17counting_iteratorIlNS0_11use_defaultESF_SF_EEEEEEEPNSB_IJdlEEESJ_iNS1_9__extrema9arg_max_fIdlNSA_4lessIdEEEEEEJSI_SK_iN3cub18CUB_300001_SM_100013GridEvenShareIiEENSS_9GridQueueIjEESP_EEEvDpT0_)
        /*01b8*/ 	.word	0x00000000


	//----- nvinfo : EIATTR_MIN_STACK_SIZE
	.align		4
.L_118:
        /*01bc*/ 	.byte	0x04, 0x12
        /*01be*/ 	.short	(.L_120 - .L_119)
	.align		4
.L_119:
        /*01c0*/ 	.word	index@(_ZN6thrust24THRUST_300001_SM_1000_NS8cuda_cub4core6detail13_kernel_agentINS1_8__reduce11ReduceAgentINS0_12zip_iteratorIN4cuda3std3__45tupleIJNS0_10device_ptrIdEENS0_17counting_iteratorIlNS0_11use_defaultESF_SF_EEEEEEEPNSB_IJdlEEESJ_iNS1_9__extrema9arg_max_fIdlNSA_4lessIdEEEEEEJSI_SK_iSP_EEEvDpT0_)
        /*01c4*/ 	.word	0x00000000


	//----- nvinfo : EIATTR_MIN_STACK_SIZE
	.align		4
.L_120:
        /*01c8*/ 	.byte	0x04, 0x12
        /*01ca*/ 	.short	(.L_122 - .L_121)
	.align		4
.L_121:
        /*01cc*/ 	.word	index@(_Z18zero_column_kernelPdii)
        /*01d0*/ 	.word	0x00000000


	//----- nvinfo : EIATTR_MIN_STACK_SIZE
	.align		4
.L_122:
        /*01d4*/ 	.byte	0x04, 0x12
        /*01d6*/ 	.short	(.L_124 - .L_123)
	.align		4
.L_123:
        /*01d8*/ 	.word	index@(_Z16eliminate_kernelPdPKdii)
        /*01dc*/ 	.word	0x00000000


	//----- nvinfo : EIATTR_MIN_STACK_SIZE
	.align		4
.L_124:
        /*01e0*/ 	.byte	0x04, 0x12
        /*01e2*/ 	.short	(.L_126 - .L_125)
	.align		4
.L_125:
        /*01e4*/ 	.word	index@(_Z22compute_factors_kernelPKdPdiid)
        /*01e8*/ 	.word	0x00000000


	//----- nvinfo : EIATTR_MIN_STACK_SIZE
	.align		4
.L_126:
        /*01ec*/ 	.byte	0x04, 0x12
        /*01ee*/ 	.short	(.L_128 - .L_127)
	.align		4
.L_127:
        /*01f0*/ 	.word	index@(_Z16swap_rows_kernelPdiii)
        /*01f4*/ 	.word	0x00000000


	//----- nvinfo : EIATTR_MIN_STACK_SIZE
	.align		4
.L_128:
        /*01f8*/ 	.byte	0x04, 0x12
        /*01fa*/ 	.short	(.L_130 - .L_129)
	.align		4
.L_129:
        /*01fc*/ 	.word	index@(_Z19copy_abs_col_kernelPKdPdii)
        /*0200*/ 	.word	0x00000000
.L_130:


//--------------------- .nv.compat                --------------------------
	.section	.nv.compat,"",@"SHT_CUDA_COMPAT_INFO"
	.align	4
        /*0000*/ 	.byte	0x02, 0x09, 0x00, 0x00, 0x02, 0x02, 0x01, 0x00, 0x02, 0x05, 0x05, 0x00, 0x03, 0x07, 0x01, 0x01
        /*0010*/ 	.byte	0x02, 0x03, 0x00, 0x00, 0x02, 0x06, 0x01, 0x00, 0x04, 0x0b, 0x08, 0x00, 0x01, 0x00, 0x00, 0x00
        /*0020*/ 	.byte	0x00, 0x00, 0x00, 0x00


//--------------------- .nv.info._ZN3cub18CUB_300001_SM_10006detail11EmptyKernelIvEEvv --------------------------
	.section	.nv.info._ZN3cub18CUB_300001_SM_10006detail11EmptyKernelIvEEvv,"",@"SHT_CUDA_INFO"
	.sectionflags	@""
	.align	4


	//----- nvinfo : EIATTR_CUDA_API_VERSION
	.align		4
        /*0000*/ 	.byte	0x04, 0x37
        /*0002*/ 	.short	(.L_132 - .L_131)
.L_131:
        /*0004*/ 	.word	0x00000082


	//----- nvinfo : EIATTR_SPARSE_MMA_MASK
	.align		4
.L_132:
        /*0008*/ 	.byte	0x03, 0x50
        /*000a*/ 	.short	0x0000


	//----- nvinfo : EIATTR_MAXREG_COUNT
	.align		4
        /*000c*/ 	.byte	0x03, 0x1b
        /*000e*/ 	.short	0x00ff


	//----- nvinfo : EIATTR_MERCURY_ISA_VERSION
	.align		4
        /*0010*/ 	.byte	0x03, 0x5f
        /*0012*/ 	.short	0x0101


	//----- nvinfo : EIATTR_VRC_CTA_INIT_COUNT
	.align		4
        /*0014*/ 	.byte	0x02, 0x4a
	.zero		1
	.zero		1


	//----- nvinfo : EIATTR_EXIT_INSTR_OFFSETS
	.align		4
        /*0018*/ 	.byte	0x04, 0x1c
        /*001a*/ 	.short	(.L_134 - .L_133)


	//   ....[0]....
.L_133:
        /*001c*/ 	.word	0x00000010


	//----- nvinfo : EIATTR_SW_WAR
	.align		4
.L_134:
        /*0020*/ 	.byte	0x04, 0x36
        /*0022*/ 	.short	(.L_136 - .L_135)
.L_135:
        /*0024*/ 	.word	0x00000008
.L_136:


//--------------------- .nv.info._ZN6thrust24THRUST_300001_SM_1000_NS8cuda_cub4core6detail13_kernel_agentINS1_8__reduce11ReduceAgentIPN4cuda3std3__45tupleIJdlEEESC_SB_lNS1_9__extrema9arg_max_fIdlNS9_4lessIdEEEEEEJSC_SC_iSH_EEEvDpT0_ --------------------------
	.section	.nv.info._ZN6thrust24THRUST_300001_SM_1000_NS8cuda_cub4core6detail13_kernel_agentINS1_8__reduce11ReduceAgentIPN4cuda3std3__45tupleIJdlEEESC_SB_lNS1_9__extrema9arg_max_fIdlNS9_4lessIdEEEEEEJSC_SC_iSH_EEEvDpT0_,"",@"SHT_CUDA_INFO"
	.sectionflags	@""
	.align	4


	//----- nvinfo : EIATTR_CUDA_API_VERSION
	.align		4
        /*0000*/ 	.byte	0x04, 0x37
        /*0002*/ 	.short	(.L_138 - .L_137)
.L_137:
        /*0004*/ 	.word	0x00000082


	//----- nvinfo : EIATTR_KPARAM_INFO
	.align		4
.L_138:
        /*0008*/ 	.byte	0x04, 0x17
        /*000a*/ 	.short	(.L_140 - .L_139)
.L_139:
        /*000c*/ 	.word	0x00000000
        /*0010*/ 	.short	0x0003
        /*0012*/ 	.short	0x0014
        /*0014*/ 	.byte	0x00, 0xf0, 0x05, 0x00


	//----- nvinfo : EIATTR_KPARAM_INFO
	.align		4
.L_140:
        /*0018*/ 	.byte	0x04, 0x17
        /*001a*/ 	.short	(.L_142 - .L_141)
.L_141:
        /*001c*/ 	.word	0x00000000
        /*0020*/ 	.short	0x0002
        /*0022*/ 	.short	0x0010
        /*0024*/ 	.byte	0x00, 0xf0, 0x11, 0x00


	//----- nvinfo : EIATTR_KPARAM_INFO
	.align		4
.L_142:
        /*0028*/ 	.byte	0x04, 0x17
        /*002a*/ 	.short	(.L_144 - .L_143)
.L_143:
        /*002c*/ 	.word	0x00000000
        /*0030*/ 	.short	0x0001
        /*0032*/ 	.short	0x0008
        /*0034*/ 	.byte	0x00, 0xf5, 0x21, 0x00


	//----- nvinfo : EIATTR_KPARAM_INFO
	.align		4
.L_144:
        /*0038*/ 	.byte	0x04, 0x17
        /*003a*/ 	.short	(.L_146 - .L_145)
.L_145:
        /*003c*/ 	.word	0x00000000
        /*0040*/ 	.short	0x0000
        /*0042*/ 	.short	0x0000
        /*0044*/ 	.byte	0x00, 0xf5, 0x21, 0x00


	//----- nvinfo : EIATTR_SPARSE_MMA_MASK
	.align		4
.L_146:
        /*0048*/ 	.byte	0x03, 0x50
        /*004a*/ 	.short	0x0000


	//----- nvinfo : EIATTR_MAXREG_COUNT
	.align		4
        /*004c*/ 	.byte	0x03, 0x1b
        /*004e*/ 	.short	0x00ff


	//----- nvinfo : EIATTR_NUM_BARRIERS
	.align		4
        /*0050*/ 	.byte	0x02, 0x4c
        /*0052*/ 	.byte	0x01
	.zero		1


	//----- nvinfo : EIATTR_MERCURY_ISA_VERSION
	.align		4
        /*0054*/ 	.byte	0x03, 0x5f
        /*0056*/ 	.short	0x0101


	//----- nvinfo : EIATTR_COOP_GROUP_MASK_REGIDS
	.align		4
        /*0058*/ 	.byte	0x04, 0x29
        /*005a*/ 	.short	(.L_148 - .L_147)


	//   ....[0]....
.L_147:
        /*005c*/ 	.word	0xffffffff


	//   ....[1]....
        /*0060*/ 	.word	0xffffffff


	//   ....[2]....
        /*0064*/ 	.word	0xffffffff


	//   ....[3]....
        /*0068*/ 	.word	0xffffffff


	//   ....[4]....
        /*006c*/ 	.word	0xffffffff


	//   ....[5]....
        /*0070*/ 	.word	0xffffffff


	//   ....[6]....
        /*0074*/ 	.word	0xffffffff


	//   ....[7]....
        /*0078*/ 	.word	0xffffffff


	//   ....[8]....
        /*007c*/ 	.word	0xffffffff


	//   ....[9]....
        /*0080*/ 	.word	0xffffffff


	//   ....[10]....
        /*0084*/ 	.word	0xffffffff


	//   ....[11]....
        /*0088*/ 	.word	0xffffffff


	//   ....[12]....
        /*008c*/ 	.word	0xffffffff


	//   ....[13]....
        /*0090*/ 	.word	0xffffffff


	//   ....[14]....
        /*0094*/ 	.word	0xffffffff


	//   ....[15]....
        /*0098*/ 	.word	0xffffffff


	//   ....[16]....
        /*009c*/ 	.word	0xffffffff


	//   ....[17]....
        /*00a0*/ 	.word	0xffffffff


	//   ....[18]....
        /*00a4*/ 	.word	0xffffffff


	//   ....[19]....
        /*00a8*/ 	.word	0xffffffff


	//   ....[20]....
        /*00ac*/ 	.word	0xffffffff


	//   ....[21]....
        /*00b0*/ 	.word	0xffffffff


	//   ....[22]....
        /*00b4*/ 	.word	0xffffffff


	//   ....[23]....
        /*00b8*/ 	.word	0xffffffff


	//   ....[24]....
        /*00bc*/ 	.word	0xffffffff


	//   ....[25]....
        /*00c0*/ 	.word	0xffffffff


	//   ....[26]....
        /*00c4*/ 	.word	0xffffffff


	//   ....[27]....
        /*00c8*/ 	.word	0xffffffff


	//   ....[28]....
        /*00cc*/ 	.word	0xffffffff


	//   ....[29]....
        /*00d0*/ 	.word	0xffffffff


	//   ....[30]....
        /*00d4*/ 	.word	0xffffffff


	//   ....[31]....
        /*00d8*/ 	.word	0xffffffff


	//   ....[32]....
        /*00dc*/ 	.word	0xffffffff


	//   ....[33]....
        /*00e0*/ 	.word	0xffffffff


	//   ....[34]....
        /*00e4*/ 	.word	0xffffffff


	//   ....[35]....
        /*00e8*/ 	.word	0xffffffff


	//   ....[36]....
        /*00ec*/ 	.word	0xffffffff


	//   ....[37]....
        /*00f0*/ 	.word	0xffffffff


	//   ....[38]....
        /*00f4*/ 	.word	0xffffffff


	//   ....[39]....
        /*00f8*/ 	.word	0xffffffff


	//   ....[40]....
        /*00fc*/ 	.word	0xffffffff


	//   ....[41]....
        /*0100*/ 	.word	0xffffffff


	//   ....[42]....
        /*0104*/ 	.word	0xffffffff


	//   ....[43]....
        /*0108*/ 	.word	0xffffffff


	//   ....[44]....
        /*010c*/ 	.word	0xffffffff


	//   ....[45]....
        /*0110*/ 	.word	0xffffffff


	//   ....[46]....
        /*0114*/ 	.word	0xffffffff


	//   ....[47]....
        /*0118*/ 	.word	0xffffffff


	//   ....[48]....
        /*011c*/ 	.word	0xffffffff


	//   ....[49]....
        /*0120*/ 	.word	0xffffffff


	//   ....[50]....
        /*0124*/ 	.word	0xffffffff


	//   ....[51]....
        /*0128*/ 	.word	0xffffffff


	//   ....[52]....
        /*012c*/ 	.word	0xffffffff


	//   ....[53]....
        /*0130*/ 	.word	0xffffffff


	//   ....[54]....
        /*0134*/ 	.word	0xffffffff


	//   ....[55]....
        /*0138*/ 	.word	0xffffffff


	//   ....[56]....
        /*013c*/ 	.word	0xffffffff


	//   ....[57]....
        /*0140*/ 	.word	0xffffffff


	//   ....[58]....
        /*0144*/ 	.word	0xffffffff


	//   ....[59]....
        /*0148*/ 	.word	0xffffffff


	//----- nvinfo : EIATTR_COOP_GROUP_INSTR_OFFSETS
	.align		4
.L_148:
        /*014c*/ 	.byte	0x04, 0x28
        /*014e*/ 	.short	(.L_150 - .L_149)


	//   ....[0]....
.L_149:
        /*0150*/ 	.word	0x00000b70


	//   ....[1]....
        /*0154*/ 	.word	0x00000ba0


	//   ....[2]....
        /*0158*/ 	.word	0x00000bc0


	//   ....[3]....
        /*015c*/ 	.word	0x00000bd0


	//   ....[4]....
        /*0160*/ 	.word	0x00000d60


	//   ....[5]....
        /*0164*/ 	.word	0x00000d90


	//   ....[6]....
        /*0168*/ 	.word	0x00000dc0


	//   ....[7]....
        /*016c*/ 	.word	0x00000de0


	//   ....[8]....
        /*0170*/ 	.word	0x00000f60


	//   ....[9]....
        /*0174*/ 	.word	0x00000f90


	//   ....[10]....
        /*0178*/ 	.word	0x00000fc0


	//   ....[11]....
        /*017c*/ 	.word	0x00000fe0


	//   ....[12]....
        /*0180*/ 	.word	0x00001160


	//   ....[13]....
        /*0184*/ 	.word	0x00001190


	//   ....[14]....
        /*0188*/ 	.word	0x000011c0


	//   ....[15]....
        /*018c*/ 	.word	0x000011e0


	//   ....[16]....
        /*0190*/ 	.word	0x00001360


	//   ....[17]....
        /*0194*/ 	.word	0x00001390


	//   ....[18]....
        /*0198*/ 	.word	0x000013c0


	//   ....[19]....
        /*019c*/ 	.word	0x000013e0


	//   ....[20]....
        /*01a0*/ 	.word	0x00002140


	//   ....[21]....
        /*01a4*/ 	.word	0x00002150


	//   ....[22]....
        /*01a8*/ 	.word	0x00002160


	//   ....[23]....
        /*01ac*/ 	.word	0x00002180


	//   ....[24]....
        /*01b0*/ 	.word	0x00002300


	//   ....[25]....
        /*01b4*/ 	.word	0x00002340


	//   ....[26]....
        /*01b8*/ 	.word	0x00002370


	//   ....[27]....
        /*01bc*/ 	.word	0x00002390


	//   ....[28]....
        /*01c0*/ 	.word	0x00002510


	//   ....[29]....
        /*01c4*/ 	.word	0x00002550


	//   ....[30]....
        /*01c8*/ 	.word	0x00002580


	//   ....[31]....
        /*01cc*/ 	.word	0x000025a0


	//   ....[32]....
        /*01d0*/ 	.word	0x00002720


	//   ....[33]....
        /*01d4*/ 	.word	0x00002760


	//   ....[34]....
        /*01d8*/ 	.word	0x00002790


	//   ....[35]....
        /*01dc*/ 	.word	0x000027b0


	//   ....[36]....
        /*01e0*/ 	.word	0x00002930


	//   ....[37]....
        /*01e4*/ 	.word	0x00002970


	//   ....[38]....
        /*01e8*/ 	.word	0x000029a0


	//   ....[39]....
        /*01ec*/ 	.word	0x000029c0


	//   ....[40]....
        /*01f0*/ 	.word	0x00005780


	//   ....[41]....
        /*01f4*/ 	.word	0x000057b0


	//   ....[42]....
        /*01f8*/ 	.word	0x000057d0


	//   ....[43]....
        /*01fc*/ 	.word	0x000057e0


	//   ....[44]....
        /*0200*/ 	.word	0x00005970


	//   ....[45]....
        /*0204*/ 	.word	0x000059a0


	//   ....[46]....
        /*0208*/ 	.word	0x000059d0


	//   ....[47]....
        /*020c*/ 	.word	0x000059f0


	//   ....[48]....
        /*0210*/ 	.word	0x00005b70


	//   ....[49]....
        /*0214*/ 	.word	0x00005ba0


	//   ....[50]....
        /*0218*/ 	.word	0x00005bd0


	//   ....[51]....
        /*021c*/ 	.word	0x00005bf0


	//   ....[52]....
        /*0220*/ 	.word	0x00005d70


	//   ....[53]....
        /*0224*/ 	.word	0x00005da0


	//   ....[54]....
        /*0228*/ 	.word	0x00005dd0


	//   ....[55]....
        /*022c*/ 	.word	0x00005df0


	//   ....[56]....
        /*0230*/ 	.word	0x00005f70


	//   ....[57]....
        /*0234*/ 	.word	0x00005fa0


	//   ....[58]....
        /*0238*/ 	.word	0x00005fd0


	//   ....[59]....
        /*023c*/ 	.word	0x00005ff0


	//----- nvinfo : EIATTR_VRC_CTA_INIT_COUNT
	.align		4
.L_150:
        /*0240*/ 	.byte	0x02, 0x4a
	.zero		1
	.zero		1


	//----- nvinfo : EIATTR_EXIT_INSTR_OFFSETS
	.align		4
        /*0244*/ 	.byte	0x04, 0x1c
        /*0246*/ 	.short	(.L_152 - .L_151)


	//   ....[0]....
.L_151:
        /*0248*/ 	.word	0x00000030


	//   ....[1]....
        /*024c*/ 	.word	0x00006c90


	//   ....[2]....
        /*0250*/ 	.word	0x00006cd0


	//----- nvinfo : EIATTR_MAX_THREADS
	.align		4
.L_152:
        /*0254*/ 	.byte	0x04, 0x05
        /*0256*/ 	.short	(.L_154 - .L_153)
.L_153:
        /*0258*/ 	.word	0x00000100
        /*025c*/ 	.word	0x00000001
        /*0260*/ 	.word	0x00000001


	//----- nvinfo : EIATTR_CRS_STACK_SIZE
	.align		4
.L_154:
        /*0264*/ 	.byte	0x04, 0x1e
        /*0266*/ 	.short	(.L_156 - .L_155)
.L_155:
        /*0268*/ 	.word	0x00000000


	//----- nvinfo : EIATTR_CBANK_PARAM_SIZE
	.align		4
.L_156:
        /*026c*/ 	.byte	0x03, 0x19
        /*026e*/ 	.short	0x0015


	//----- nvinfo : EIATTR_PARAM_CBANK
	.align		4
        /*0270*/ 	.byte	0x04, 0x0a
        /*0272*/ 	.short	(.L_158 - .L_157)
	.align		4
.L_157:
        /*0274*/ 	.word	index@(.nv.constant0._ZN6thrust24THRUST_300001_SM_1000_NS8cuda_cub4core6detail13_kernel_agentINS1_8__reduce11ReduceAgentIPN4cuda3std3__45tupleIJdlEEESC_SB_lNS1_9__extrema9arg_max_fIdlNS9_4lessIdEEEEEEJSC_SC_iSH_EEEvDpT0_)
        /*0278*/ 	.short	0x0380
        /*027a*/ 	.short	0x0015


	//----- nvinfo : EIATTR_SW_WAR
	.align		4
.L_158:
        /*027c*/ 	.byte	0x04, 0x36
        /*027e*/ 	.short	(.L_160 - .L_159)
.L_159:
        /*0280*/ 	.word	0x00000008
.L_160:


//--------------------- .nv.info._ZN6thrust24THRUST_300001_SM_1000_NS8cuda_cub4core6detail13_kernel_agentINS1_8__reduce10DrainAgentIlEEJN3cub18CUB_300001_SM_10009GridQueueIyEElEEEvDpT0_ --------------------------
	.section	.nv.info._ZN6thrust24THRUST_300001_SM_1000_NS8cuda_cub4core6detail13_kernel_agentINS1_8__reduce10DrainAgentIlEEJN3cub18CUB_300001_SM_10009GridQueueIyEElEEEvDpT0_,"",@"SHT_CUDA_INFO"
	.sectionflags	@""
	.align	4


	//----- nvinfo : EIATTR_CUDA_API_VERSION
	.align		4
        /*0000*/ 	.byte	0x04, 0x37
        /*0002*/ 	.short	(.L_162 - .L_161)
.L_161:
        /*0004*/ 	.word	0x00000082


	//----- nvinfo : EIATTR_KPARAM_INFO
	.align		4
.L_162:
        /*0008*/ 	.byte	0x04, 0x17
        /*000a*/ 	.short	(.L_164 - .L_163)
.L_163:
        /*000c*/ 	.word	0x00000000
        /*0010*/ 	.short	0x0001
        /*0012*/ 	.short	0x0008
        /*0014*/ 	.byte	0x00, 0xf0, 0x21, 0x00


	//----- nvinfo : EIATTR_KPARAM_INFO
	.align		4
.L_164:
        /*0018*/ 	.byte	0x04, 0x17
        /*001a*/ 	.short	(.L_166 - .L_165)
.L_165:
        /*001c*/ 	.word	0x00000000
        /*0020*/ 	.short	0x0000
        /*0022*/ 	.short	0x0000
        /*0024*/ 	.byte	0x00, 0xf0, 0x21, 0x00


	//----- nvinfo : EIATTR_SPARSE_MMA_MASK
	.align		4
.L_166:
        /*0028*/ 	.byte	0x03, 0x50
        /*002a*/ 	.short	0x0000


	//----- nvinfo : EIATTR_MAXREG_COUNT
	.align		4
        /*002c*/ 	.byte	0x03, 0x1b
        /*002e*/ 	.short	0x00ff


	//----- nvinfo : EIATTR_MERCURY_ISA_VERSION
	.align		4
        /*0030*/ 	.byte	0x03, 0x5f
        /*0032*/ 	.short	0x0101


	//----- nvinfo : EIATTR_VRC_CTA_INIT_COUNT
	.align		4
        /*0034*/ 	.byte	0x02, 0x4a
	.zero		1
	.zero		1


	//----- nvinfo : EIATTR_EXIT_INSTR_OFFSETS
	.align		4
        /*0038*/ 	.byte	0x04, 0x1c
        /*003a*/ 	.short	(.L_168 - .L_167)


	//   ....[0]....
.L_167:
        /*003c*/ 	.word	0x00000060


	//----- nvinfo : EIATTR_MAX_THREADS
	.align		4
.L_168:
        /*0040*/ 	.byte	0x04, 0x05
        /*0042*/ 	.short	(.L_170 - .L_169)
.L_169:
        /*0044*/ 	.word	0x00000001
        /*0048*/ 	.word	0x00000001
        /*004c*/ 	.word	0x00000001


	//----- nvinfo : EIATTR_CBANK_PARAM_SIZE
	.align		4
.L_170:
        /*0050*/ 	.byte	0x03, 0x19
        /*0052*/ 	.short	0x0010


	//----- nvinfo : EIATTR_PARAM_CBANK
	.align		4
        /*0054*/ 	.byte	0x04, 0x0a
        /*0056*/ 	.short	(.L_172 - .L_171)
	.align		4
.L_171:
        /*0058*/ 	.word	index@(.nv.constant0._ZN6thrust24THRUST_300001_SM_1000_NS8cuda_cub4core6detail13_kernel_agentINS1_8__reduce10DrainAgentIlEEJN3cub18CUB_300001_SM_10009GridQueueIyEElEEEvDpT0_)
        /*005c*/ 	.short	0x0380
        /*005e*/ 	.short	0x0010


	//----- nvinfo : EIATTR_SW_WAR
	.align		4
.L_172:
        /*0060*/ 	.byte	0x04, 0x36
        /*0062*/ 	.short	(.L_174 - .L_173)
.L_173:
        /*0064*/ 	.word	0x00000008
.L_174:


//--------------------- .nv.info._ZN6thrust24THRUST_300001_SM_1000_NS8cuda_cub4core6detail13_kernel_agentINS1_8__reduce11ReduceAgentINS0_12zip_iteratorIN4cuda3std3__45tupleIJNS0_10device_ptrIdEENS0_17counting_iteratorIlNS0_11use_defaultESF_SF_EEEEEEEPNSB_IJdlEEESJ_lNS1_9__extrema9arg_max_fIdlNSA_4lessIdEEEEEEJSI_SK_lN3cub18CUB_300001_SM_100013GridEvenShareIlEENSS_9GridQueueIyEESP_EEEvDpT0_ --------------------------
	.section	.nv.info._ZN6thrust24THRUST_300001_SM_1000_NS8cuda_cub4core6detail13_kernel_agentINS1_8__reduce11ReduceAgentINS0_12zip_iteratorIN4cuda3std3__45tupleIJNS0_10device_ptrIdEENS0_17counting_iteratorIlNS0_11use_defaultESF_SF_EEEEEEEPNSB_IJdlEEESJ_lNS1_9__extrema9arg_max_fIdlNSA_4lessIdEEEEEEJSI_SK_lN3cub18CUB_300001_SM_100013GridEvenShareIlEENSS_9GridQueueIyEESP_EEEvDpT0_,"",@"SHT_CUDA_INFO"
	.sectionflags	@""
	.align	4


	//----- nvinfo : EIATTR_CUDA_API_VERSION
	.align		4
        /*0000*/ 	.byte	0x04, 0x37
        /*0002*/ 	.short	(.L_176 - .L_175)
.L_175:
        /*0004*/ 	.word	0x00000082


	//----- nvinfo : EIATTR_KPARAM_INFO
	.align		4
.L_176:
        /*0008*/ 	.byte	0x04, 0x17
        /*000a*/ 	.short	(.L_178 - .L_177)
.L_177:
        /*000c*/ 	.word	0x00000000
        /*0010*/ 	.short	0x0005
        /*0012*/ 	.short	0x0070
        /*0014*/ 	.byte	0x00, 0xf0, 0x05, 0x00


	//----- nvinfo : EIATTR_KPARAM_INFO
	.align		4
.L_178:
        /*0018*/ 	.byte	0x04, 0x17
        /*001a*/ 	.short	(.L_180 - .L_179)
.L_179:
        /*001c*/ 	.word	0x00000000
        /*0020*/ 	.short	0x0004
        /*0022*/ 	.short	0x0068
        /*0024*/ 	.byte	0x00, 0xf0, 0x21, 0x00


	//----- nvinfo : EIATTR_KPARAM_INFO
	.align		4
.L_180:
        /*0028*/ 	.byte	0x04, 0x17
        /*002a*/ 	.short	(.L_182 - .L_181)
.L_181:
        /*002c*/ 	.word	0x00000000
        /*0030*/ 	.short	0x0003
        /*0032*/ 	.short	0x0020
        /*0034*/ 	.byte	0x00, 0xf0, 0x21, 0x01


	//----- nvinfo : EIATTR_KPARAM_INFO
	.align		4
.L_182:
        /*0038*/ 	.byte	0x04, 0x17
        /*003a*/ 	.short	(.L_184 - .L_183)
.L_183:
        /*003c*/ 	.word	0x00000000
        /*0040*/ 	.short	0x0002
        /*0042*/ 	.short	0x0018
        /*0044*/ 	.byte	0x00, 0xf0, 0x21, 0x00


	//----- nvinfo : EIATTR_KPARAM_INFO
	.align		4
.L_184:
        /*0048*/ 	.byte	0x04, 0x17
        /*004a*/ 	.short	(.L_186 - .L_185)
.L_185:
        /*004c*/ 	.word	0x00000000
        /*0050*/ 	.short	0x0001
        /*0052*/ 	.short	0x0010
        /*0054*/ 	.byte	0x00, 0xf5, 0x21, 0x00


	//----- nvinfo : EIATTR_KPARAM_INFO
	.align		4
.L_186:
        /*0058*/ 	.byte	0x04, 0x17
        /*005a*/ 	.short	(.L_188 - .L_187)
.L_187:
        /*005c*/ 	.word	0x00000000
        /*0060*/ 	.short	0x0000
        /*0062*/ 	.short	0x0000
        /*0064*/ 	.byte	0x00, 0xf0, 0x41, 0x00


	//----- nvinfo : EIATTR_SPARSE_MMA_MASK
	.align		4
.L_188:
        /*0068*/ 	.byte	0x03, 0x50
        /*006a*/ 	.short	0x0000


	//----- nvinfo : EIATTR_MAXREG_COUNT
	.align		4
        /*006c*/ 	.byte	0x03, 0x1b
        /*006e*/ 	.short	0x00ff


	//----- nvinfo : EIATTR_NUM_BARRIERS
	.align		4
        /*0070*/ 	.byte	0x02, 0x4c
        /*0072*/ 	.byte	0x01
	.zero		1


	//----- nvinfo : EIATTR_MERCURY_ISA_VERSION
	.align		4
        /*0074*/ 	.byte	0x03, 0x5f
        /*0076*/ 	.short	0x0101


	//----- nvinfo : EIATTR_COOP_GROUP_MASK_REGIDS
	.align		4
        /*0078*/ 	.byte	0x04, 0x29
        /*007a*/ 	.short	(.L_190 - .L_189)


	//   ....[0]....
.L_189:
        /*007c*/ 	.word	0xffffffff


	//   ....[1]....
        /*0080*/ 	.word	0xffffffff


	//   ....[2]....
        /*0084*/ 	.word	0xffffffff


	//   ....[3]....
        /*0088*/ 	.word	0xffffffff


	//   ....[4]....
        /*008c*/ 	.word	0xffffffff


	//   ....[5]....
        /*0090*/ 	.word	0xffffffff


	//   ....[6]....
        /*0094*/ 	.word	0xffffffff


	//   ....[7]....
        /*0098*/ 	.word	0xffffffff


	//   ....[8]....
        /*009c*/ 	.word	0xffffffff


	//   ....[9]....
        /*00a0*/ 	.word	0xffffffff


	//   ....[10]....
        /*00a4*/ 	.word	0xffffffff


	//   ....[11]....
        /*00a8*/ 	.word	0xffffffff


	//   ....[12]....
        /*00ac*/ 	.word	0xffffffff


	//   ....[13]....
        /*00b0*/ 	.word	0xffffffff


	//   ....[14]....
        /*00b4*/ 	.word	0xffffffff


	//   ....[15]....
        /*00b8*/ 	.word	0xffffffff


	//   ....[16]....
        /*00bc*/ 	.word	0xffffffff


	//   ....[17]....
        /*00c0*/ 	.word	0xffffffff


	//   ....[18]....
        /*00c4*/ 	.word	0xffffffff


	//   ....[19]....
        /*00c8*/ 	.word	0xffffffff


	//   ....[20]....
        /*00cc*/ 	.word	0xffffffff


	//   ....[21]....
        /*00d0*/ 	.word	0xffffffff


	//   ....[22]....
        /*00d4*/ 	.word	0xffffffff


	//   ....[23]....
        /*00d8*/ 	.word	0xffffffff


	//   ....[24]....
        /*00dc*/ 	.word	0xffffffff


	//   ....[25]....
        /*00e0*/ 	.word	0xffffffff


	//   ....[26]....
        /*00e4*/ 	.word	0xffffffff


	//   ....[27]....
        /*00e8*/ 	.word	0xffffffff


	//   ....[28]....
        /*00ec*/ 	.word	0xffffffff


	//   ....[29]....
        /*00f0*/ 	.word	0xffffffff


	//   ....[30]....
        /*00f4*/ 	.word	0xffffffff


	//   ....[31]....
        /*00f8*/ 	.word	0xffffffff


	//   ....[32]....
        /*00fc*/ 	.word	0xffffffff


	//   ....[33]....
        /*0100*/ 	.word	0xffffffff


	//   ....[34]....
        /*0104*/ 	.word	0xffffffff


	//   ....[35]....
        /*0108*/ 	.word	0xffffffff


	//   ....[36]....
        /*010c*/ 	.word	0xffffffff


	//   ....[37]....
        /*0110*/ 	.word	0xffffffff


	//   ....[38]....
        /*0114*/ 	.word	0xffffffff


	//   ....[39]....
        /*0118*/ 	.word	0xffffffff


	//   ....[40]....
        /*011c*/ 	.word	0xffffffff


	//   ....[41]....
        /*0120*/ 	.word	0xffffffff


	//   ....[42]....
        /*0124*/ 	.word	0xffffffff


	//   ....[43]....
        /*0128*/ 	.word	0xffffffff


	//   ....[44]....
        /*012c*/ 	.word	0xffffffff


	//   ....[45]....
        /*0130*/ 	.word	0xffffffff


	//   ....[46]....
        /*0134*/ 	.word	0xffffffff


	//   ....[47]....
        /*0138*/ 	.word	0xffffffff


	//   ....[48]....
        /*013c*/ 	.word	0xffffffff


	//   ....[49]....
        /*0140*/ 	.word	0xffffffff


	//   ....[50]....
        /*0144*/ 	.word	0xffffffff


	//   ....[51]....
        /*0148*/ 	.word	0xffffffff


	//   ....[52]....
        /*014c*/ 	.word	0xffffffff


	//   ....[53]....
        /*0150*/ 	.word	0xffffffff


	//   ....[54]....
        /*0154*/ 	.word	0xffffffff


	//   ....[55]....
        /*0158*/ 	.word	0xffffffff


	//   ....[56]....
        /*015c*/ 	.word	0xffffffff


	//   ....[57]....
        /*0160*/ 	.word	0xffffffff


	//   ....[58]....
        /*0164*/ 	.word	0xffffffff


	//   ....[59]....
        /*0168*/ 	.word	0xffffffff


	//----- nvinfo : EIATTR_COOP_GROUP_INSTR_OFFSETS
	.align		4
.L_190:
        /*016c*/ 	.byte	0x04, 0x28
        /*016e*/ 	.short	(.L_192 - .L_191)


	//   ....[0]....
.L_191:
        /*0170*/ 	.word	0x00000d70


	//   ....[1]....
        /*0174*/ 	.word	0x00000da0


	//   ....[2]....
        /*0178*/ 	.word	0x00000dc0


	//   ....[3]....
        /*017c*/ 	.word	0x00000dd0


	//   ....[4]....
        /*0180*/ 	.word	0x00000f60


	//   ....[5]....
        /*0184*/ 	.word	0x00000f90


	//   ....[6]....
        /*0188*/ 	.word	0x00000fc0


	//   ....[7]....
        /*018c*/ 	.word	0x00000fe0


	//   ....[8]....
        /*0190*/ 	.word	0x00001160


	//   ....[9]....
        /*0194*/ 	.word	0x00001190


	//   ....[10]....
        /*0198*/ 	.word	0x000011c0


	//   ....[11]....
        /*019c*/ 	.word	0x000011e0


	//   ....[12]....
        /*01a0*/ 	.word	0x00001360


	//   ....[13]....
        /*01a4*/ 	.word	0x00001390


	//   ....[14]....
        /*01a8*/ 	.word	0x000013c0


	//   ....[15]....
        /*01ac*/ 	.word	0x000013e0


	//   ....[16]....
        /*01b0*/ 	.word	0x00001560


	//   ....[17]....
        /*01b4*/ 	.word	0x00001590


	//   ....[18]....
        /*01b8*/ 	.word	0x000015c0


	//   ....[19]....
        /*01bc*/ 	.word	0x000015e0


	//   ....[20]....
        /*01c0*/ 	.word	0x00002340


	//   ....[21]....
        /*01c4*/ 	.word	0x00002350


	//   ....[22]....
        /*01c8*/ 	.word	0x00002360


	//   ....[23]....
        /*01cc*/ 	.word	0x00002380


	//   ....[24]....
        /*01d0*/ 	.word	0x00002500


	//   ....[25]....
        /*01d4*/ 	.word	0x00002540


	//   ....[26]....
        /*01d8*/ 	.word	0x00002570


	//   ....[27]....
        /*01dc*/ 	.word	0x00002590


	//   ....[28]....
        /*01e0*/ 	.word	0x00002710


	//   ....[29]....
        /*01e4*/ 	.word	0x00002750


	//   ....[30]....
        /*01e8*/ 	.word	0x00002780


	//   ....[31]....
        /*01ec*/ 	.word	0x000027a0


	//   ....[32]....
        /*01f0*/ 	.word	0x00002920


	//   ....[33]....
        /*01f4*/ 	.word	0x00002960


	//   ....[34]....
        /*01f8*/ 	.word	0x00002990


	//   ....[35]....
        /*01fc*/ 	.word	0x000029b0


	//   ....[36]....
        /*0200*/ 	.word	0x00002b30


	//   ....[37]....
        /*0204*/ 	.word	0x00002b70


	//   ....[38]....
        /*0208*/ 	.word	0x00002ba0


	//   ....[39]....
        /*020c*/ 	.word	0x00002bc0


	//   ....[40]....
        /*0210*/ 	.word	0x000053c0


	//   ....[41]....
        /*0214*/ 	.word	0x000053f0


	//   ....[42]....
        /*0218*/ 	.word	0x00005410


	//   ....[43]....
        /*021c*/ 	.word	0x00005420


	//   ....[44]....
        /*0220*/ 	.word	0x000055b0


	//   ....[45]....
        /*0224*/ 	.word	0x000055e0


	//   ....[46]....
        /*0228*/ 	.word	0x00005610


	//   ....[47]....
        /*022c*/ 	.word	0x00005630


	//   ....[48]....
        /*0230*/ 	.word	0x000057b0


	//   ....[49]....
        /*0234*/ 	.word	0x000057e0


	//   ....[50]....
        /*0238*/ 	.word	0x00005810


	//   ....[51]....
        /*023c*/ 	.word	0x00005830


	//   ....[52]....
        /*0240*/ 	.word	0x000059b0


	//   ....[53]....
        /*0244*/ 	.word	0x000059e0


	//   ....[54]....
        /*0248*/ 	.word	0x00005a10


	//   ....[55]....
        /*024c*/ 	.word	0x00005a30


	//   ....[56]....
        /*0250*/ 	.word	0x00005bb0


	//   ....[57]....
        /*0254*/ 	.word	0x00005be0


	//   ....[58]....
        /*0258*/ 	.word	0x00005c10


	//   ....[59]....
        /*025c*/ 	.word	0x00005c30


	//----- nvinfo : EIATTR_VRC_CTA_INIT_COUNT
	.align		4
.L_192:
        /*0260*/ 	.byte	0x02, 0x4a
	.zero		1
	.zero		1


	//----- nvinfo : EIATTR_EXIT_INSTR_OFFSETS
	.align		4
        /*0264*/ 	.byte	0x04, 0x1c
        /*0266*/ 	.short	(.L_194 - .L_193)


	//   ....[0]....
.L_193:
        /*0268*/ 	.word	0x000068d0


	//   ....[1]....
        /*026c*/ 	.word	0x00006920


	//----- nvinfo : EIATTR_MAX_THREADS
	.align		4
.L_194:
        /*0270*/ 	.byte	0x04, 0x05
        /*0272*/ 	.short	(.L_196 - .L_195)
.L_195:
        /*0274*/ 	.word	0x00000100
        /*0278*/ 	.word	0x00000001
        /*027c*/ 	.word	0x00000001


	//----- nvinfo : EIATTR_CRS_STACK_SIZE
	.align		4
.L_196:
        /*0280*/ 	.byte	0x04, 0x1e
        /*0282*/ 	.short	(.L_198 - .L_197)
.L_197:
        /*0284*/ 	.word	0x00000000


	//----- nvinfo : EIATTR_CBANK_PARAM_SIZE
	.align		4
.L_198:
        /*0288*/ 	.byte	0x03, 0x19
        /*028a*/ 	.short	0x0071


	//----- nvinfo : EIATTR_PARAM_CBANK
	.align		4
        /*028c*/ 	.byte	0x04, 0x0a
        /*028e*/ 	.short	(.L_200 - .L_199)
	.align		4
.L_199:
        /*0290*/ 	.word	index@(.nv.constant0._ZN6thrust24THRUST_300001_SM_1000_NS8cuda_cub4core6detail13_kernel_agentINS1_8__reduce11ReduceAgentINS0_12zip_iteratorIN4cuda3std3__45tupleIJNS0_10device_ptrIdEENS0_17counting_iteratorIlNS0_11use_defaultESF_SF_EEEEEEEPNSB_IJdlEEESJ_lNS1_9__extrema9arg_max_fIdlNSA_4lessIdEEEEEEJSI_SK_lN3cub18CUB_300001_SM_100013GridEvenShareIlEENSS_9GridQueueIyEESP_EEEvDpT0_)
        /*0294*/ 	.short	0x0380
        /*0296*/ 	.short	0x0071


	//----- nvinfo : EIATTR_SW_WAR
	.align		4
.L_200:
        /*0298*/ 	.byte	0x04, 0x36
        /*029a*/ 	.short	(.L_202 - .L_201)
.L_201:
        /*029c*/ 	.word	0x00000008
.L_202:


//--------------------- .nv.info._ZN6thrust24THRUST_300001_SM_1000_NS8cuda_cub4core6detail13_kernel_agentINS1_8__reduce11ReduceAgentINS0_12zip_iteratorIN4cuda3std3__45tupleIJNS0_10device_ptrIdEENS0_17counting_iteratorIlNS0_11use_defaultESF_SF_EEEEEEEPNSB_IJdlEEESJ_lNS1_9__extrema9arg_max_fIdlNSA_4lessIdEEEEEEJSI_SK_lSP_EEEvDpT0_ --------------------------
	.section	.nv.info._ZN6thrust24THRUST_300001_SM_1000_NS8cuda_cub4core6detail13_kernel_agentINS1_8__reduce11ReduceAgentINS0_12zip_iteratorIN4cuda3std3__45tupleIJNS0_10device_ptrIdEENS0_17counting_iteratorIlNS0_11use_defaultESF_SF_EEEEEEEPNSB_IJdlEEESJ_lNS1_9__extrema9arg_max_fIdlNSA_4lessIdEEEEEEJSI_SK_lSP_EEEvDpT0_,"",@"SHT_CUDA_INFO"
	.sectionflags	@""
	.align	4


	//----- nvinfo : EIATTR_CUDA_API_VERSION
	.align		4
        /*0000*/ 	.byte	0x04, 0x37
        /*0002*/ 	.short	(.L_204 - .L_203)
.L_203:
        /*0004*/ 	.word	0x00000082


	//----- nvinfo : EIATTR_KPARAM_INFO
	.align		4
.L_204:
        /*0008*/ 	.byte	0x04, 0x17
        /*000a*/ 	.short	(.L_206 - .L_205)
.L_205:
        /*000c*/ 	.word	0x00000000
        /*0010*/ 	.short	0x0003
        /*0012*/ 	.short	0x0020
        /*0014*/ 	.byte	0x00, 0xf0, 0x05, 0x00


	//----- nvinfo : EIATTR_KPARAM_INFO
	.align		4
.L_206:
        /*0018*/ 	.byte	0x04, 0x17
        /*001a*/ 	.short	(.L_208 - .L_207)
.L_207:
        /*001c*/ 	.word	0x00000000
        /*0020*/ 	.short	0x0002
        /*0022*/ 	.short	0x0018
        /*0024*/ 	.byte	0x00, 0xf0, 0x21, 0x00


	//----- nvinfo : EIATTR_KPARAM_INFO
	.align		4
.L_208:
        /*0028*/ 	.byte	0x04, 0x17
        /*002a*/ 	.short	(.L_210 - .L_209)
.L_209:
        /*002c*/ 	.word	0x00000000
        /*0030*/ 	.short	0x0001
        /*0032*/ 	.short	0x0010
        /*0034*/ 	.byte	0x00, 0xf5, 0x21, 0x00


	//----- nvinfo : EIATTR_KPARAM_INFO
	.align		4
.L_210:
        /*0038*/ 	.byte	0x04, 0x17
        /*003a*/ 	.short	(.L_212 - .L_211)
.L_211:
        /*003c*/ 	.word	0x00000000
        /*0040*/ 	.short	0x0000
        /*0042*/ 	.short	0x0000
        /*0044*/ 	.byte	0x00, 0xf0, 0x41, 0x00


	//----- nvinfo : EIATTR_SPARSE_MMA_MASK
	.align		4
.L_212:
        /*0048*/ 	.byte	0x03, 0x50
        /*004a*/ 	.short	0x0000


	//----- nvinfo : EIATTR_MAXREG_COUNT
	.align		4
        /*004c*/ 	.byte	0x03, 0x1b
        /*004e*/ 	.short	0x00ff


	//----- nvinfo : EIATTR_NUM_BARRIERS
	.align		4
        /*0050*/ 	.byte	0x02, 0x4c
        /*0052*/ 	.byte	0x01
	.zero		1


	//----- nvinfo : EIATTR_MERCURY_ISA_VERSION
	.align		4
        /*0054*/ 	.byte	0x03, 0x5f
        /*0056*/ 	.short	0x0101


	//----- nvinfo : EIATTR_COOP_GROUP_MASK_REGIDS
	.align		4
        /*0058*/ 	.byte	0x04, 0x29
        /*005a*/ 	.short	(.L_214 - .L_213)


	//   ....[0]....
.L_213:
        /*005c*/ 	.word	0xffffffff


	//   ....[1]....
        /*0060*/ 	.word	0xffffffff


	//   ....[2]....
        /*0064*/ 	.word	0xffffffff


	//   ....[3]....
        /*0068*/ 	.word	0xffffffff


	//   ....[4]....
        /*006c*/ 	.word	0xffffffff


	//   ....[5]....
        /*0070*/ 	.word	0xffffffff


	//   ....[6]....
        /*0074*/ 	.word	0xffffffff


	//   ....[7]....
        /*0078*/ 	.word	0xffffffff


	//   ....[8]....
        /*007c*/ 	.word	0xffffffff


	//   ....[9]....
        /*0080*/ 	.word	0xffffffff


	//   ....[10]....
        /*0084*/ 	.word	0xffffffff


	//   ....[11]....
        /*0088*/ 	.word	0xffffffff


	//   ....[12]....
        /*008c*/ 	.word	0xffffffff


	//   ....[13]....
        /*0090*/ 	.word	0xffffffff


	//   ....[14]....
        /*0094*/ 	.word	0xffffffff


	//   ....[15]....
        /*0098*/ 	.word	0xffffffff


	//   ....[16]....
        /*009c*/ 	.word	0xffffffff


	//   ....[17]....
        /*00a0*/ 	.word	0xffffffff


	//   ....[18]....
        /*00a4*/ 	.word	0xffffffff


	//   ....[19]....
        /*00a8*/ 	.word	0xffffffff


	//   ....[20]....
        /*00ac*/ 	.word	0xffffffff


	//   ....[21]....
        /*00b0*/ 	.word	0xffffffff


	//   ....[22]....
        /*00b4*/ 	.word	0xffffffff


	//   ....[23]....
        /*00b8*/ 	.word	0xffffffff


	//   ....[24]....
        /*00bc*/ 	.word	0xffffffff


	//   ....[25]....
        /*00c0*/ 	.word	0xffffffff


	//   ....[26]....
        /*00c4*/ 	.word	0xffffffff


	//   ....[27]....
        /*00c8*/ 	.word	0xffffffff


	//   ....[28]....
        /*00cc*/ 	.word	0xffffffff


	//   ....[29]....
        /*00d0*/ 	.word	0xffffffff


	//   ....[30]....
        /*00d4*/ 	.word	0xffffffff


	//   ....[31]....
        /*00d8*/ 	.word	0xffffffff


	//   ....[32]....
        /*00dc*/ 	.word	0xffffffff


	//   ....[33]....
        /*00e0*/ 	.word	0xffffffff


	//   ....[34]....
        /*00e4*/ 	.word	0xffffffff


	//   ....[35]....
        /*00e8*/ 	.word	0xffffffff


	//   ....[36]....
        /*00ec*/ 	.word	0xffffffff


	//   ....[37]....
        /*00f0*/ 	.word	0xffffffff


	//   ....[38]....
        /*00f4*/ 	.word	0xffffffff


	//   ....[39]....
        /*00f8*/ 	.word	0xffffffff


	//   ....[40]....
        /*00fc*/ 	.word	0xffffffff


	//   ....[41]....
        /*0100*/ 	.word	0xffffffff


	//   ....[42]....
        /*0104*/ 	.word	0xffffffff


	//   ....[43]....
        /*0108*/ 	.word	0xffffffff


	//   ....[44]....
        /*010c*/ 	.word	0xffffffff


	//   ....[45]....
        /*0110*/ 	.word	0xffffffff


	//   ....[46]....
        /*0114*/ 	.word	0xffffffff


	//   ....[47]....
        /*0118*/ 	.word	0xffffffff


	//   ....[48]....
        /*011c*/ 	.word	0xffffffff


	//   ....[49]....
        /*0120*/ 	.word	0xffffffff


	//   ....[50]....
        /*0124*/ 	.word	0xffffffff


	//   ....[51]....
        /*0128*/ 	.word	0xffffffff


	//   ....[52]....
        /*012c*/ 	.word	0xffffffff


	//   ....[53]....
        /*0130*/ 	.word	0xffffffff


	//   ....[54]....
        /*0134*/ 	.word	0xffffffff


	//   ....[55]....
        /*0138*/ 	.word	0xffffffff


	//   ....[56]....
        /*013c*/ 	.word	0xffffffff


	//   ....[57]....
        /*0140*/ 	.word	0xffffffff


	//   ....[58]....
        /*0144*/ 	.word	0xffffffff


	//   ....[59]....
        /*0148*/ 	.word	0xffffffff


	//----- nvinfo : EIATTR_COOP_GROUP_INSTR_OFFSETS
	.align		4
.L_214:
        /*014c*/ 	.byte	0x04, 0x28
        /*014e*/ 	.short	(.L_216 - .L_215)


	//   ....[0]....
.L_215:
        /*0150*/ 	.word	0x00000cb0


	//   ....[1]....
        /*0154*/ 	.word	0x00000ce0


	//   ....[2]....
        /*0158*/ 	.word	0x00000d00


	//   ....[3]....
        /*015c*/ 	.word	0x00000d10


	//   ....[4]....
        /*0160*/ 	.word	0x00000ea0


	//   ....[5]....
        /*0164*/ 	.word	0x00000ed0


	//   ....[6]....
        /*0168*/ 	.word	0x00000f00


	//   ....[7]....
        /*016c*/ 	.word	0x00000f20


	//   ....[8]....
        /*0170*/ 	.word	0x000010a0


	//   ....[9]....
        /*0174*/ 	.word	0x000010d0


	//   ....[10]....
        /*0178*/ 	.word	0x00001100


	//   ....[11]....
        /*017c*/ 	.word	0x00001120


	//   ....[12]....
        /*0180*/ 	.word	0x000012a0


	//   ....[13]....
        /*0184*/ 	.word	0x000012d0


	//   ....[14]....
        /*0188*/ 	.word	0x00001300


	//   ....[15]....
        /*018c*/ 	.word	0x00001320


	//   ....[16]....
        /*0190*/ 	.word	0x000014a0


	//   ....[17]....
        /*0194*/ 	.word	0x000014d0


	//   ....[18]....
        /*0198*/ 	.word	0x00001500


	//   ....[19]....
        /*019c*/ 	.word	0x00001520


	//   ....[20]....
        /*01a0*/ 	.word	0x00002280


	//   ....[21]....
        /*01a4*/ 	.word	0x00002290


	//   ....[22]....
        /*01a8*/ 	.word	0x000022a0


	//   ....[23]....
        /*01ac*/ 	.word	0x000022c0


	//   ....[24]....
        /*01b0*/ 	.word	0x00002440


	//   ....[25]....
        /*01b4*/ 	.word	0x00002480


	//   ....[26]....
        /*01b8*/ 	.word	0x000024b0


	//   ....[27]....
        /*01bc*/ 	.word	0x000024d0


	//   ....[28]....
        /*01c0*/ 	.word	0x00002650


	//   ....[29]....
        /*01c4*/ 	.word	0x00002690


	//   ....[30]....
        /*01c8*/ 	.word	0x000026c0


	//   ....[31]....
        /*01cc*/ 	.word	0x000026e0


	//   ....[32]....
        /*01d0*/ 	.word	0x00002860


	//   ....[33]....
        /*01d4*/ 	.word	0x000028a0


	//   ....[34]....
        /*01d8*/ 	.word	0x000028d0


	//   ....[35]....
        /*01dc*/ 	.word	0x000028f0


	//   ....[36]....
        /*01e0*/ 	.word	0x00002a70


	//   ....[37]....
        /*01e4*/ 	.word	0x00002ab0


	//   ....[38]....
        /*01e8*/ 	.word	0x00002ae0


	//   ....[39]....
        /*01ec*/ 	.word	0x00002b00


	//   ....[40]....
        /*01f0*/ 	.word	0x00004f70


	//   ....[41]....
        /*01f4*/ 	.word	0x00004fa0


	//   ....[42]....
        /*01f8*/ 	.word	0x00004fc0


	//   ....[43]....
        /*01fc*/ 	.word	0x00004fd0


	//   ....[44]....
        /*0200*/ 	.word	0x00005160


	//   ....[45]....
        /*0204*/ 	.word	0x00005190


	//   ....[46]....
        /*0208*/ 	.word	0x000051c0


	//   ....[47]....
        /*020c*/ 	.word	0x000051e0


	//   ....[48]....
        /*0210*/ 	.word	0x00005360


	//   ....[49]....
        /*0214*/ 	.word	0x00005390


	//   ....[50]....
        /*0218*/ 	.word	0x000053c0


	//   ....[51]....
        /*021c*/ 	.word	0x000053e0


	//   ....[52]....
        /*0220*/ 	.word	0x00005560


	//   ....[53]....
        /*0224*/ 	.word	0x00005590


	//   ....[54]....
        /*0228*/ 	.word	0x000055c0


	//   ....[55]....
        /*022c*/ 	.word	0x000055e0


	//   ....[56]....
        /*0230*/ 	.word	0x00005760


	//   ....[57]....
        /*0234*/ 	.word	0x00005790


	//   ....[58]....
        /*0238*/ 	.word	0x000057c0


	//   ....[59]....
        /*023c*/ 	.word	0x000057e0


	//----- nvinfo : EIATTR_VRC_CTA_INIT_COUNT
	.align		4
.L_216:
        /*0240*/ 	.byte	0x02, 0x4a
	.zero		1
	.zero		1


	//----- nvinfo : EIATTR_EXIT_INSTR_OFFSETS
	.align		4
        /*0244*/ 	.byte	0x04, 0x1c
        /*0246*/ 	.short	(.L_218 - .L_217)


	//   ....[0]....
.L_217:
        /*0248*/ 	.word	0x00000040


	//   ....[1]....
        /*024c*/ 	.word	0x00006480


	//   ....[2]....
        /*0250*/ 	.word	0x000064c0


	//----- nvinfo : EIATTR_MAX_THREADS
	.align		4
.L_218:
        /*0254*/ 	.byte	0x04, 0x05
        /*0256*/ 	.short	(.L_220 - .L_219)
.L_219:
        /*0258*/ 	.word	0x00000100
        /*025c*/ 	.word	0x00000001
        /*0260*/ 	.word	0x00000001


	//----- nvinfo : EIATTR_CRS_STACK_SIZE
	.align		4
.L_220:
        /*0264*/ 	.byte	0x04, 0x1e
        /*0266*/ 	.short	(.L_222 - .L_221)
.L_221:
        /*0268*/ 	.word	0x00000000


	//----- nvinfo : EIATTR_CBANK_PARAM_SIZE
	.align		4
.L_222:
        /*026c*/ 	.byte	0x03, 0x19
        /*026e*/ 	.short	0x0021


	//----- nvinfo : EIATTR_PARAM_CBANK
	.align		4
        /*0270*/ 	.byte	0x04, 0x0a
        /*0272*/ 	.short	(.L_224 - .L_223)
	.align		4
.L_223:
        /*0274*/ 	.word	index@(.nv.constant0._ZN6thrust24THRUST_300001_SM_1000_NS8cuda_cub4core6detail13_kernel_agentINS1_8__reduce11ReduceAgentINS0_12zip_iteratorIN4cuda3std3__45tupleIJNS0_10device_ptrIdEENS0_17counting_iteratorIlNS0_11use_defaultESF_SF_EEEEEEEPNSB_IJdlEEESJ_lNS1_9__extrema9arg_max_fIdlNSA_4lessIdEEEEEEJSI_SK_lSP_EEEvDpT0_)
        /*0278*/ 	.short	0x0380
        /*027a*/ 	.short	0x0021


	//----- nvinfo : EIATTR_SW_WAR
	.align		4
.L_224:
        /*027c*/ 	.byte	0x04, 0x36
        /*027e*/ 	.short	(.L_226 - .L_225)
.L_225:
        /*0280*/ 	.word	0x00000008
.L_226:


//--------------------- .nv.info._ZN6thrust24THRUST_300001_SM_1000_NS8cuda_cub4core6detail13_kernel_agentINS1_8__reduce11ReduceAgentIPN4cuda3std3__45tupleIJdlEEESC_SB_iNS1_9__extrema9arg_max_fIdlNS9_4lessIdEEEEEEJSC_SC_iSH_EEEvDpT0_ --------------------------
	.section	.nv.info._ZN6thrust24THRUST_300001_SM_1000_NS8cuda_cub4core6detail13_kernel_agentINS1_8__reduce11ReduceAgentIPN4cuda3std3__45tupleIJdlEEESC_SB_iNS1_9__extrema9arg_max_fIdlNS9_4lessIdEEEEEEJSC_SC_iSH_EEEvDpT0_,"",@"SHT_CUDA_INFO"
	.sectionflags	@""
	.align	4


	//----- nvinfo : EIATTR_CUDA_API_VERSION
	.align		4
        /*0000*/ 	.byte	0x04, 0x37
        /*0002*/ 	.short	(.L_228 - .L_227)
.L_227:
        /*0004*/ 	.word	0x00000082


	//----- nvinfo : EIATTR_KPARAM_INFO
	.align		4
.L_228:
        /*0008*/ 	.byte	0x04, 0x17
        /*000a*/ 	.short	(.L_230 - .L_229)
.L_229:
        /*000c*/ 	.word	0x00000000
        /*0010*/ 	.short	0x0003
        /*0012*/ 	.short	0x0014
        /*0014*/ 	.byte	0x00, 0xf0, 0x05, 0x00


	//----- nvinfo : EIATTR_KPARAM_INFO
	.align		4
.L_230:
        /*0018*/ 	.byte	0x04, 0x17
        /*001a*/ 	.short	(.L_232 - .L_231)
.L_231:
        /*001c*/ 	.word	0x00000000
        /*0020*/ 	.short	0x0002
        /*0022*/ 	.short	0x0010
        /*0024*/ 	.byte	0x00, 0xf0, 0x11, 0x00


	//----- nvinfo : EIATTR_KPARAM_INFO
	.align		4
.L_232:
        /*0028*/ 	.byte	0x04, 0x17
        /*002a*/ 	.short	(.L_234 - .L_233)
.L_233:
        /*002c*/ 	.word	0x00000000
        /*0030*/ 	.short	0x0001
        /*0032*/ 	.short	0x0008
        /*0034*/ 	.byte	0x00, 0xf5, 0x21, 0x00


	//----- nvinfo : EIATTR_KPARAM_INFO
	.align		4
.L_234:
        /*0038*/ 	.byte	0x04, 0x17
        /*003a*/ 	.short	(.L_236 - .L_235)
.L_235:
        /*003c*/ 	.word	0x00000000
        /*0040*/ 	.short	0x0000
        /*0042*/ 	.short	0x0000
        /*0044*/ 	.byte	0x00, 0xf5, 0x21, 0x00


	//----- nvinfo : EIATTR_SPARSE_MMA_MASK
	.align		4
.L_236:
        /*0048*/ 	.byte	0x03, 0x50
        /*004a*/ 	.short	0x0000


	//----- nvinfo : EIATTR_MAXREG_COUNT
	.align		4
        /*004c*/ 	.byte	0x03, 0x1b
        /*004e*/ 	.short	0x00ff


	//----- nvinfo : EIATTR_NUM_BARRIERS
	.align		4
        /*0050*/ 	.byte	0x02, 0x4c
        /*0052*/ 	.byte	0x01
	.zero		1


	//----- nvinfo : EIATTR_MERCURY_ISA_VERSION
	.align		4
        /*0054*/ 	.byte	0x03, 0x5f
        /*0056*/ 	.short	0x0101


	//----- nvinfo : EIATTR_COOP_GROUP_MASK_REGIDS
	.align		4
        /*0058*/ 	.byte	0x04, 0x29
        /*005a*/ 	.short	(.L_238 - .L_237)


	//   ....[0]....
.L_237:
        /*005c*/ 	.word	0xffffffff


	//   ....[1]....
        /*0060*/ 	.word	0xffffffff


	//   ....[2]....
        /*0064*/ 	.word	0xffffffff


	//   ....[3]....
        /*0068*/ 	.word	0xffffffff


	//   ....[4]....
        /*006c*/ 	.word	0xffffffff


	//   ....[5]....
        /*0070*/ 	.word	0xffffffff


	//   ....[6]....
        /*0074*/ 	.word	0xffffffff


	//   ....[7]....
        /*0078*/ 	.word	0xffffffff


	//   ....[8]....
        /*007c*/ 	.word	0xffffffff


	//   ....[9]....
        /*0080*/ 	.word	0xffffffff


	//   ....[10]....
        /*0084*/ 	.word	0xffffffff


	//   ....[11]....
        /*0088*/ 	.word	0xffffffff


	//   ....[12]....
        /*008c*/ 	.word	0xffffffff


	//   ....[13]....
        /*0090*/ 	.word	0xffffffff


	//   ....[14]....
        /*0094*/ 	.word	0xffffffff


	//   ....[15]....
        /*0098*/ 	.word	0xffffffff


	//   ....[16]....
        /*009c*/ 	.word	0xffffffff


	//   ....[17]....
        /*00a0*/ 	.word	0xffffffff


	//   ....[18]....
        /*00a4*/ 	.word	0xffffffff


	//   ....[19]....
        /*00a8*/ 	.word	0xffffffff


	//   ....[20]....
        /*00ac*/ 	.word	0xffffffff


	//   ....[21]....
        /*00b0*/ 	.word	0xffffffff


	//   ....[22]....
        /*00b4*/ 	.word	0xffffffff


	//   ....[23]....
        /*00b8*/ 	.word	0xffffffff


	//   ....[24]....
        /*00bc*/ 	.word	0xffffffff


	//   ....[25]....
        /*00c0*/ 	.word	0xffffffff


	//   ....[26]....
        /*00c4*/ 	.word	0xffffffff


	//   ....[27]....
        /*00c8*/ 	.word	0xffffffff


	//   ....[28]....
        /*00cc*/ 	.word	0xffffffff


	//   ....[29]....
        /*00d0*/ 	.word	0xffffffff


	//   ....[30]....
        /*00d4*/ 	.word	0xffffffff


	//   ....[31]....
        /*00d8*/ 	.word	0xffffffff


	//   ....[32]....
        /*00dc*/ 	.word	0xffffffff


	//   ....[33]....
        /*00e0*/ 	.word	0xffffffff


	//   ....[34]....
        /*00e4*/ 	.word	0xffffffff


	//   ....[35]....
        /*00e8*/ 	.word	0xffffffff


	//   ....[36]....
        /*00ec*/ 	.word	0xffffffff


	//   ....[37]....
        /*00f0*/ 	.word	0xffffffff


	//   ....[38]....
        /*00f4*/ 	.word	0xffffffff


	//   ....[39]....
        /*00f8*/ 	.word	0xffffffff


	//   ....[40]....
        /*00fc*/ 	.word	0xffffffff


	//   ....[41]....
        /*0100*/ 	.word	0xffffffff


	//   ....[42]....
        /*0104*/ 	.word	0xffffffff


	//   ....[43]....
        /*0108*/ 	.word	0xffffffff


	//   ....[44]....
        /*010c*/ 	.word	0xffffffff


	//   ....[45]....
        /*0110*/ 	.word	0xffffffff


	//   ....[46]....
        /*0114*/ 	.word	0xffffffff


	//   ....[47]....
        /*0118*/ 	.word	0xffffffff


	//   ....[48]....
        /*011c*/ 	.word	0xffffffff


	//   ....[49]....
        /*0120*/ 	.word	0xffffffff


	//   ....[50]....
        /*0124*/ 	.word	0xffffffff


	//   ....[51]....
        /*0128*/ 	.word	0xffffffff


	//   ....[52]....
        /*012c*/ 	.word	0xffffffff


	//   ....[53]....
        /*0130*/ 	.word	0xffffffff


	//   ....[54]....
        /*0134*/ 	.word	0xffffffff


	//   ....[55]....
        /*0138*/ 	.word	0xffffffff


	//   ....[56]....
        /*013c*/ 	.word	0xffffffff


	//   ....[57]....
        /*0140*/ 	.word	0xffffffff


	//   ....[58]....
        /*0144*/ 	.word	0xffffffff


	//   ....[59]....
        /*0148*/ 	.word	0xffffffff


	//----- nvinfo : EIATTR_COOP_GROUP_INSTR_OFFSETS
	.align		4
.L_238:
        /*014c*/ 	.byte	0x04, 0x28
        /*014e*/ 	.short	(.L_240 - .L_239)


	//   ....[0]....
.L_239:
        /*0150*/ 	.word	0x00000b70


	//   ....[1]....
        /*0154*/ 	.word	0x00000ba0


	//   ....[2]....
        /*0158*/ 	.word	0x00000bc0


	//   ....[3]....
        /*015c*/ 	.word	0x00000bd0


	//   ....[4]....
        /*0160*/ 	.word	0x00000d60


	//   ....[5]....
        /*0164*/ 	.word	0x00000d90


	//   ....[6]....
        /*0168*/ 	.word	0x00000dc0


	//   ....[7]....
        /*016c*/ 	.word	0x00000de0


	//   ....[8]....
        /*0170*/ 	.word	0x00000f60


	//   ....[9]....
        /*0174*/ 	.word	0x00000f90


	//   ....[10]....
        /*0178*/ 	.word	0x00000fc0


	//   ....[11]....
        /*017c*/ 	.word	0x00000fe0


	//   ....[12]....
        /*0180*/ 	.word	0x00001160


	//   ....[13]....
        /*0184*/ 	.word	0x00001190


	//   ....[14]....
        /*0188*/ 	.word	0x000011c0


	//   ....[15]....
        /*018c*/ 	.word	0x000011e0


	//   ....[16]....
        /*0190*/ 	.word	0x00001360


	//   ....[17]....
        /*0194*/ 	.word	0x000013a0


	//   ....[18]....
        /*0198*/ 	.word	0x000013d0


	//   ....[19]....
        /*019c*/ 	.word	0x000013e0


	//   ....[20]....
        /*01a0*/ 	.word	0x00002140


	//   ....[21]....
        /*01a4*/ 	.word	0x00002150


	//   ....[22]....
        /*01a8*/ 	.word	0x00002160


	//   ....[23]....
        /*01ac*/ 	.word	0x00002180


	//   ....[24]....
        /*01b0*/ 	.word	0x00002300


	//   ....[25]....
        /*01b4*/ 	.word	0x00002340


	//   ....[26]....
        /*01b8*/ 	.word	0x00002370


	//   ....[27]....
        /*01bc*/ 	.word	0x00002390


	//   ....[28]....
        /*01c0*/ 	.word	0x00002510


	//   ....[29]....
        /*01c4*/ 	.word	0x00002550


	//   ....[30]....
        /*01c8*/ 	.word	0x00002580


	//   ....[31]....
        /*01cc*/ 	.word	0x000025a0


	//   ....[32]....
        /*01d0*/ 	.word	0x00002720


	//   ....[33]....
        /*01d4*/ 	.word	0x00002760


	//   ....[34]....
        /*01d8*/ 	.word	0x00002790


	//   ....[35]....
        /*01dc*/ 	.word	0x000027b0


	//   ....[36]....
        /*01e0*/ 	.word	0x00002930


	//   ....[37]....
        /*01e4*/ 	.word	0x00002970


	//   ....[38]....
        /*01e8*/ 	.word	0x000029b0


	//   ....[39]....
        /*01ec*/ 	.word	0x000029c0


	//   ....[40]....
        /*01f0*/ 	.word	0x00004d80


	//   ....[41]....
        /*01f4*/ 	.word	0x00004db0


	//   ....[42]....
        /*01f8*/ 	.word	0x00004dd0


	//   ....[43]....
        /*01fc*/ 	.word	0x00004de0


	//   ....[44]....
        /*0200*/ 	.word	0x00004f70


	//   ....[45]....
        /*0204*/ 	.word	0x00004fa0


	//   ....[46]....
        /*0208*/ 	.word	0x00004fd0


	//   ....[47]....
        /*020c*/ 	.word	0x00004ff0


	//   ....[48]....
        /*0210*/ 	.word	0x00005170


	//   ....[49]....
        /*0214*/ 	.word	0x000051a0


	//   ....[50]....
        /*0218*/ 	.word	0x000051d0


	//   ....[51]....
        /*021c*/ 	.word	0x000051f0


	//   ....[52]....
        /*0220*/ 	.word	0x00005370


	//   ....[53]....
        /*0224*/ 	.word	0x000053a0


	//   ....[54]....
        /*0228*/ 	.word	0x000053d0


	//   ....[55]....
        /*022c*/ 	.word	0x000053f0


	//   ....[56]....
        /*0230*/ 	.word	0x00005570


	//   ....[57]....
        /*0234*/ 	.word	0x000055a0


	//   ....[58]....
        /*0238*/ 	.word	0x000055d0


	//   ....[59]....
        /*023c*/ 	.word	0x000055f0


	//----- nvinfo : EIATTR_VRC_CTA_INIT_COUNT
	.align		4
.L_240:
        /*0240*/ 	.byte	0x02, 0x4a
	.zero		1
	.zero		1


	//----- nvinfo : EIATTR_EXIT_INSTR_OFFSETS
	.align		4
        /*0244*/ 	.byte	0x04, 0x1c
        /*0246*/ 	.short	(.L_242 - .L_241)


	//   ....[0]....
.L_241:
        /*0248*/ 	.word	0x00000030


	//   ....[1]....
        /*024c*/ 	.word	0x00006290


	//   ....[2]....
        /*0250*/ 	.word	0x000062d0


	//----- nvinfo : EIATTR_MAX_THREADS
	.align		4
.L_242:
        /*0254*/ 	.byte	0x04, 0x05
        /*0256*/ 	.short	(.L_244 - .L_243)
.L_243:
        /*0258*/ 	.word	0x00000100
        /*025c*/ 	.word	0x00000001
        /*0260*/ 	.word	0x00000001


	//----- nvinfo : EIATTR_CRS_STACK_SIZE
	.align		4
.L_244:
        /*0264*/ 	.byte	0x04, 0x1e
        /*0266*/ 	.short	(.L_246 - .L_245)
.L_245:
        /*0268*/ 	.word	0x00000000


	//----- nvinfo : EIATTR_CBANK_PARAM_SIZE
	.align		4
.L_246:
        /*026c*/ 	.byte	0x03, 0x19
        /*026e*/ 	.short	0x0015


	//----- nvinfo : EIATTR_PARAM_CBANK
	.align		4
        /*0270*/ 	.byte	0x04, 0x0a
        /*0272*/ 	.short	(.L_248 - .L_247)
	.align		4
.L_247:
        /*0274*/ 	.word	index@(.nv.constant0._ZN6thrust24THRUST_300001_SM_1000_NS8cuda_cub4core6detail13_kernel_agentINS1_8__reduce11ReduceAgentIPN4cuda3std3__45tupleIJdlEEESC_SB_iNS1_9__extrema9arg_max_fIdlNS9_4lessIdEEEEEEJSC_SC_iSH_EEEvDpT0_)
        /*0278*/ 	.short	0x0380
        /*027a*/ 	.short	0x0015


	//----- nvinfo : EIATTR_SW_WAR
	.align		4
.L_248:
        /*027c*/ 	.byte	0x04, 0x36
        /*027e*/ 	.short	(.L_250 - .L_249)
.L_249:
        /*0280*/ 	.word	0x00000008
.L_250:


//--------------------- .nv.info._ZN6thrust24THRUST_300001_SM_1000_NS8cuda_cub4core6detail13_kernel_agentINS1_8__reduce10DrainAgentIiEEJN3cub18CUB_300001_SM_10009GridQueueIjEEiEEEvDpT0_ --------------------------
	.section	.nv.info._ZN6thrust24THRUST_300001_SM_1000_NS8cuda_cub4core6detail13_kernel_agentINS1_8__reduce10DrainAgentIiEEJN3cub18CUB_300001_SM_10009GridQueueIjEEiEEEvDpT0_,"",@"SHT_CUDA_INFO"
	.sectionflags	@""
	.align	4


	//----- nvinfo : EIATTR_CUDA_API_VERSION
	.align		4
        /*0000*/ 	.byte	0x04, 0x37
        /*0002*/ 	.short	(.L_252 - .L_251)
.L_251:
        /*0004*/ 	.word	0x00000082


	//----- nvinfo : EIATTR_KPARAM_INFO
	.align		4
.L_252:
        /*0008*/ 	.byte	0x04, 0x17
        /*000a*/ 	.short	(.L_254 - .L_253)
.L_253:
        /*000c*/ 	.word	0x00000000
        /*0010*/ 	.short	0x0001
        /*0012*/ 	.short	0x0008
        /*0014*/ 	.byte	0x00, 0xf0, 0x11, 0x00


	//----- nvinfo : EIATTR_KPARAM_INFO
	.align		4
.L_254:
        /*0018*/ 	.byte	0x04, 0x17
        /*001a*/ 	.short	(.L_256 - .L_255)
.L_255:
        /*001c*/ 	.word	0x00000000
        /*0020*/ 	.short	0x0000
        /*0022*/ 	.short	0x0000
        /*0024*/ 	.byte	0x00, 0xf0, 0x21, 0x00


	//----- nvinfo : EIATTR_SPARSE_MMA_MASK
	.align		4
.L_256:
        /*0028*/ 	.byte	0x03, 0x50
        /*002a*/ 	.short	0x0000


	//----- nvinfo : EIATTR_MAXREG_COUNT
	.align		4
        /*002c*/ 	.byte	0x03, 0x1b
        /*002e*/ 	.short	0x00ff


	//----- nvinfo : EIATTR_MERCURY_ISA_VERSION
	.align		4
        /*0030*/ 	.byte	0x03, 0x5f
        /*0032*/ 	.short	0x0101


	//----- nvinfo : EIATTR_VRC_CTA_INIT_COUNT
	.align		4
        /*0034*/ 	.byte	0x02, 0x4a
	.zero		1
	.zero		1


	//----- nvinfo : EIATTR_EXIT_INSTR_OFFSETS
	.align		4
        /*0038*/ 	.byte	0x04, 0x1c
        /*003a*/ 	.short	(.L_258 - .L_257)


	//   ....[0]....
.L_257:
        /*003c*/ 	.word	0x00000060


	//----- nvinfo : EIATTR_MAX_THREADS
	.align		4
.L_258:
        /*0040*/ 	.byte	0x04, 0x05
        /*0042*/ 	.short	(.L_260 - .L_259)
.L_259:
        /*0044*/ 	.word	0x00000001
        /*0048*/ 	.word	0x00000001
        /*004c*/ 	.word	0x00000001


	//----- nvinfo : EIATTR_CBANK_PARAM_SIZE
	.align		4
.L_260:
        /*0050*/ 	.byte	0x03, 0x19
        /*0052*/ 	.short	0x000c


	//----- nvinfo : EIATTR_PARAM_CBANK
	.align		4
        /*0054*/ 	.byte	0x04, 0x0a
        /*0056*/ 	.short	(.L_262 - .L_261)
	.align		4
.L_261:
        /*0058*/ 	.word	index@(.nv.constant0._ZN6thrust24THRUST_300001_SM_1000_NS8cuda_cub4core6detail13_kernel_agentINS1_8__reduce10DrainAgentIiEEJN3cub18CUB_300001_SM_10009GridQueueIjEEiEEEvDpT0_)
        /*005c*/ 	.short	0x0380
        /*005e*/ 	.short	0x000c


	//----- nvinfo : EIATTR_SW_WAR
	.align		4
.L_262:
        /*0060*/ 	.byte	0x04, 0x36
        /*0062*/ 	.short	(.L_264 - .L_263)
.L_263:
        /*0064*/ 	.word	0x00000008
.L_264:


//--------------------- .nv.info._ZN6thrust24THRUST_300001_SM_1000_NS8cuda_cub4core6detail13_kernel_agentINS1_8__reduce11ReduceAgentINS0_12zip_iteratorIN4cuda3std3__45tupleIJNS0_10device_ptrIdEENS0_17counting_iteratorIlNS0_11use_defaultESF_SF_EEEEEEEPNSB_IJdlEEESJ_iNS1_9__extrema9arg_max_fIdlNSA_4lessIdEEEEEEJSI_SK_iN3cub18CUB_300001_SM_100013GridEvenShareIiEENSS_9GridQueueIjEESP_EEEvDpT0_ --------------------------
	.section	.nv.info._ZN6thrust24THRUST_300001_SM_1000_NS8cuda_cub4core6detail13_kernel_agentINS1_8__reduce11ReduceAgentINS0_12zip_iteratorIN4cuda3std3__45tupleIJNS0_10device_ptrIdEENS0_17counting_iteratorIlNS0_11use_defaultESF_SF_EEEEEEEPNSB_IJdlEEESJ_iNS1_9__extrema9arg_max_fIdlNSA_4lessIdEEEEEEJSI_SK_iN3cub18CUB_300001_SM_100013GridEvenShareIiEENSS_9GridQueueIjEESP_EEEvDpT0_,"",@"SHT_CUDA_INFO"
	.sectionflags	@""
	.align	4


	//----- nvinfo : EIATTR_CUDA_API_VERSION
	.align		4
        /*0000*/ 	.byte	0x04, 0x37
        /*0002*/ 	.short	(.L_266 - .L_265)
.L_265:
        /*0004*/ 	.word	0x00000082


	//----- nvinfo : EIATTR_KPARAM_INFO
	.align		4
.L_266:
        /*0008*/ 	.byte	0x04, 0x17
        /*000a*/ 	.short	(.L_268 - .L_267)
.L_267:
        /*000c*/ 	.word	0x00000000
        /*0010*/ 	.short	0x0005
        /*0012*/ 	.short	0x0050
        /*0014*/ 	.byte	0x00, 0xf0, 0x05, 0x00


	//----- nvinfo : EIATTR_KPARAM_INFO
	.align		4
.L_268:
        /*0018*/ 	.byte	0x04, 0x17
        /*001a*/ 	.short	(.L_270 - .L_269)
.L_269:
        /*001c*/ 	.word	0x00000000
        /*0020*/ 	.short	0x0004
        /*0022*/ 	.short	0x0048
        /*0024*/ 	.byte	0x00, 0xf0, 0x21, 0x00


	//----- nvinfo : EIATTR_KPARAM_INFO
	.align		4
.L_270:
        /*0028*/ 	.byte	0x04, 0x17
        /*002a*/ 	.short	(.L_272 - .L_271)
.L_271:
        /*002c*/ 	.word	0x00000000
        /*0030*/ 	.short	0x0003
        /*0032*/ 	.short	0x001c
        /*0034*/ 	.byte	0x00, 0xf0, 0xa1, 0x00


	//----- nvinfo : EIATTR_KPARAM_INFO
	.align		4
.L_272:
        /*0038*/ 	.byte	0x04, 0x17
        /*003a*/ 	.short	(.L_274 - .L_273)
.L_273:
        /*003c*/ 	.word	0x00000000
        /*0040*/ 	.short	0x0002
        /*0042*/ 	.short	0x0018
        /*0044*/ 	.byte	0x00, 0xf0, 0x11, 0x00


	//----- nvinfo : EIATTR_KPARAM_INFO
	.align		4
.L_274:
        /*0048*/ 	.byte	0x04, 0x17
        /*004a*/ 	.short	(.L_276 - .L_275)
.L_275:
        /*004c*/ 	.word	0x00000000
        /*0050*/ 	.short	0x0001
        /*0052*/ 	.short	0x0010
        /*0054*/ 	.byte	0x00, 0xf5, 0x21, 0x00


	//----- nvinfo : EIATTR_KPARAM_INFO
	.align		4
.L_276:
        /*0058*/ 	.byte	0x04, 0x17
        /*005a*/ 	.short	(.L_278 - .L_277)
.L_277:
        /*005c*/ 	.word	0x00000000
        /*0060*/ 	.short	0x0000
        /*0062*/ 	.short	0x0000
        /*0064*/ 	.byte	0x00, 0xf0, 0x41, 0x00


	//----- nvinfo : EIATTR_SPARSE_MMA_MASK
	.align		4
.L_278:
        /*0068*/ 	.byte	0x03, 0x50
        /*006a*/ 	.short	0x0000


	//----- nvinfo : EIATTR_MAXREG_COUNT
	.align		4
        /*006c*/ 	.byte	0x03, 0x1b
        /*006e*/ 	.short	0x00ff


	//----- nvinfo : EIATTR_NUM_BARRIERS
	.align		4
        /*0070*/ 	.byte	0x02, 0x4c
        /*0072*/ 	.byte	0x01
	.zero		1


	//----- nvinfo : EIATTR_MERCURY_ISA_VERSION
	.align		4
        /*0074*/ 	.byte	0x03, 0x5f
        /*0076*/ 	.short	0x0101


	//----- nvinfo : EIATTR_COOP_GROUP_MASK_REGIDS
	.align		4
        /*0078*/ 	.byte	0x04, 0x29
        /*007a*/ 	.short	(.L_280 - .L_279)


	//   ....[0]....
.L_279:
        /*007c*/ 	.word	0xffffffff


	//   ....[1]....
        /*0080*/ 	.word	0xffffffff


	//   ....[2]....
        /*0084*/ 	.word	0xffffffff


	//   ....[3]....
        /*0088*/ 	.word	0xffffffff


	//   ....[4]....
        /*008c*/ 	.word	0xffffffff


	//   ....[5]....
        /*0090*/ 	.word	0xffffffff


	//   ....[6]....
        /*0094*/ 	.word	0xffffffff


	//   ....[7]....
        /*0098*/ 	.word	0xffffffff


	//   ....[8]....
        /*009c*/ 	.word	0xffffffff


	//   ....[9]....
        /*00a0*/ 	.word	0xffffffff


	//   ....[10]....
        /*00a4*/ 	.word	0xffffffff


	//   ....[11]....
        /*00a8*/ 	.word	0xffffffff


	//   ....[12]....
        /*00ac*/ 	.word	0xffffffff


	//   ....[13]....
        /*00b0*/ 	.word	0xffffffff


	//   ....[14]....
        /*00b4*/ 	.word	0xffffffff


	//   ....[15]....
        /*00b8*/ 	.word	0xffffffff


	//   ....[16]....
        /*00bc*/ 	.word	0xffffffff


	//   ....[17]....
        /*00c0*/ 	.word	0xffffffff


	//   ....[18]....
        /*00c4*/ 	.word	0xffffffff


	//   ....[19]....
        /*00c8*/ 	.word	0xffffffff


	//   ....[20]....
        /*00cc*/ 	.word	0xffffffff


	//   ....[21]....
        /*00d0*/ 	.word	0xffffffff


	//   ....[22]....
        /*00d4*/ 	.word	0xffffffff


	//   ....[23]....
        /*00d8*/ 	.word	0xffffffff


	//   ....[24]....
        /*00dc*/ 	.word	0xffffffff


	//   ....[25]....
        /*00e0*/ 	.word	0xffffffff


	//   ....[26]....
        /*00e4*/ 	.word	0xffffffff


	//   ....[27]....
        /*00e8*/ 	.word	0xffffffff


	//   ....[28]....
        /*00ec*/ 	.word	0xffffffff


	//   ....[29]....
        /*00f0*/ 	.word	0xffffffff


	//   ....[30]....
        /*00f4*/ 	.word	0xffffffff


	//   ....[31]....
        /*00f8*/ 	.word	0xffffffff


	//   ....[32]....
        /*00fc*/ 	.word	0xffffffff


	//   ....[33]....
        /*0100*/ 	.word	0xffffffff


	//   ....[34]....
        /*0104*/ 	.word	0xffffffff


	//   ....[35]....
        /*0108*/ 	.word	0xffffffff


	//   ....[36]....
        /*010c*/ 	.word	0xffffffff


	//   ....[37]....
        /*0110*/ 	.word	0xffffffff


	//   ....[38]....
        /*0114*/ 	.word	0xffffffff


	//   ....[39]....
        /*0118*/ 	.word	0xffffffff


	//   ....[40]....
        /*011c*/ 	.word	0xffffffff


	//   ....[41]....
        /*0120*/ 	.word	0xffffffff


	//   ....[42]....
        /*0124*/ 	.word	0xffffffff


	//   ....[43]....
        /*0128*/ 	.word	0xffffffff


	//   ....[44]....
        /*012c*/ 	.word	0xffffffff


	//   ....[45]....
        /*0130*/ 	.word	0xffffffff


	//   ....[46]....
        /*0134*/ 	.word	0xffffffff


	//   ....[47]....
        /*0138*/ 	.word	0xffffffff


	//   ....[48]....
        /*013c*/ 	.word	0xffffffff


	//   ....[49]....
        /*0140*/ 	.word	0xffffffff


	//   ....[50]....
        /*0144*/ 	.word	0xffffffff


	//   ....[51]....
        /*0148*/ 	.word	0xffffffff


	//   ....[52]....
        /*014c*/ 	.word	0xffffffff


	//   ....[53]....
        /*0150*/ 	.word	0xffffffff


	//   ....[54]....
        /*0154*/ 	.word	0xffffffff


	//   ....[55]....
        /*0158*/ 	.word	0xffffffff


	//   ....[56]....
        /*015c*/ 	.word	0xffffffff


	//   ....[57]....
        /*0160*/ 	.word	0xffffffff


	//   ....[58]....
        /*0164*/ 	.word	0xffffffff


	//   ....[59]....
        /*0168*/ 	.word	0xffffffff


	//----- nvinfo : EIATTR_COOP_GROUP_INSTR_OFFSETS
	.align		4
.L_280:
        /*016c*/ 	.byte	0x04, 0x28
        /*016e*/ 	.short	(.L_282 - .L_281)


	//   ....[0]....
.L_281:
        /*0170*/ 	.word	0x00000cc0


	//   ....[1]....
        /*0174*/ 	.word	0x00000cf0


	//   ....[2]....
        /*0178*/ 	.word	0x00000d10


	//   ....[3]....
        /*017c*/ 	.word	0x00000d20


	//   ....[4]....
        /*0180*/ 	.word	0x00000eb0


	//   ....[5]....
        /*0184*/ 	.word	0x00000ee0


	//   ....[6]....
        /*0188*/ 	.word	0x00000f10


	//   ....[7]....
        /*018c*/ 	.word	0x00000f30


	//   ....[8]....
        /*0190*/ 	.word	0x000010b0


	//   ....[9]....
        /*0194*/ 	.word	0x000010e0


	//   ....[10]....
        /*0198*/ 	.word	0x00001110


	//   ....[11]....
        /*019c*/ 	.word	0x00001130


	//   ....[12]....
        /*01a0*/ 	.word	0x000012b0


	//   ....[13]....
        /*01a4*/ 	.word	0x000012e0


	//   ....[14]....
        /*01a8*/ 	.word	0x00001310


	//   ....[15]....
        /*01ac*/ 	.word	0x00001330


	//   ....[16]....
        /*01b0*/ 	.word	0x000014b0


	//   ....[17]....
        /*01b4*/ 	.word	0x000014f0


	//   ....[18]....
        /*01b8*/ 	.word	0x00001520


	//   ....[19]....
        /*01bc*/ 	.word	0x00001530


	//   ....[20]....
        /*01c0*/ 	.word	0x000022a0


	//   ....[21]....
        /*01c4*/ 	.word	0x000022b0


	//   ....[22]....
        /*01c8*/ 	.word	0x000022c0


	//   ....[23]....
        /*01cc*/ 	.word	0x000022e0


	//   ....[24]....
        /*01d0*/ 	.word	0x00002460


	//   ....[25]....
        /*01d4*/ 	.word	0x000024a0


	//   ....[26]....
        /*01d8*/ 	.word	0x000024d0


	//   ....[27]....
        /*01dc*/ 	.word	0x000024f0


	//   ....[28]....
        /*01e0*/ 	.word	0x00002670


	//   ....[29]....
        /*01e4*/ 	.word	0x000026b0


	//   ....[30]....
        /*01e8*/ 	.word	0x000026e0


	//   ....[31]....
        /*01ec*/ 	.word	0x00002700


	//   ....[32]....
        /*01f0*/ 	.word	0x00002880


	//   ....[33]....
        /*01f4*/ 	.word	0x000028d0


	//   ....[34]....
        /*01f8*/ 	.word	0x00002900


	//   ....[35]....
        /*01fc*/ 	.word	0x00002910


	//   ....[36]....
        /*0200*/ 	.word	0x00002a90


	//   ....[37]....
        /*0204*/ 	.word	0x00002ad0


	//   ....[38]....
        /*0208*/ 	.word	0x00002b00


	//   ....[39]....
        /*020c*/ 	.word	0x00002b20


	//   ....[40]....
        /*0210*/ 	.word	0x00005200


	//   ....[41]....
        /*0214*/ 	.word	0x00005230


	//   ....[42]....
        /*0218*/ 	.word	0x00005250


	//   ....[43]....
        /*021c*/ 	.word	0x00005260


	//   ....[44]....
        /*0220*/ 	.word	0x000053f0


	//   ....[45]....
        /*0224*/ 	.word	0x00005420


	//   ....[46]....
        /*0228*/ 	.word	0x00005450


	//   ....[47]....
        /*022c*/ 	.word	0x00005470


	//   ....[48]....
        /*0230*/ 	.word	0x000055f0


	//   ....[49]....
        /*0234*/ 	.word	0x00005620


	//   ....[50]....
        /*0238*/ 	.word	0x00005650


	//   ....[51]....
        /*023c*/ 	.word	0x00005670


	//   ....[52]....
        /*0240*/ 	.word	0x000057f0


	//   ....[53]....
        /*0244*/ 	.word	0x00005820


	//   ....[54]....
        /*0248*/ 	.word	0x00005850


	//   ....[55]....
        /*024c*/ 	.word	0x00005870


	//   ....[56]....
        /*0250*/ 	.word	0x000059f0


	//   ....[57]....
        /*0254*/ 	.word	0x00005a20


	//   ....[58]....
        /*0258*/ 	.word	0x00005a50


	//   ....[59]....
        /*025c*/ 	.word	0x00005a70


	//----- nvinfo : EIATTR_VRC_CTA_INIT_COUNT
	.align		4
.L_282:
        /*0260*/ 	.byte	0x02, 0x4a
	.zero		1
	.zero		1


	//----- nvinfo : EIATTR_EXIT_INSTR_OFFSETS
	.align		4
        /*0264*/ 	.byte	0x04, 0x1c
        /*0266*/ 	.short	(.L_284 - .L_283)


	//   ....[0]....
.L_283:
        /*0268*/ 	.word	0x00006720


	//   ....[1]....
        /*026c*/ 	.word	0x00006780


	//----- nvinfo : EIATTR_MAX_THREADS
	.align		4
.L_284:
        /*0270*/ 	.byte	0x04, 0x05
        /*0272*/ 	.short	(.L_286 - .L_285)
.L_285:
        /*0274*/ 	.word	0x00000100
        /*0278*/ 	.word	0x00000001
        /*027c*/ 	.word	0x00000001


	//----- nvinfo : EIATTR_CRS_STACK_SIZE
	.align		4
.L_286:
        /*0280*/ 	.byte	0x04, 0x1e
        /*0282*/ 	.short	(.L_288 - .L_287)
.L_287:
        /*0284*/ 	.word	0x00000000


	//----- nvinfo : EIATTR_CBANK_PARAM_SIZE
	.align		4
.L_288:
        /*0288*/ 	.byte	0x03, 0x19
        /*028a*/ 	.short	0x0051


	//----- nvinfo : EIATTR_PARAM_CBANK
	.align		4
        /*028c*/ 	.byte	0x04, 0x0a
        /*028e*/ 	.short	(.L_290 - .L_289)
	.align		4
.L_289:
        /*0290*/ 	.word	index@(.nv.constant0._ZN6thrust24THRUST_300001_SM_1000_NS8cuda_cub4core6detail13_kernel_agentINS1_8__reduce11ReduceAgentINS0_12zip_iteratorIN4cuda3std3__45tupleIJNS0_10device_ptrIdEENS0_17counting_iteratorIlNS0_11use_defaultESF_SF_EEEEEEEPNSB_IJdlEEESJ_iNS1_9__extrema9arg_max_fIdlNSA_4lessIdEEEEEEJSI_SK_iN3cub18CUB_300001_SM_100013GridEvenShareIiEENSS_9GridQueueIjEESP_EEEvDpT0_)
        /*0294*/ 	.short	0x0380
        /*0296*/ 	.short	0x0051


	//----- nvinfo : EIATTR_SW_WAR
	.align		4
.L_290:
        /*0298*/ 	.byte	0x04, 0x36
        /*029a*/ 	.short	(.L_292 - .L_291)
.L_291:
        /*029c*/ 	.word	0x00000008
.L_292:


//--------------------- .nv.info._ZN6thrust24THRUST_300001_SM_1000_NS8cuda_cub4core6detail13_kernel_agentINS1_8__reduce11ReduceAgentINS0_12zip_iteratorIN4cuda3std3__45tupleIJNS0_10device_ptrIdEENS0_17counting_iteratorIlNS0_11use_defaultESF_SF_EEEEEEEPNSB_IJdlEEESJ_iNS1_9__extrema9arg_max_fIdlNSA_4lessIdEEEEEEJSI_SK_iSP_EEEvDpT0_ --------------------------
	.section	.nv.info._ZN6thrust24THRUST_300001_SM_1000_NS8cuda_cub4core6detail13_kernel_agentINS1_8__reduce11ReduceAgentINS0_12zip_iteratorIN4cuda3std3__45tupleIJNS0_10device_ptrIdEENS0_17counting_iteratorIlNS0_11use_defaultESF_SF_EEEEEEEPNSB_IJdlEEESJ_iNS1_9__extrema9arg_max_fIdlNSA_4lessIdEEEEEEJSI_SK_iSP_EEEvDpT0_,"",@"SHT_CUDA_INFO"
	.sectionflags	@""
	.align	4


	//----- nvinfo : EIATTR_CUDA_API_VERSION
	.align		4
        /*0000*/ 	.byte	0x04, 0x37
        /*0002*/ 	.short	(.L_294 - .L_293)
.L_293:
        /*0004*/ 	.word	0x00000082


	//----- nvinfo : EIATTR_KPARAM_INFO
	.align		4
.L_294:
        /*0008*/ 	.byte	0x04, 0x17
        /*000a*/ 	.short	(.L_296 - .L_295)
.L_295:
        /*000c*/ 	.word	0x00000000
        /*0010*/ 	.short	0x0003
        /*0012*/ 	.short	0x001c
        /*0014*/ 	.byte	0x00, 0xf0, 0x05, 0x00


	//----- nvinfo : EIATTR_KPARAM_INFO
	.align		4
.L_296:
        /*0018*/ 	.byte	0x04, 0x17
        /*001a*/ 	.short	(.L_298 - .L_297)
.L_297:
        /*001c*/ 	.word	0x00000000
        /*0020*/ 	.short	0x0002
        /*0022*/ 	.short	0x0018
        /*0024*/ 	.byte	0x00, 0xf0, 0x11, 0x00


	//----- nvinfo : EIATTR_KPARAM_INFO
	.align		4
.L_298:
        /*0028*/ 	.byte	0x04, 0x17
        /*002a*/ 	.short	(.L_300 - .L_299)
.L_299:
        /*002c*/ 	.word	0x00000000
        /*0030*/ 	.short	0x0001
        /*0032*/ 	.short	0x0010
        /*0034*/ 	.byte	0x00, 0xf5, 0x21, 0x00


	//----- nvinfo : EIATTR_KPARAM_INFO
	.align		4
.L_300:
        /*0038*/ 	.byte	0x04, 0x17
        /*003a*/ 	.short	(.L_302 - .L_301)
.L_301:
        /*003c*/ 	.word	0x00000000
        /*0040*/ 	.short	0x0000
        /*0042*/ 	.short	0x0000
        /*0044*/ 	.byte	0x00, 0xf0, 0x41, 0x00


	//----- nvinfo : EIATTR_SPARSE_MMA_MASK
	.align		4
.L_302:
        /*0048*/ 	.byte	0x03, 0x50
        /*004a*/ 	.short	0x0000


	//----- nvinfo : EIATTR_MAXREG_COUNT
	.align		4
        /*004c*/ 	.byte	0x03, 0x1b
        /*004e*/ 	.short	0x00ff


	//----- nvinfo : EIATTR_NUM_BARRIERS
	.align		4
        /*0050*/ 	.byte	0x02, 0x4c
        /*0052*/ 	.byte	0x01
	.zero		1


	//----- nvinfo : EIATTR_MERCURY_ISA_VERSION
	.align		4
        /*0054*/ 	.byte	0x03, 0x5f
        /*0056*/ 	.short	0x0101


	//----- nvinfo : EIATTR_COOP_GROUP_MASK_REGIDS
	.align		4
        /*0058*/ 	.byte	0x04, 0x29
        /*005a*/ 	.short	(.L_304 - .L_303)


	//   ....[0]....
.L_303:
        /*005c*/ 	.word	0xffffffff


	//   ....[1]....
        /*0060*/ 	.word	0xffffffff


	//   ....[2]....
        /*0064*/ 	.word	0xffffffff


	//   ....[3]....
        /*0068*/ 	.word	0xffffffff


	//   ....[4]....
        /*006c*/ 	.word	0xffffffff


	//   ....[5]....
        /*0070*/ 	.word	0xffffffff


	//   ....[6]....
        /*0074*/ 	.word	0xffffffff


	//   ....[7]....
        /*0078*/ 	.word	0xffffffff


	//   ....[8]....
        /*007c*/ 	.word	0xffffffff


	//   ....[9]....
        /*0080*/ 	.word	0xffffffff


	//   ....[10]....
        /*0084*/ 	.word	0xffffffff


	//   ....[11]....
        /*0088*/ 	.word	0xffffffff


	//   ....[12]....
        /*008c*/ 	.word	0xffffffff


	//   ....[13]....
        /*0090*/ 	.word	0xffffffff


	//   ....[14]....
        /*0094*/ 	.word	0xffffffff


	//   ....[15]....
        /*0098*/ 	.word	0xffffffff


	//   ....[16]....
        /*009c*/ 	.word	0xffffffff


	//   ....[17]....
        /*00a0*/ 	.word	0xffffffff


	//   ....[18]....
        /*00a4*/ 	.word	0xffffffff


	//   ....[19]....
        /*00a8*/ 	.word	0xffffffff


	//   ....[20]....
        /*00ac*/ 	.word	0xffffffff


	//   ....[21]....
        /*00b0*/ 	.word	0xffffffff


	//   ....[22]....
        /*00b4*/ 	.word	0xffffffff


	//   ....[23]....
        /*00b8*/ 	.word	0xffffffff


	//   ....[24]....
        /*00bc*/ 	.word	0xffffffff


	//   ....[25]....
        /*00c0*/ 	.word	0xffffffff


	//   ....[26]....
        /*00c4*/ 	.word	0xffffffff


	//   ....[27]....
        /*00c8*/ 	.word	0xffffffff


	//   ....[28]....
        /*00cc*/ 	.word	0xffffffff


	//   ....[29]....
        /*00d0*/ 	.word	0xffffffff


	//   ....[30]....
        /*00d4*/ 	.word	0xffffffff


	//   ....[31]....
        /*00d8*/ 	.word	0xffffffff


	//   ....[32]....
        /*00dc*/ 	.word	0xffffffff


	//   ....[33]....
        /*00e0*/ 	.word	0xffffffff


	//   ....[34]....
        /*00e4*/ 	.word	0xffffffff


	//   ....[35]....
        /*00e8*/ 	.word	0xffffffff


	//   ....[36]....
        /*00ec*/ 	.word	0xffffffff


	//   ....[37]....
        /*00f0*/ 	.word	0xffffffff


	//   ....[38]....
        /*00f4*/ 	.word	0xffffffff


	//   ....[39]....
        /*00f8*/ 	.word	0xffffffff


	//   ....[40]....
        /*00fc*/ 	.word	0xffffffff


	//   ....[41]....
        /*0100*/ 	.word	0xffffffff


	//   ....[42]....
        /*0104*/ 	.word	0xffffffff


	//   ....[43]....
        /*0108*/ 	.word	0xffffffff


	//   ....[44]....
        /*010c*/ 	.word	0xffffffff


	//   ....[45]....
        /*0110*/ 	.word	0xffffffff


	//   ....[46]....
        /*0114*/ 	.word	0xffffffff


	//   ....[47]....
        /*0118*/ 	.word	0xffffffff


	//   ....[48]....
        /*011c*/ 	.word	0xffffffff


	//   ....[49]....
        /*0120*/ 	.word	0xffffffff


	//   ....[50]....
        /*0124*/ 	.word	0xffffffff


	//   ....[51]....
        /*0128*/ 	.word	0xffffffff


	//   ....[52]....
        /*012c*/ 	.word	0xffffffff


	//   ....[53]....
        /*0130*/ 	.word	0xffffffff


	//   ....[54]....
        /*0134*/ 	.word	0xffffffff


	//   ....[55]....
        /*0138*/ 	.word	0xffffffff


	//   ....[56]....
        /*013c*/ 	.word	0xffffffff


	//   ....[57]....
        /*0140*/ 	.word	0xffffffff


	//   ....[58]....
        /*0144*/ 	.word	0xffffffff


	//   ....[59]....
        /*0148*/ 	.word	0xffffffff


	//----- nvinfo : EIATTR_COOP_GROUP_INSTR_OFFSETS
	.align		4
.L_304:
        /*014c*/ 	.byte	0x04, 0x28
        /*014e*/ 	.short	(.L_306 - .L_305)


	//   ....[0]....
.L_305:
        /*0150*/ 	.word	0x00000c90


	//   ....[1]....
        /*0154*/ 	.word	0x00000cc0


	//   ....[2]....
        /*0158*/ 	.word	0x00000ce0


	//   ....[3]....
        /*015c*/ 	.word	0x00000cf0


	//   ....[4]....
        /*0160*/ 	.word	0x00000e80


	//   ....[5]....
        /*0164*/ 	.word	0x00000eb0


	//   ....[6]....
        /*0168*/ 	.word	0x00000ee0


	//   ....[7]....
        /*016c*/ 	.word	0x00000f00


	//   ....[8]....
        /*0170*/ 	.word	0x00001080


	//   ....[9]....
        /*0174*/ 	.word	0x000010b0


	//   ....[10]....
        /*0178*/ 	.word	0x000010e0


	//   ....[11]....
        /*017c*/ 	.word	0x00001100


	//   ....[12]....
        /*0180*/ 	.word	0x00001280


	//   ....[13]....
        /*0184*/ 	.word	0x000012b0


	//   ....[14]....
        /*0188*/ 	.word	0x000012e0


	//   ....[15]....
        /*018c*/ 	.word	0x00001300


	//   ....[16]....
        /*0190*/ 	.word	0x00001480


	//   ....[17]....
        /*0194*/ 	.word	0x000014b0


	//   ....[18]....
        /*0198*/ 	.word	0x000014e0


	//   ....[19]....
        /*019c*/ 	.word	0x00001500


	//   ....[20]....
        /*01a0*/ 	.word	0x00002260


	//   ....[21]....
        /*01a4*/ 	.word	0x00002270


	//   ....[22]....
        /*01a8*/ 	.word	0x00002280


	//   ....[23]....
        /*01ac*/ 	.word	0x000022a0


	//   ....[24]....
        /*01b0*/ 	.word	0x00002420


	//   ....[25]....
        /*01b4*/ 	.word	0x00002460


	//   ....[26]....
        /*01b8*/ 	.word	0x00002490


	//   ....[27]....
        /*01bc*/ 	.word	0x000024b0


	//   ....[28]....
        /*01c0*/ 	.word	0x00002630


	//   ....[29]....
        /*01c4*/ 	.word	0x00002670


	//   ....[30]....
        /*01c8*/ 	.word	0x000026a0


	//   ....[31]....
        /*01cc*/ 	.word	0x000026c0


	//   ....[32]....
        /*01d0*/ 	.word	0x00002840


	//   ....[33]....
        /*01d4*/ 	.word	0x00002880


	//   ....[34]....
        /*01d8*/ 	.word	0x000028b0


	//   ....[35]....
        /*01dc*/ 	.word	0x000028d0


	//   ....[36]....
        /*01e0*/ 	.word	0x00002a50


	//   ....[37]....
        /*01e4*/ 	.word	0x00002a90


	//   ....[38]....
        /*01e8*/ 	.word	0x00002ac0


	//   ....[39]....
        /*01ec*/ 	.word	0x00002ae0


	//   ....[40]....
        /*01f0*/ 	.word	0x00004ff0


	//   ....[41]....
        /*01f4*/ 	.word	0x00005020


	//   ....[42]....
        /*01f8*/ 	.word	0x00005040


	//   ....[43]....
        /*01fc*/ 	.word	0x00005050


	//   ....[44]....
        /*0200*/ 	.word	0x000051e0


	//   ....[45]....
        /*0204*/ 	.word	0x00005210


	//   ....[46]....
        /*0208*/ 	.word	0x00005240


	//   ....[47]....
        /*020c*/ 	.word	0x00005260


	//   ....[48]....
        /*0210*/ 	.word	0x000053e0


	//   ....[49]....
        /*0214*/ 	.word	0x00005410


	//   ....[50]....
        /*0218*/ 	.word	0x00005440


	//   ....[51]....
        /*021c*/ 	.word	0x00005460


	//   ....[52]....
        /*0220*/ 	.word	0x000055e0


	//   ....[53]....
        /*0224*/ 	.word	0x00005610


	//   ....[54]....
        /*0228*/ 	.word	0x00005640


	//   ....[55]....
        /*022c*/ 	.word	0x00005660


	//   ....[56]....
        /*0230*/ 	.word	0x000057e0


	//   ....[57]....
        /*0234*/ 	.word	0x00005810


	//   ....[58]....
        /*0238*/ 	.word	0x00005840


	//   ....[59]....
        /*023c*/ 	.word	0x00005860


	//----- nvinfo : EIATTR_VRC_CTA_INIT_COUNT
	.align		4
.L_306:
        /*0240*/ 	.byte	0x02, 0x4a
	.zero		1
	.zero		1


	//----- nvinfo : EIATTR_EXIT_INSTR_OFFSETS
	.align		4
        /*0244*/ 	.byte	0x04, 0x1c
        /*0246*/ 	.short	(.L_308 - .L_307)


	//   ....[0]....
.L_307:
        /*0248*/ 	.word	0x00000030


	//   ....[1]....
        /*024c*/ 	.word	0x00006500


	//   ....[2]....
        /*0250*/ 	.word	0x00006540


	//----- nvinfo : EIATTR_MAX_THREADS
	.align		4
.L_308:
        /*0254*/ 	.byte	0x04, 0x05
        /*0256*/ 	.short	(.L_310 - .L_309)
.L_309:
        /*0258*/ 	.word	0x00000100
        /*025c*/ 	.word	0x00000001
        /*0260*/ 	.word	0x00000001


	//----- nvinfo : EIATTR_CRS_STACK_SIZE
	.align		4
.L_310:
        /*0264*/ 	.byte	0x04, 0x1e
        /*0266*/ 	.short	(.L_312 - .L_311)
.L_311:
        /*0268*/ 	.word	0x00000000


	//----- nvinfo : EIATTR_CBANK_PARAM_SIZE
	.align		4
.L_312:
        /*026c*/ 	.byte	0x03, 0x19
        /*026e*/ 	.short	0x001d


	//----- nvinfo : EIATTR_PARAM_CBANK
	.align		4
        /*0270*/ 	.byte	0x04, 0x0a
        /*0272*/ 	.short	(.L_314 - .L_313)
	.align		4
.L_313:
        /*0274*/ 	.word	index@(.nv.constant0._ZN6thrust24THRUST_300001_SM_1000_NS8cuda_cub4core6detail13_kernel_agentINS1_8__reduce11ReduceAgentINS0_12zip_iteratorIN4cuda3std3__45tupleIJNS0_10device_ptrIdEENS0_17counting_iteratorIlNS0_11use_defaultESF_SF_EEEEEEEPNSB_IJdlEEESJ_iNS1_9__extrema9arg_max_fIdlNSA_4lessIdEEEEEEJSI_SK_iSP_EEEvDpT0_)
        /*0278*/ 	.short	0x0380
        /*027a*/ 	.short	0x001d


	//----- nvinfo : EIATTR_SW_WAR
	.align		4
.L_314:
        /*027c*/ 	.byte	0x04, 0x36
        /*027e*/ 	.short	(.L_316 - .L_315)
.L_315:
        /*0280*/ 	.word	0x00000008
.L_316:


//--------------------- .nv.info._Z18zero_column_kernelPdii --------------------------
	.section	.nv.info._Z18zero_column_kernelPdii,"",@"SHT_CUDA_INFO"
	.sectionflags	@""
	.align	4


	//----- nvinfo : EIATTR_CUDA_API_VERSION
	.align		4
        /*0000*/ 	.byte	0x04, 0x37
        /*0002*/ 	.short	(.L_318 - .L_317)
.L_317:
        /*0004*/ 	.word	0x00000082


	//----- nvinfo : EIATTR_KPARAM_INFO
	.align		4
.L_318:
        /*0008*/ 	.byte	0x04, 0x17
        /*000a*/ 	.short	(.L_320 - .L_319)
.L_319:
        /*000c*/ 	.word	0x00000000
        /*0010*/ 	.short	0x0002
        /*0012*/ 	.short	0x000c
        /*0014*/ 	.byte	0x00, 0xf0, 0x11, 0x00


	//----- nvinfo : EIATTR_KPARAM_INFO
	.align		4
.L_320:
        /*0018*/ 	.byte	0x04, 0x17
        /*001a*/ 	.short	(.L_322 - .L_321)
.L_321:
        /*001c*/ 	.word	0x00000000
        /*0020*/ 	.short	0x0001
        /*0022*/ 	.short	0x0008
        /*0024*/ 	.byte	0x00, 0xf0, 0x11, 0x00


	//----- nvinfo : EIATTR_KPARAM_INFO
	.align		4
.L_322:
        /*0028*/ 	.byte	0x04, 0x17
        /*002a*/ 	.short	(.L_324 - .L_323)
.L_323:
        /*002c*/ 	.word	0x00000000
        /*0030*/ 	.short	0x0000
        /*0032*/ 	.short	0x0000
        /*0034*/ 	.byte	0x00, 0xf5, 0x21, 0x00


	//----- nvinfo : EIATTR_SPARSE_MMA_MASK
	.align		4
.L_324:
        /*0038*/ 	.byte	0x03, 0x50
        /*003a*/ 	.short	0x0000


	//----- nvinfo : EIATTR_MAXREG_COUNT
	.align		4
        /*003c*/ 	.byte	0x03, 0x1b
        /*003e*/ 	.short	0x00ff


	//----- nvinfo : EIATTR_MERCURY_ISA_VERSION
	.align		4
        /*0040*/ 	.byte	0x03, 0x5f
        /*0042*/ 	.short	0x0101


	//----- nvinfo : EIATTR_VRC_CTA_INIT_COUNT
	.align		4
        /*0044*/ 	.byte	0x02, 0x4a
	.zero		1
	.zero		1


	//----- nvinfo : EIATTR_EXIT_INSTR_OFFSETS
	.align		4
        /*0048*/ 	.byte	0x04, 0x1c
        /*004a*/ 	.short	(.L_326 - .L_325)


	//   ....[0]....
.L_325:
        /*004c*/ 	.word	0x000000a0


	//   ....[1]....
        /*0050*/ 	.word	0x00000460


	//   ....[2]....
        /*0054*/ 	.word	0x000005d0


	//----- nvinfo : EIATTR_CRS_STACK_SIZE
	.align		4
.L_326:
        /*0058*/ 	.byte	0x04, 0x1e
        /*005a*/ 	.short	(.L_328 - .L_327)
.L_327:
        /*005c*/ 	.word	0x00000000


	//----- nvinfo : EIATTR_CBANK_PARAM_SIZE
	.align		4
.L_328:
        /*0060*/ 	.byte	0x03, 0x19
        /*0062*/ 	.short	0x0010


	//----- nvinfo : EIATTR_PARAM_CBANK
	.align		4
        /*0064*/ 	.byte	0x04, 0x0a
        /*0066*/ 	.short	(.L_330 - .L_329)
	.align		4
.L_329:
        /*0068*/ 	.word	index@(.nv.constant0._Z18zero_column_kernelPdii)
        /*006c*/ 	.short	0x0380
        /*006e*/ 	.short	0x0010


	//----- nvinfo : EIATTR_SW_WAR
	.align		4
.L_330:
        /*0070*/ 	.byte	0x04, 0x36
        /*0072*/ 	.short	(.L_332 - .L_331)
.L_331:
        /*0074*/ 	.word	0x00000008
.L_332:


//--------------------- .nv.info._Z16eliminate_kernelPdPKdii --------------------------
	.section	.nv.info._Z16eliminate_kernelPdPKdii,"",@"SHT_CUDA_INFO"
	.sectionflags	@""
	.align	4


	//----- nvinfo : EIATTR_CUDA_API_VERSION
	.align		4
        /*0000*/ 	.byte	0x04, 0x37
        /*0002*/ 	.short	(.L_334 - .L_333)
.L_333:
        /*0004*/ 	.word	0x00000082


	//----- nvinfo : EIATTR_KPARAM_INFO
	.align		4
.L_334:
        /*0008*/ 	.byte	0x04, 0x17
        /*000a*/ 	.short	(.L_336 - .L_335)
.L_335:
        /*000c*/ 	.word	0x00000000
        /*0010*/ 	.short	0x0003
        /*0012*/ 	.short	0x0014
        /*0014*/ 	.byte	0x00, 0xf0, 0x11, 0x00


	//----- nvinfo : EIATTR_KPARAM_INFO
	.align		4
.L_336:
        /*0018*/ 	.byte	0x04, 0x17
        /*001a*/ 	.short	(.L_338 - .L_337)
.L_337:
        /*001c*/ 	.word	0x00000000
        /*0020*/ 	.short	0x0002
        /*0022*/ 	.short	0x0010
        /*0024*/ 	.byte	0x00, 0xf0, 0x11, 0x00


	//----- nvinfo : EIATTR_KPARAM_INFO
	.align		4
.L_338:
        /*0028*/ 	.byte	0x04, 0x17
        /*002a*/ 	.short	(.L_340 - .L_339)
.L_339:
        /*002c*/ 	.word	0x00000000
        /*0030*/ 	.short	0x0001
        /*0032*/ 	.short	0x0008
        /*0034*/ 	.byte	0x00, 0xf5, 0x21, 0x00


	//----- nvinfo : EIATTR_KPARAM_INFO
	.align		4
.L_340:
        /*0038*/ 	.byte	0x04, 0x17
        /*003a*/ 	.short	(.L_342 - .L_341)
.L_341:
        /*003c*/ 	.word	0x00000000
        /*0040*/ 	.short	0x0000
        /*0042*/ 	.short	0x0000
        /*0044*/ 	.byte	0x00, 0xf5, 0x21, 0x00


	//----- nvinfo : EIATTR_SPARSE_MMA_MASK
	.align		4
.L_342:
        /*0048*/ 	.byte	0x03, 0x50
        /*004a*/ 	.short	0x0000


	//----- nvinfo : EIATTR_MAXREG_COUNT
	.align		4
        /*004c*/ 	.byte	0x03, 0x1b
        /*004e*/ 	.short	0x00ff


	//----- nvinfo : EIATTR_MERCURY_ISA_VERSION
	.align		4
        /*0050*/ 	.byte	0x03, 0x5f
        /*0052*/ 	.short	0x0101


	//----- nvinfo : EIATTR_VRC_CTA_INIT_COUNT
	.align		4
        /*0054*/ 	.byte	0x02, 0x4a
	.zero		1
	.zero		1


	//----- nvinfo : EIATTR_EXIT_INSTR_OFFSETS
	.align		4
        /*0058*/ 	.byte	0x04, 0x1c
        /*005a*/ 	.short	(.L_344 - .L_343)


	//   ....[0]....
.L_343:
        /*005c*/ 	.word	0x000000d0


	//   ....[1]....
        /*0060*/ 	.word	0x00000a40


	//----- nvinfo : EIATTR_CRS_STACK_SIZE
	.align		4
.L_344:
        /*0064*/ 	.byte	0x04, 0x1e
        /*0066*/ 	.short	(.L_346 - .L_345)
.L_345:
        /*0068*/ 	.word	0x00000000


	//----- nvinfo : EIATTR_CBANK_PARAM_SIZE
	.align		4
.L_346:
        /*006c*/ 	.byte	0x03, 0x19
        /*006e*/ 	.short	0x0018


	//----- nvinfo : EIATTR_PARAM_CBANK
	.align		4
        /*0070*/ 	.byte	0x04, 0x0a
        /*0072*/ 	.short	(.L_348 - .L_347)
	.align		4
.L_347:
        /*0074*/ 	.word	index@(.nv.constant0._Z16eliminate_kernelPdPKdii)
        /*0078*/ 	.short	0x0380
        /*007a*/ 	.short	0x0018


	//----- nvinfo : EIATTR_SW_WAR
	.align		4
.L_348:
        /*007c*/ 	.byte	0x04, 0x36
        /*007e*/ 	.short	(.L_350 - .L_349)
.L_349:
        /*0080*/ 	.word	0x00000008
.L_350:


//--------------------- .nv.info._Z22compute_factors_kernelPKdPdiid --------------------------
	.section	.nv.info._Z22compute_factors_kernelPKdPdiid,"",@"SHT_CUDA_INFO"
	.sectionflags	@""
	.align	4


	//----- nvinfo : EIATTR_CUDA_API_VERSION
	.align		4
        /*0000*/ 	.byte	0x04, 0x37
        /*0002*/ 	.short	(.L_352 - .L_351)
.L_351:
        /*0004*/ 	.word	0x00000082


	//----- nvinfo : EIATTR_KPARAM_INFO
	.align		4
.L_352:
        /*0008*/ 	.byte	0x04, 0x17
        /*000a*/ 	.short	(.L_354 - .L_353)
.L_353:
        /*000c*/ 	.word	0x00000000
        /*0010*/ 	.short	0x0004
        /*0012*/ 	.short	0x0018
        /*0014*/ 	.byte	0x00, 0xf0, 0x21, 0x00


	//----- nvinfo : EIATTR_KPARAM_INFO
	.align		4
.L_354:
        /*0018*/ 	.byte	0x04, 0x17
        /*001a*/ 	.short	(.L_356 - .L_355)
.L_355:
        /*001c*/ 	.word	0x00000000
        /*0020*/ 	.short	0x0003
        /*0022*/ 	.short	0x0014
        /*0024*/ 	.byte	0x00, 0xf0, 0x11, 0x00


	//----- nvinfo : EIATTR_KPARAM_INFO
	.align		4
.L_356:
        /*0028*/ 	.byte	0x04, 0x17
        /*002a*/ 	.short	(.L_358 - .L_357)
.L_357:
        /*002c*/ 	.word	0x00000000
        /*0030*/ 	.short	0x0002
        /*0032*/ 	.short	0x0010
        /*0034*/ 	.byte	0x00, 0xf0, 0x11, 0x00


	//----- nvinfo : EIATTR_KPARAM_INFO
	.align		4
.L_358:
        /*0038*/ 	.byte	0x04, 0x17
        /*003a*/ 	.short	(.L_360 - .L_359)
.L_359:
        /*003c*/ 	.word	0x00000000
        /*0040*/ 	.short	0x0001
        /*0042*/ 	.short	0x0008
        /*0044*/ 	.byte	0x00, 0xf5, 0x21, 0x00


	//----- nvinfo : EIATTR_KPARAM_INFO
	.align		4
.L_360:
        /*0048*/ 	.byte	0x04, 0x17
        /*004a*/ 	.short	(.L_362 - .L_361)
.L_361:
        /*004c*/ 	.word	0x00000000
        /*0050*/ 	.short	0x0000
        /*0052*/ 	.short	0x0000
        /*0054*/ 	.byte	0x00, 0xf5, 0x21, 0x00


	//----- nvinfo : EIATTR_SPARSE_MMA_MASK
	.align		4
.L_362:
        /*0058*/ 	.byte	0x03, 0x50
        /*005a*/ 	.short	0x0000


	//----- nvinfo : EIATTR_MAXREG_COUNT
	.align		4
        /*005c*/ 	.byte	0x03, 0x1b
        /*005e*/ 	.short	0x00ff


	//----- nvinfo : EIATTR_MERCURY_ISA_VERSION
	.align		4
        /*0060*/ 	.byte	0x03, 0x5f
        /*0062*/ 	.short	0x0101


	//----- nvinfo : EIATTR_VRC_CTA_INIT_COUNT
	.align		4
        /*0064*/ 	.byte	0x02, 0x4a
	.zero		1
	.zero		1


	//----- nvinfo : EIATTR_EXIT_INSTR_OFFSETS
	.align		4
        /*0068*/ 	.byte	0x04, 0x1c
        /*006a*/ 	.short	(.L_364 - .L_363)


	//   ....[0]....
.L_363:
        /*006c*/ 	.word	0x000000c0


	//   ....[1]....
        /*0070*/ 	.word	0x000005e0


	//   ....[2]....
        /*0074*/ 	.word	0x00000cd0


	//----- nvinfo : EIATTR_CRS_STACK_SIZE
	.align		4
.L_364:
        /*0078*/ 	.byte	0x04, 0x1e
        /*007a*/ 	.short	(.L_366 - .L_365)
.L_365:
        /*007c*/ 	.word	0x00000000


	//----- nvinfo : EIATTR_CBANK_PARAM_SIZE
	.align		4
.L_366:
        /*0080*/ 	.byte	0x03, 0x19
        /*0082*/ 	.short	0x0020


	//----- nvinfo : EIATTR_PARAM_CBANK
	.align		4
        /*0084*/ 	.byte	0x04, 0x0a
        /*0086*/ 	.short	(.L_368 - .L_367)
	.align		4
.L_367:
        /*0088*/ 	.word	index@(.nv.constant0._Z22compute_factors_kernelPKdPdiid)
        /*008c*/ 	.short	0x0380
        /*008e*/ 	.short	0x0020


	//----- nvinfo : EIATTR_SW_WAR
	.align		4
.L_368:
        /*0090*/ 	.byte	0x04, 0x36
        /*0092*/ 	.short	(.L_370 - .L_369)
.L_369:
        /*0094*/ 	.word	0x00000008
.L_370:


//--------------------- .nv.info._Z16swap_rows_kernelPdiii --------------------------
	.section	.nv.info._Z16swap_rows_kernelPdiii,"",@"SHT_CUDA_INFO"
	.sectionflags	@""
	.align	4


	//----- nvinfo : EIATTR_CUDA_API_VERSION
	.align		4
        /*0000*/ 	.byte	0x04, 0x37
        /*0002*/ 	.short	(.L_372 - .L_371)
.L_371:
        /*0004*/ 	.word	0x00000082


	//----- nvinfo : EIATTR_KPARAM_INFO
	.align		4
.L_372:
        /*0008*/ 	.byte	0x04, 0x17
        /*000a*/ 	.short	(.L_374 - .L_373)
.L_373:
        /*000c*/ 	.word	0x00000000
        /*0010*/ 	.short	0x0003
        /*0012*/ 	.short	0x0010
        /*0014*/ 	.byte	0x00, 0xf0, 0x11, 0x00


	//----- nvinfo : EIATTR_KPARAM_INFO
	.align		4
.L_374:
        /*0018*/ 	.byte	0x04, 0x17
        /*001a*/ 	.short	(.L_376 - .L_375)
.L_375:
        /*001c*/ 	.word	0x00000000
        /*0020*/ 	.short	0x0002
        /*0022*/ 	.short	0x000c
        /*0024*/ 	.byte	0x00, 0xf0, 0x11, 0x00


	//----- nvinfo : EIATTR_KPARAM_INFO
	.align		4
.L_376:
        /*0028*/ 	.byte	0x04, 0x17
        /*002a*/ 	.short	(.L_378 - .L_377)
.L_377:
        /*002c*/ 	.word	0x00000000
        /*0030*/ 	.short	0x0001
        /*0032*/ 	.short	0x0008
        /*0034*/ 	.byte	0x00, 0xf0, 0x11, 0x00


	//----- nvinfo : EIATTR_KPARAM_INFO
	.align		4
.L_378:
        /*0038*/ 	.byte	0x04, 0x17
        /*003a*/ 	.short	(.L_380 - .L_379)
.L_379:
        /*003c*/ 	.word	0x00000000
        /*0040*/ 	.short	0x0000
        /*0042*/ 	.short	0x0000
        /*0044*/ 	.byte	0x00, 0xf5, 0x21, 0x00


	//----- nvinfo : EIATTR_SPARSE_MMA_MASK
	.align		4
.L_380:
        /*0048*/ 	.byte	0x03, 0x50
        /*004a*/ 	.short	0x0000


	//----- nvinfo : EIATTR_MAXREG_COUNT
	.align		4
        /*004c*/ 	.byte	0x03, 0x1b
        /*004e*/ 	.short	0x00ff


	//----- nvinfo : EIATTR_MERCURY_ISA_VERSION
	.align		4
        /*0050*/ 	.byte	0x03, 0x5f
        /*0052*/ 	.short	0x0101


	//----- nvinfo : EIATTR_VRC_CTA_INIT_COUNT
	.align		4
        /*0054*/ 	.byte	0x02, 0x4a
	.zero		1
	.zero		1


	//----- nvinfo : EIATTR_EXIT_INSTR_OFFSETS
	.align		4
        /*0058*/ 	.byte	0x04, 0x1c
        /*005a*/ 	.short	(.L_382 - .L_381)


	//   ....[0]....
.L_381:
        /*005c*/ 	.word	0x00000090


	//   ....[1]....
        /*0060*/ 	.word	0x00000420


	//   ....[2]....
        /*0064*/ 	.word	0x00000760


	//----- nvinfo : EIATTR_CRS_STACK_SIZE
	.align		4
.L_382:
        /*0068*/ 	.byte	0x04, 0x1e
        /*006a*/ 	.short	(.L_384 - .L_383)
.L_383:
        /*006c*/ 	.word	0x00000000


	//----- nvinfo : EIATTR_CBANK_PARAM_SIZE
	.align		4
.L_384:
        /*0070*/ 	.byte	0x03, 0x19
        /*0072*/ 	.short	0x0014


	//----- nvinfo : EIATTR_PARAM_CBANK
	.align		4
        /*0074*/ 	.byte	0x04, 0x0a
        /*0076*/ 	.short	(.L_386 - .L_385)
	.align		4
.L_385:
        /*0078*/ 	.word	index@(.nv.constant0._Z16swap_rows_kernelPdiii)
        /*007c*/ 	.short	0x0380
        /*007e*/ 	.short	0x0014


	//----- nvinfo : EIATTR_SW_WAR
	.align		4
.L_386:
        /*0080*/ 	.byte	0x04, 0x36
        /*0082*/ 	.short	(.L_388 - .L_387)
.L_387:
        /*0084*/ 	.word	0x00000008
.L_388:


//--------------------- .nv.info._Z19copy_abs_col_kernelPKdPdii --------------------------
	.section	.nv.info._Z19copy_abs_col_kernelPKdPdii,"",@"SHT_CUDA_INFO"
	.sectionflags	@""
	.align	4


	//----- nvinfo : EIATTR_CUDA_API_VERSION
	.align		4
        /*0000*/ 	.byte	0x04, 0x37
        /*0002*/ 	.short	(.L_390 - .L_389)
.L_389:
        /*0004*/ 	.word	0x00000082


	//----- nvinfo : EIATTR_KPARAM_INFO
	.align		4
.L_390:
        /*0008*/ 	.byte	0x04, 0x17
        /*000a*/ 	.short	(.L_392 - .L_391)
.L_391:
        /*000c*/ 	.word	0x00000000
        /*0010*/ 	.short	0x0003
        /*0012*/ 	.short	0x0014
        /*0014*/ 	.byte	0x00, 0xf0, 0x11, 0x00


	//----- nvinfo : EIATTR_KPARAM_INFO
	.align		4
.L_392:
        /*0018*/ 	.byte	0x04, 0x17
        /*001a*/ 	.short	(.L_394 - .L_393)
.L_393:
        /*001c*/ 	.word	0x00000000
        /*0020*/ 	.short	0x0002
        /*0022*/ 	.short	0x0010
        /*0024*/ 	.byte	0x00, 0xf0, 0x11, 0x00


	//----- nvinfo : EIATTR_KPARAM_INFO
	.align		4
.L_394:
        /*0028*/ 	.byte	0x04, 0x17
        /*002a*/ 	.short	(.L_396 - .L_395)
.L_395:
        /*002c*/ 	.word	0x00000000
        /*0030*/ 	.short	0x0001
        /*0032*/ 	.short	0x0008
        /*0034*/ 	.byte	0x00, 0xf5, 0x21, 0x00


	//----- nvinfo : EIATTR_KPARAM_INFO
	.align		4
.L_396:
        /*0038*/ 	.byte	0x04, 0x17
        /*003a*/ 	.short	(.L_398 - .L_397)
.L_397:
        /*003c*/ 	.word	0x00000000
        /*0040*/ 	.short	0x0000
        /*0042*/ 	.short	0x0000
        /*0044*/ 	.byte	0x00, 0xf5, 0x21, 0x00


	//----- nvinfo : EIATTR_SPARSE_MMA_MASK
	.align		4
.L_398:
        /*0048*/ 	.byte	0x03, 0x50
        /*004a*/ 	.short	0x0000


	//----- nvinfo : EIATTR_MAXREG_COUNT
	.align		4
        /*004c*/ 	.byte	0x03, 0x1b
        /*004e*/ 	.short	0x00ff


	//----- nvinfo : EIATTR_MERCURY_ISA_VERSION
	.align		4
        /*0050*/ 	.byte	0x03, 0x5f
        /*0052*/ 	.short	0x0101


	//----- nvinfo : EIATTR_VRC_CTA_INIT_COUNT
	.align		4
        /*0054*/ 	.byte	0x02, 0x4a
	.zero		1
	.zero		1


	//----- nvinfo : EIATTR_EXIT_INSTR_OFFSETS
	.align		4
        /*0058*/ 	.byte	0x04, 0x1c
        /*005a*/ 	.short	(.L_400 - .L_399)


	//   ....[0]....
.L_399:
        /*005c*/ 	.word	0x00000110


	//   ....[1]....
        /*0060*/ 	.word	0x000004c0


	//   ....[2]....
        /*0064*/ 	.word	0x00000700


	//----- nvinfo : EIATTR_CRS_STACK_SIZE
	.align		4
.L_400:
        /*0068*/ 	.byte	0x04, 0x1e
        /*006a*/ 	.short	(.L_402 - .L_401)
.L_401:
        /*006c*/ 	.word	0x00000000


	//----- nvinfo : EIATTR_CBANK_PARAM_SIZE
	.align		4
.L_402:
        /*0070*/ 	.byte	0x03, 0x19
        /*0072*/ 	.short	0x0018


	//----- nvinfo : EIATTR_PARAM_CBANK
	.align		4
        /*0074*/ 	.byte	0x04, 0x0a
        /*0076*/ 	.short	(.L_404 - .L_403)
	.align		4
.L_403:
        /*0078*/ 	.word	index@(.nv.constant0._Z19copy_abs_col_kernelPKdPdii)
        /*007c*/ 	.short	0x0380
        /*007e*/ 	.short	0x0018


	//----- nvinfo : EIATTR_SW_WAR
	.align		4
.L_404:
        /*0080*/ 	.byte	0x04, 0x36
        /*0082*/ 	.short	(.L_406 - .L_405)
.L_405:
        /*0084*/ 	.word	0x00000008
.L_406:


//--------------------- .nv.callgraph             --------------------------
	.section	.nv.callgraph,"",@"SHT_CUDA_CALLGRAPH"
	.align	4
	.sectionentsize	8
	.align		4
        /*0000*/ 	.word	0x00000000
	.align		4
        /*0004*/ 	.word	0xffffffff
	.align		4
        /*0008*/ 	.word	0x00000000
	.align		4
        /*000c*/ 	.word	0xfffffffe
	.align		4
        /*0010*/ 	.word	0x00000000
	.align		4
        /*0014*/ 	.word	0xfffffffd
	.align		4
        /*0018*/ 	.word	0x00000000
	.align		4
        /*001c*/ 	.word	0xfffffffc


//--------------------- .nv.constant4             --------------------------
	.section	.nv.constant4,"a",@progbits
	.align	8
	.align		8
.nv.constant4:
        /*0000*/ 	.dword	_ZN34_INTERNAL_7fdcf2c6_4_k_cu_04d548f44cuda3std3__45__cpo5beginE
	.align		8
        /*0008*/ 	.dword	_ZN34_INTERNAL_7fdcf2c6_4_k_cu_04d548f44cuda3std3__45__cpo3endE
	.align		8
        /*0010*/ 	.dword	_ZN34_INTERNAL_7fdcf2c6_4_k_cu_04d548f44cuda3std3__45__cpo6cbeginE
	.align		8
        /*0018*/ 	.dword	_ZN34_INTERNAL_7fdcf2c6_4_k_cu_04d548f44cuda3std3__45__cpo4cendE
	.align		8
        /*0020*/ 	.dword	_ZN34_INTERNAL_7fdcf2c6_4_k_cu_04d548f44cuda3std3__45__cpo6rbeginE
	.align		8
        /*0028*/ 	.dword	_ZN34_INTERNAL_7fdcf2c6_4_k_cu_04d548f44cuda3std3__45__cpo4rendE
	.align		8
        /*0030*/ 	.dword	_ZN34_INTERNAL_7fdcf2c6_4_k_cu_04d548f44cuda3std3__45__cpo7crbeginE
	.align		8
        /*0038*/ 	.dword	_ZN34_INTERNAL_7fdcf2c6_4_k_cu_04d548f44cuda3std3__45__cpo5crendE
	.align		8
        /*0040*/ 	.dword	_ZN34_INTERNAL_7fdcf2c6_4_k_cu_04d548f44cuda3std3__436_GLOBAL__N__7fdcf2c6_4_k_cu_04d548f46ignoreE
	.align		8
        /*0048*/ 	.dword	_ZN34_INTERNAL_7fdcf2c6_4_k_cu_04d548f44cuda3std3__419piecewise_constructE
	.align		8
        /*0050*/ 	.dword	_ZN34_INTERNAL_7fdcf2c6_4_k_cu_04d548f44cuda3std3__48in_placeE
	.align		8
        /*0058*/ 	.dword	_ZN34_INTERNAL_7fdcf2c6_4_k_cu_04d548f44cuda3std3__420unreachable_sentinelE
	.align		8
        /*0060*/ 	.dword	_ZN34_INTERNAL_7fdcf2c6_4_k_cu_04d548f44cuda3std3__47nulloptE
	.align		8
        /*0068*/ 	.dword	_ZN34_INTERNAL_7fdcf2c6_4_k_cu_04d548f44cuda3std3__48unexpectE
	.align		8
        /*0070*/ 	.dword	_ZN34_INTERNAL_7fdcf2c6_4_k_cu_04d548f44cuda3std6ranges3__45__cpo4swapE
	.align		8
        /*0078*/ 	.dword	_ZN34_INTERNAL_7fdcf2c6_4_k_cu_04d548f44cuda3std6ranges3__45__cpo9iter_moveE
	.align		8
        /*0080*/ 	.dword	_ZN34_INTERNAL_7fdcf2c6_4_k_cu_04d548f44cuda3std6ranges3__45__cpo5beginE
	.align		8
        /*0088*/ 	.dword	_ZN34_INTERNAL_7fdcf2c6_4_k_cu_04d548f44cuda3std6ranges3__45__cpo3endE
	.align		8
        /*0090*/ 	.dword	_ZN34_INTERNAL_7fdcf2c6_4_k_cu_04d548f44cuda3std6ranges3__45__cpo6cbeginE
	.align		8
        /*0098*/ 	.dword	_ZN34_INTERNAL_7fdcf2c6_4_k_cu_04d548f44cuda3std6ranges3__45__cpo4cendE
	.align		8
        /*00a0*/ 	.dword	_ZN34_INTERNAL_7fdcf2c6_4_k_cu_04d548f44cuda3std6ranges3__45__cpo7advanceE
	.align		8
        /*00a8*/ 	.dword	_ZN34_INTERNAL_7fdcf2c6_4_k_cu_04d548f44cuda3std6ranges3__45__cpo9iter_swapE
	.align		8
        /*00b0*/ 	.dword	_ZN34_INTERNAL_7fdcf2c6_4_k_cu_04d548f44cuda3std6ranges3__45__cpo4nextE
	.align		8
        /*00b8*/ 	.dword	_ZN34_INTERNAL_7fdcf2c6_4_k_cu_04d548f44cuda3std6ranges3__45__cpo4prevE
	.align		8
        /*00c0*/ 	.dword	_ZN34_INTERNAL_7fdcf2c6_4_k_cu_04d548f44cuda3std6ranges3__45__cpo4dataE
	.align		8
        /*00c8*/ 	.dword	_ZN34_INTERNAL_7fdcf2c6_4_k_cu_04d548f44cuda3std6ranges3__45__cpo5cdataE
	.align		8
        /*00d0*/ 	.dword	_ZN34_INTERNAL_7fdcf2c6_4_k_cu_04d548f44cuda3std6ranges3__45__cpo4sizeE
	.align		8
        /*00d8*/ 	.dword	_ZN34_INTERNAL_7fdcf2c6_4_k_cu_04d548f44cuda3std6ranges3__45__cpo5ssizeE
	.align		8
        /*00e0*/ 	.dword	_ZN34_INTERNAL_7fdcf2c6_4_k_cu_04d548f44cuda3std6ranges3__45__cpo8distanceE
	.align		8
        /*00e8*/ 	.dword	_ZN34_INTERNAL_7fdcf2c6_4_k_cu_04d548f46thrust24THRUST_300001_SM_1000_NS8cuda_cub3parE
	.align		8
        /*00f0*/ 	.dword	_ZN34_INTERNAL_7fdcf2c6_4_k_cu_04d548f46thrust24THRUST_300001_SM_1000_NS8cuda_cub10par_nosyncE
	.align		8
        /*00f8*/ 	.dword	_ZN34_INTERNAL_7fdcf2c6_4_k_cu_04d548f46thrust24THRUST_300001_SM_1000_NS6system6detail10sequential3seqE
	.align		8
        /*0100*/ 	.dword	_ZN34_INTERNAL_7fdcf2c6_4_k_cu_04d548f46thrust24THRUST_300001_SM_1000_NS6system3cpp3parE
	.align		8
        /*0108*/ 	.dword	_ZN34_INTERNAL_7fdcf2c6_4_k_cu_04d548f46thrust24THRUST_300001_SM_1000_NS12placeholders2_1E
	.align		8
        /*0110*/ 	.dword	_ZN34_INTERNAL_7fdcf2c6_4_k_cu_04d548f46thrust24THRUST_300001_SM_1000_NS12placeholders2_2E
	.align		8
        /*0118*/ 	.dword	_ZN34_INTERNAL_7fdcf2c6_4_k_cu_04d548f46thrust24THRUST_300001_SM_1000_NS12placeholders2_3E
	.align		8
        /*0120*/ 	.dword	_ZN34_INTERNAL_7fdcf2c6_4_k_cu_04d548f46thrust24THRUST_300001_SM_1000_NS12placeholders2_4E
	.align		8
        /*0128*/ 	.dword	_ZN34_INTERNAL_7fdcf2c6_4_k_cu_04d548f46thrust24THRUST_300001_SM_1000_NS12placeholders2_5E
	.align		8
        /*0130*/ 	.dword	_ZN34_INTERNAL_7fdcf2c6_4_k_cu_04d548f46thrust24THRUST_300001_SM_1000_NS12placeholders2_6E
	.align		8
        /*0138*/ 	.dword	_ZN34_INTERNAL_7fdcf2c6_4_k_cu_04d548f46thrust24THRUST_300001_SM_1000_NS12placeholders2_7E
	.align		8
        /*0140*/ 	.dword	_ZN34_INTERNAL_7fdcf2c6_4_k_cu_04d548f46thrust24THRUST_300001_SM_1000_NS12placeholders2_8E
	.align		8
        /*0148*/ 	.dword	_ZN34_INTERNAL_7fdcf2c6_4_k_cu_04d548f46thrust24THRUST_300001_SM_1000_NS12placeholders2_9E
	.align		8
        /*0150*/ 	.dword	_ZN34_INTERNAL_7fdcf2c6_4_k_cu_04d548f46thrust24THRUST_300001_SM_1000_NS12placeholders3_10E
	.align		8
        /*0158*/ 	.dword	_ZN34_INTERNAL_7fdcf2c6_4_k_cu_04d548f46thrust24THRUST_300001_SM_1000_NS3seqE
	.align		8
        /*0160*/ 	.dword	_ZN34_INTERNAL_7fdcf2c6_4_k_cu_04d548f46thrust24THRUST_300001_SM_1000_NS6deviceE


//--------------------- .text._ZN3cub18CUB_300001_SM_10006detail11EmptyKernelIvEEvv --------------------------
	.section	.text._ZN3cub18CUB_300001_SM_10006detail11EmptyKernelIvEEvv,"ax",@progbits
	.align	128
        .global         _ZN3cub18CUB_300001_SM_10006detail11EmptyKernelIvEEvv
        .type           _ZN3cub18CUB_300001_SM_10006detail11EmptyKernelIvEEvv,@function
        .size           _ZN3cub18CUB_300001_SM_10006detail11EmptyKernelIvEEvv,(.L_x_746 - _ZN3cub18CUB_300001_SM_10006detail11EmptyKernelIvEEvv)
        .other          _ZN3cub18CUB_300001_SM_10006detail11EmptyKernelIvEEvv,@"STO_CUDA_ENTRY STV_DEFAULT"
_ZN3cub18CUB_300001_SM_10006detail11EmptyKernelIvEEvv:
.text._ZN3cub18CUB_300001_SM_10006detail11EmptyKernelIvEEvv:
[----:B------:R-:W-:Y:S01]  /*0000*/  LDC R1, c[0x0][0x37c] ;  /* 0x0000df00ff017b82 */ /* 0x000fe20000000800 */
[----:B------:R-:W-:Y:S05]  /*0010*/  EXIT ;  /* 0x000000000000794d */ /* 0x000fea0003800000 */
.L_x_0:
[----:B------:R-:W-:-:S00]  /*0020*/  BRA `(.L_x_0) ;  /* 0xfffffffc00fc7947 */ /* 0x000fc0000383ffff */
[----:B------:R-:W-:-:S00]  /*0030*/  NOP ;  /* 0x0000000000007918 */ /* 0x000fc00000000000 */
        /* <DEDUP_REMOVED lines=12> */
.L_x_746:


//--------------------- .text._ZN6thrust24THRUST_300001_SM_1000_NS8cuda_cub4core6detail13_kernel_agentINS1_8__reduce11ReduceAgentIPN4cuda3std3__45tupleIJdlEEESC_SB_lNS1_9__extrema9arg_max_fIdlNS9_4lessIdEEEEEEJSC_SC_iSH_EEEvDpT0_ --------------------------
	.section	.text._ZN6thrust24THRUST_300001_SM_1000_NS8cuda_cub4core6detail13_kernel_agentINS1_8__reduce11ReduceAgentIPN4cuda3std3__45tupleIJdlEEESC_SB_lNS1_9__extrema9arg_max_fIdlNS9_4lessIdEEEEEEJSC_SC_iSH_EEEvDpT0_,"ax",@progbits
	.align	128
        .global         _ZN6thrust24THRUST_300001_SM_1000_NS8cuda_cub4core6detail13_kernel_agentINS1_8__reduce11ReduceAgentIPN4cuda3std3__45tupleIJdlEEESC_SB_lNS1_9__extrema9arg_max_fIdlNS9_4lessIdEEEEEEJSC_SC_iSH_EEEvDpT0_
        .type           _ZN6thrust24THRUST_300001_SM_1000_NS8cuda_cub4core6detail13_kernel_agentINS1_8__reduce11ReduceAgentIPN4cuda3std3__45tupleIJdlEEESC_SB_lNS1_9__extrema9arg_max_fIdlNS9_4lessIdEEEEEEJSC_SC_iSH_EEEvDpT0_,@function
        .size           _ZN6thrust24THRUST_300001_SM_1000_NS8cuda_cub4core6detail13_kernel_agentINS1_8__reduce11ReduceAgentIPN4cuda3std3__45tupleIJdlEEESC_SB_lNS1_9__extrema9arg_max_fIdlNS9_4lessIdEEEEEEJSC_SC_iSH_EEEvDpT0_,(.L_x_747 - _ZN6thrust24THRUST_300001_SM_1000_NS8cuda_cub4core6detail13_kernel_agentINS1_8__reduce11ReduceAgentIPN4cuda3std3__45tupleIJdlEEESC_SB_lNS1_9__extrema9arg_max_fIdlNS9_4lessIdEEEEEEJSC_SC_iSH_EEEvDpT0_)
        .other          _ZN6thrust24THRUST_300001_SM_1000_NS8cuda_cub4core6detail13_kernel_agentINS1_8__reduce11ReduceAgentIPN4cuda3std3__45tupleIJdlEEESC_SB_lNS1_9__extrema9arg_max_fIdlNS9_4lessIdEEEEEEJSC_SC_iSH_EEEvDpT0_,@"STO_CUDA_ENTRY STV_DEFAULT"
_ZN6thrust24THRUST_300001_SM_1000_NS8cuda_cub4core6detail13_kernel_agentINS1_8__reduce11ReduceAgentIPN4cuda3std3__45tupleIJdlEEESC_SB_lNS1_9__extrema9arg_max_fIdlNS9_4lessIdEEEEEEJSC_SC_iSH_EEEvDpT0_:
.text._ZN6thrust24THRUST_300001_SM_1000_NS8cuda_cub4core6detail13_kernel_agentINS1_8__reduce11ReduceAgentIPN4cuda3std3__45tupleIJdlEEESC_SB_lNS1_9__extrema9arg_max_fIdlNS9_4lessIdEEEEEEJSC_SC_iSH_EEEvDpT0_:
[----:B------:R-:W-:Y:S01]  /*0000*/  LDC R1, c[0x0][0x37c] ;  /* 0x0000df00ff017b82 */ /* 0x000fe20000000800 */
[----:B------:R-:W0:Y:S02]  /*0010*/  LDCU UR8, c[0x0][0x390] ;  /* 0x00007200ff0877ac */ /* 0x000e240008000800 */
[----:B0-----:R-:W-:-:S13]  /*0020*/  ISETP.NE.AND P0, PT, RZ, UR8, PT ;  /* 0x00000008ff007c0c */ /* 0x001fda000bf05270 */
[----:B------:R-:W-:Y:S05]  /*0030*/  @!P0 EXIT ;  /* 0x000000000000894d */ /* 0x000fea0003800000 */
[----:B------:R-:W-:Y:S01]  /*0040*/  UISETP.GT.AND UP0, UPT, UR8, 0x4ff, UPT ;  /* 0x000004ff0800788c */ /* 0x000fe2000bf04270 */
[----:B------:R-:W-:Y:S01]  /*0050*/  BSSY.RECONVERGENT B0, `(.L_x_1) ;  /* 0x00006c3000007945 */ /* 0x000fe20003800200 */
[----:B------:R-:W0:Y:S07]  /*0060*/  LDCU.64 UR10, c[0x0][0x358] ;  /* 0x00006b00ff0a77ac */ /* 0x000e2e0008000a00 */
[----:B------:R-:W-:Y:S05]  /*0070*/  BRA.U UP0, `(.L_x_2) ;  /* 0x0000003900807547 */ /* 0x000fea000b800000 */
[----:B------:R-:W1:Y:S01]  /*0080*/  S2R R0, SR_TID.X ;  /* 0x0000000000007919 */ /* 0x000e620000002100 */
[----:B------:R-:W2:Y:S01]  /*0090*/  LDCU UR4, c[0x0][0x390] ;  /* 0x00007200ff0477ac */ /* 0x000ea20008000800 */
[----:B------:R-:W-:Y:S01]  /*00a0*/  BSSY.RECONVERGENT B1, `(.L_x_3) ;  /* 0x000000b000017945 */ /* 0x000fe20003800200 */
[----:B------:R-:W-:Y:S02]  /*00b0*/  CS2R R14, SRZ ;  /* 0x00000000000e7805 */ /* 0x000fe4000001ff00 */
[----:B------:R-:W-:Y:S02]  /*00c0*/  CS2R R12, SRZ ;  /* 0x00000000000c7805 */ /* 0x000fe4000001ff00 */
[----:B-1----:R-:W-:Y:S01]  /*00d0*/  ISETP.GE.AND P0, PT, R0, UR8, PT ;  /* 0x0000000800007c0c */ /* 0x002fe2000bf06270 */
[----:B------:R-:W-:-:S12]  /*00e0*/  IMAD.MOV.U32 R19, RZ, RZ, R0 ;  /* 0x000000ffff137224 */ /* 0x000fd800078e0000 */
[----:B--2---:R-:W-:Y:S05]  /*00f0*/  @P0 BRA `(.L_x_4) ;  /* 0x0000000000140947 */ /* 0x004fea0003800000 */
[----:B------:R-:W1:Y:S02]  /*0100*/  LDC.64 R2, c[0x0][0x380] ;  /* 0x0000e000ff027b82 */ /* 0x000e640000000a00 */
[----:B-1----:R-:W-:-:S05]  /*0110*/  IMAD.WIDE.U32 R2, R0, 0x10, R2 ;  /* 0x0000001000027825 */ /* 0x002fca00078e0002 */
[----:B0-----:R1:W5:Y:S04]  /*0120*/  LDG.E.64.CONSTANT R14, desc[UR10][R2.64] ;  /* 0x0000000a020e7981 */ /* 0x001368000c1e9b00 */
[----:B------:R1:W5:Y:S01]  /*0130*/  LDG.E.64.CONSTANT R12, desc[UR10][R2.64+0x8] ;  /* 0x0000080a020c7981 */ /* 0x000362000c1e9b00 */
[----:B------:R-:W-:-:S07]  /*0140*/  VIADD R19, R0, 0x100 ;  /* 0x0000010000137836 */ /* 0x000fce0000000000 */
.L_x_4:
[----:B0-----:R-:W-:Y:S05]  /*0150*/  BSYNC.RECONVERGENT B1 ;  /* 0x0000000000017941 */ /* 0x001fea0003800200 */
.L_x_3:
[----:B------:R-:W-:Y:S01]  /*0160*/  ISETP.GE.AND P0, PT, R19, UR8, PT ;  /* 0x0000000813007c0c */ /* 0x000fe2000bf06270 */
[----:B------:R-:W-:-:S12]  /*0170*/  BSSY.RECONVERGENT B1, `(.L_x_5) ;  /* 0x0000099000017945 */ /* 0x000fd80003800200 */
[----:B------:R-:W-:Y:S05]  /*0180*/  @P0 BRA `(.L_x_6) ;  /* 0x00000008005c0947 */ /* 0x000fea0003800000 */
[----:B------:R-:W-:Y:S01]  /*0190*/  LOP3.LUT R4, RZ, R19, RZ, 0x33, !PT ;  /* 0x00000013ff047212 */ /* 0x000fe200078e33ff */
[----:B------:R-:W-:Y:S04]  /*01a0*/  BSSY.RECONVERGENT B2, `(.L_x_7) ;  /* 0x000002e000027945 */ /* 0x000fe80003800200 */
[----:B------:R-:W-:-:S05]  /*01b0*/  VIADD R4, R4, UR8 ;  /* 0x0000000804047c36 */ /* 0x000fca0008000000 */
[----:B-1----:R-:W-:-:S04]  /*01c0*/  LOP3.LUT R2, R4, 0x300, RZ, 0xc0, !PT ;  /* 0x0000030004027812 */ /* 0x002fc800078ec0ff */
[----:B------:R-:W-:-:S13]  /*01d0*/  ISETP.NE.AND P0, PT, R2, 0x300, PT ;  /* 0x000003000200780c */ /* 0x000fda0003f05270 */
[----:B------:R-:W-:Y:S05]  /*01e0*/  @!P0 BRA `(.L_x_8) ;  /* 0x0000000000a48947 */ /* 0x000fea0003800000 */
[----:B------:R-:W0:Y:S01]  /*01f0*/  LDC.64 R2, c[0x0][0x380] ;  /* 0x0000e000ff027b82 */ /* 0x000e220000000a00 */
[----:B------:R-:W-:-:S04]  /*0200*/  LEA.HI R5, R4, 0x1, RZ, 0x18 ;  /* 0x0000000104057811 */ /* 0x000fc800078fc0ff */
[----:B------:R-:W-:-:S05]  /*0210*/  LOP3.LUT R5, R5, 0x3, RZ, 0xc0, !PT ;  /* 0x0000000305057812 */ /* 0x000fca00078ec0ff */
[----:B------:R-:W-:Y:S02]  /*0220*/  IMAD.MOV R5, RZ, RZ, -R5 ;  /* 0x000000ffff057224 */ /* 0x000fe400078e0a05 */
[----:B0-----:R-:W-:-:S04]  /*0230*/  IMAD.WIDE.U32 R2, R19, 0x10, R2 ;  /* 0x0000001013027825 */ /* 0x001fc800078e0002 */
[----:B------:R-:W-:-:S07]  /*0240*/  IMAD.MOV.U32 R16, RZ, RZ, R2 ;  /* 0x000000ffff107224 */ /* 0x000fce00078e0002 */
.L_x_11:
[----:B------:R-:W-:-:S05]  /*0250*/  IMAD.MOV.U32 R2, RZ, RZ, R16 ;  /* 0x000000ffff027224 */ /* 0x000fca00078e0010 */
[----:B------:R-:W2:Y:S04]  /*0260*/  LDG.E.64.CONSTANT R8, desc[UR10][R2.64] ;  /* 0x0000000a02087981 */ /* 0x000ea8000c1e9b00 */
[----:B------:R-:W3:Y:S01]  /*0270*/  LDG.E.64.CONSTANT R10, desc[UR10][R2.64+0x8] ;  /* 0x0000080a020a7981 */ /* 0x000ee2000c1e9b00 */
[----:B------:R-:W-:Y:S01]  /*0280*/  VIADD R5, R5, 0x1 ;  /* 0x0000000105057836 */ /* 0x000fe20000000000 */
[----:B------:R-:W-:Y:S01]  /*0290*/  BSSY.RECONVERGENT B3, `(.L_x_9) ;  /* 0x000001b000037945 */ /* 0x000fe20003800200 */
[----:B-----5:R-:W-:Y:S01]  /*02a0*/  IMAD.MOV.U32 R21, RZ, RZ, R13 ;  /* 0x000000ffff157224 */ /* 0x020fe200078e000d */
[----:B------:R-:W-:Y:S01]  /*02b0*/  IADD3 R16, P3, PT, R2, 0x1000, RZ ;  /* 0x0000100002107810 */ /* 0x000fe20007f7e0ff */
[----:B------:R-:W-:Y:S01]  /*02c0*/  IMAD.MOV.U32 R17, RZ, RZ, R12 ;  /* 0x000000ffff117224 */ /* 0x000fe200078e000c */
[----:B------:R-:W-:Y:S01]  /*02d0*/  ISETP.NE.AND P2, PT, R5, RZ, PT ;  /* 0x000000ff0500720c */ /* 0x000fe20003f45270 */
[----:B------:R-:W-:-:S02]  /*02e0*/  IMAD.MOV.U32 R6, RZ, RZ, R14 ;  /* 0x000000ffff067224 */ /* 0x000fc400078e000e */
[----:B------:R-:W-:Y:S01]  /*02f0*/  IMAD.MOV.U32 R7, RZ, RZ, R15 ;  /* 0x000000ffff077224 */ /* 0x000fe200078e000f */
[----:B--2---:R-:W-:Y:S01]  /*0300*/  DSETP.GEU.AND P0, PT, R14, R8, PT ;  /* 0x000000080e00722a */ /* 0x004fe20003f0e000 */
[----:B------:R-:W-:Y:S02]  /*0310*/  IMAD.MOV.U32 R14, RZ, RZ, R8 ;  /* 0x000000ffff0e7224 */ /* 0x000fe400078e0008 */
[----:B---3--:R-:W-:Y:S02]  /*0320*/  IMAD.MOV.U32 R12, RZ, RZ, R10 ;  /* 0x000000ffff0c7224 */ /* 0x008fe400078e000a */
[----:B------:R-:W-:Y:S02]  /*0330*/  IMAD.MOV.U32 R13, RZ, RZ, R11 ;  /* 0x000000ffff0d7224 */ /* 0x000fe400078e000b */
[----:B------:R-:W-:-:S07]  /*0340*/  IMAD.MOV.U32 R15, RZ, RZ, R9 ;  /* 0x000000ffff0f7224 */ /* 0x000fce00078e0009 */
[----:B------:R-:W-:Y:S05]  /*0350*/  @!P0 BRA `(.L_x_10) ;  /* 0x0000000000388947 */ /* 0x000fea0003800000 */
[----:B------:R-:W-:Y:S01]  /*0360*/  DSETP.GT.AND P0, PT, R6, R8, PT ;  /* 0x000000080600722a */ /* 0x000fe20003f04000 */
[----:B------:R-:W-:Y:S02]  /*0370*/  IMAD.MOV.U32 R14, RZ, RZ, R6 ;  /* 0x000000ffff0e7224 */ /* 0x000fe400078e0006 */
[----:B------:R-:W-:Y:S02]  /*0380*/  IMAD.MOV.U32 R15, RZ, RZ, R7 ;  /* 0x000000ffff0f7224 */ /* 0x000fe400078e0007 */
[----:B------:R-:W-:Y:S02]  /*0390*/  IMAD.MOV.U32 R12, RZ, RZ, R17 ;  /* 0x000000ffff0c7224 */ /* 0x000fe400078e0011 */
[----:B------:R-:W-:-:S07]  /*03a0*/  IMAD.MOV.U32 R13, RZ, RZ, R21 ;  /* 0x000000ffff0d7224 */ /* 0x000fce00078e0015 */
[----:B------:R-:W-:Y:S05]  /*03b0*/  @P0 BRA `(.L_x_10) ;  /* 0x0000000000200947 */ /* 0x000fea0003800000 */
[CC--:B------:R-:W-:Y:S02]  /*03c0*/  ISETP.GE.U32.AND P1, PT, R17.reuse, R10.reuse, PT ;  /* 0x0000000a1100720c */ /* 0x0c0fe40003f26070 */
[----:B------:R-:W-:Y:S02]  /*03d0*/  ISETP.LT.U32.AND P0, PT, R17, R10, PT ;  /* 0x0000000a1100720c */ /* 0x000fe40003f01070 */
[CC--:B------:R-:W-:Y:S02]  /*03e0*/  ISETP.GE.AND.EX P1, PT, R21.reuse, R11.reuse, PT, P1 ;  /* 0x0000000b1500720c */ /* 0x0c0fe40003f26310 */
[----:B------:R-:W-:Y:S02]  /*03f0*/  ISETP.LT.AND.EX P0, PT, R21, R11, PT, P0 ;  /* 0x0000000b1500720c */ /* 0x000fe40003f01300 */
[----:B------:R-:W-:Y:S02]  /*0400*/  FSEL R14, R6, R8, !P1 ;  /* 0x00000008060e7208 */ /* 0x000fe40004800000 */
[----:B------:R-:W-:-:S02]  /*0410*/  FSEL R15, R7, R9, !P1 ;  /* 0x00000009070f7208 */ /* 0x000fc40004800000 */
[----:B------:R-:W-:Y:S02]  /*0420*/  SEL R12, R17, R10, P0 ;  /* 0x0000000a110c7207 */ /* 0x000fe40000000000 */
[----:B------:R-:W-:-:S07]  /*0430*/  SEL R13, R21, R11, P0 ;  /* 0x0000000b150d7207 */ /* 0x000fce0000000000 */
.L_x_10:
[----:B------:R-:W-:Y:S05]  /*0440*/  BSYNC.RECONVERGENT B3 ;  /* 0x0000000000037941 */ /* 0x000fea0003800200 */
.L_x_9:
[----:B------:R-:W-:Y:S02]  /*0450*/  IMAD.X R3, RZ, RZ, R3, P3 ;  /* 0x000000ffff037224 */ /* 0x000fe400018e0603 */
[----:B------:R-:W-:Y:S01]  /*0460*/  VIADD R19, R19, 0x100 ;  /* 0x0000010013137836 */ /* 0x000fe20000000000 */
[----:B------:R-:W-:Y:S06]  /*0470*/  @P2 BRA `(.L_x_11) ;  /* 0xfffffffc00742947 */ /* 0x000fec000383ffff */
.L_x_8:
[----:B------:R-:W-:Y:S05]  /*0480*/  BSYNC.RECONVERGENT B2 ;  /* 0x0000000000027941 */ /* 0x000fea0003800200 */
.L_x_7:
[----:B------:R-:W0:Y:S01]  /*0490*/  LDC.64 R8, c[0x0][0x380] ;  /* 0x0000e000ff087b82 */ /* 0x000e220000000a00 */
[----:B------:R-:W-:-:S13]  /*04a0*/  ISETP.GE.U32.AND P0, PT, R4, 0x300, PT ;  /* 0x000003000400780c */ /* 0x000fda0003f06070 */
[----:B------:R-:W-:Y:S05]  /*04b0*/  @!P0 BRA `(.L_x_6) ;  /* 0x0000000400908947 */ /* 0x000fea0003800000 */
.L_x_20:
[----:B0-----:R-:W-:-:S05]  /*04c0*/  IMAD.WIDE R20, R19, 0x10, R8 ;  /* 0x0000001013147825 */ /* 0x001fca00078e0208 */
[----:B------:R-:W2:Y:S04]  /*04d0*/  LDG.E.64.CONSTANT R10, desc[UR10][R20.64] ;  /* 0x0000000a140a7981 */ /* 0x000ea8000c1e9b00 */
[----:B------:R-:W3:Y:S04]  /*04e0*/  LDG.E.64.CONSTANT R16, desc[UR10][R20.64+0x8] ;  /* 0x0000080a14107981 */ /* 0x000ee8000c1e9b00 */
[----:B-----5:R0:W5:Y:S04]  /*04f0*/  LDG.E.64.CONSTANT R6, desc[UR10][R20.64+0x1000] ;  /* 0x0010000a14067981 */ /* 0x020168000c1e9b00 */
[----:B------:R0:W5:Y:S01]  /*0500*/  LDG.E.64.CONSTANT R4, desc[UR10][R20.64+0x1008] ;  /* 0x0010080a14047981 */ /* 0x000162000c1e9b00 */
[----:B------:R-:W-:Y:S01]  /*0510*/  BSSY.RECONVERGENT B2, `(.L_x_12) ;  /* 0x0000015000027945 */ /* 0x000fe20003800200 */
[----:B--2---:R-:W-:Y:S01]  /*0520*/  DSETP.GEU.AND P0, PT, R14, R10, PT ;  /* 0x0000000a0e00722a */ /* 0x004fe20003f0e000 */
[----:B------:R-:W-:-:S02]  /*0530*/  IMAD.MOV.U32 R2, RZ, RZ, R10 ;  /* 0x000000ffff027224 */ /* 0x000fc400078e000a */
[----:B------:R-:W-:Y:S02]  /*0540*/  IMAD.MOV.U32 R3, RZ, RZ, R11 ;  /* 0x000000ffff037224 */ /* 0x000fe400078e000b */
[----:B---3--:R-:W-:Y:S02]  /*0550*/  IMAD.MOV.U32 R23, RZ, RZ, R16 ;  /* 0x000000ffff177224 */ /* 0x008fe400078e0010 */
[----:B------:R-:W-:-:S07]  /*0560*/  IMAD.MOV.U32 R25, RZ, RZ, R17 ;  /* 0x000000ffff197224 */ /* 0x000fce00078e0011 */
[----:B0-----:R-:W-:Y:S05]  /*0570*/  @!P0 BRA `(.L_x_13) ;  /* 0x0000000000388947 */ /* 0x001fea0003800000 */
[----:B------:R-:W-:Y:S01]  /*0580*/  DSETP.GT.AND P0, PT, R14, R10, PT ;  /* 0x0000000a0e00722a */ /* 0x000fe20003f04000 */
[----:B------:R-:W-:Y:S02]  /*0590*/  IMAD.MOV.U32 R23, RZ, RZ, R12 ;  /* 0x000000ffff177224 */ /* 0x000fe400078e000c */
[----:B------:R-:W-:Y:S02]  /*05a0*/  IMAD.MOV.U32 R25, RZ, RZ, R13 ;  /* 0x000000ffff197224 */ /* 0x000fe400078e000d */
[----:B------:R-:W-:Y:S02]  /*05b0*/  IMAD.MOV.U32 R2, RZ, RZ, R14 ;  /* 0x000000ffff027224 */ /* 0x000fe400078e000e */
[----:B------:R-:W-:-:S07]  /*05c0*/  IMAD.MOV.U32 R3, RZ, RZ, R15 ;  /* 0x000000ffff037224 */ /* 0x000fce00078e000f */
[----:B------:R-:W-:Y:S05]  /*05d0*/  @P0 BRA `(.L_x_13) ;  /* 0x0000000000200947 */ /* 0x000fea0003800000 */
[CC--:B------:R-:W-:Y:S02]  /*05e0*/  ISETP.LT.U32.AND P1, PT, R12.reuse, R16.reuse, PT ;  /* 0x000000100c00720c */ /* 0x0c0fe40003f21070 */
[CC--:B------:R-:W-:Y:S02]  /*05f0*/  ISETP.GE.U32.AND P0, PT, R12.reuse, R16.reuse, PT ;  /* 0x000000100c00720c */ /* 0x0c0fe40003f06070 */
[CC--:B------:R-:W-:Y:S02]  /*0600*/  ISETP.LT.AND.EX P1, PT, R13.reuse, R17.reuse, PT, P1 ;  /* 0x000000110d00720c */ /* 0x0c0fe40003f21310 */
[CC--:B------:R-:W-:Y:S02]  /*0610*/  ISETP.GE.AND.EX P0, PT, R13.reuse, R17.reuse, PT, P0 ;  /* 0x000000110d00720c */ /* 0x0c0fe40003f06300 */
[----:B------:R-:W-:Y:S02]  /*0620*/  SEL R23, R12, R16, P1 ;  /* 0x000000100c177207 */ /* 0x000fe40000800000 */
[----:B------:R-:W-:-:S02]  /*0630*/  SEL R25, R13, R17, P1 ;  /* 0x000000110d197207 */ /* 0x000fc40000800000 */
[----:B------:R-:W-:Y:S02]  /*0640*/  FSEL R2, R14, R10, !P0 ;  /* 0x0000000a0e027208 */ /* 0x000fe40004000000 */
[----:B------:R-:W-:-:S07]  /*0650*/  FSEL R3, R15, R11, !P0 ;  /* 0x0000000b0f037208 */ /* 0x000fce0004000000 */
.L_x_13:
[----:B------:R-:W-:Y:S05]  /*0660*/  BSYNC.RECONVERGENT B2 ;  /* 0x0000000000027941 */ /* 0x000fea0003800200 */
.L_x_12:
[----:B------:R0:W5:Y:S04]  /*0670*/  LDG.E.64.CONSTANT R14, desc[UR10][R20.64+0x2000] ;  /* 0x0020000a140e7981 */ /* 0x000168000c1e9b00 */
[----:B------:R0:W5:Y:S04]  /*0680*/  LDG.E.64.CONSTANT R12, desc[UR10][R20.64+0x2008] ;  /* 0x0020080a140c7981 */ /* 0x000168000c1e9b00 */
[----:B------:R0:W5:Y:S04]  /*0690*/  LDG.E.64.CONSTANT R10, desc[UR10][R20.64+0x3000] ;  /* 0x0030000a140a7981 */ /* 0x000168000c1e9b00 */
[----:B------:R0:W5:Y:S02]  /*06a0*/  LDG.E.64.CONSTANT R16, desc[UR10][R20.64+0x3008] ;  /* 0x0030080a14107981 */ /* 0x000164000c1e9b00 */
[----:B-----5:R-:W-:Y:S01]  /*06b0*/  DSETP.GEU.AND P0, PT, R2, R6, PT ;  /* 0x000000060200722a */ /* 0x020fe20003f0e000 */
[----:B------:R-:W-:Y:S01]  /*06c0*/  BSSY.RECONVERGENT B2, `(.L_x_14) ;  /* 0x0000014000027945 */ /* 0x000fe20003800200 */
[----:B------:R-:W-:-:S02]  /*06d0*/  IMAD.MOV.U32 R26, RZ, RZ, R6 ;  /* 0x000000ffff1a7224 */ /* 0x000fc400078e0006 */
[----:B------:R-:W-:Y:S02]  /*06e0*/  IMAD.MOV.U32 R27, RZ, RZ, R7 ;  /* 0x000000ffff1b7224 */ /* 0x000fe400078e0007 */
[----:B------:R-:W-:Y:S02]  /*06f0*/  IMAD.MOV.U32 R29, RZ, RZ, R4 ;  /* 0x000000ffff1d7224 */ /* 0x000fe400078e0004 */
[----:B------:R-:W-:-:S06]  /*0700*/  IMAD.MOV.U32 R18, RZ, RZ, R5 ;  /* 0x000000ffff127224 */ /* 0x000fcc00078e0005 */
[----:B0-----:R-:W-:Y:S05]  /*0710*/  @!P0 BRA `(.L_x_15) ;  /* 0x0000000000388947 */ /* 0x001fea0003800000 */
        /* <DEDUP_REMOVED lines=14> */
.L_x_15:
[----:B------:R-:W-:Y:S05]  /*0800*/  BSYNC.RECONVERGENT B2 ;  /* 0x0000000000027941 */ /* 0x000fea0003800200 */
.L_x_14:
[----:B------:R-:W-:Y:S01]  /*0810*/  DSETP.GEU.AND P0, PT, R26, R14, PT ;  /* 0x0000000e1a00722a */ /* 0x000fe20003f0e000 */
[----:B------:R-:W-:Y:S01]  /*0820*/  BSSY.RECONVERGENT B2, `(.L_x_16) ;  /* 0x0000014000027945 */ /* 0x000fe20003800200 */
[----:B------:R-:W-:Y:S02]  /*0830*/  IMAD.MOV.U32 R2, RZ, RZ, R14 ;  /* 0x000000ffff027224 */ /* 0x000fe400078e000e */
[----:B------:R-:W-:Y:S02]  /*0840*/  IMAD.MOV.U32 R3, RZ, RZ, R15 ;  /* 0x000000ffff037224 */ /* 0x000fe400078e000f */
[----:B------:R-:W-:Y:S02]  /*0850*/  IMAD.MOV.U32 R5, RZ, RZ, R12 ;  /* 0x000000ffff057224 */ /* 0x000fe400078e000c */
[----:B------:R-:W-:-:S06]  /*0860*/  IMAD.MOV.U32 R7, RZ, RZ, R13 ;  /* 0x000000ffff077224 */ /* 0x000fcc00078e000d */
        /* <DEDUP_REMOVED lines=15> */
.L_x_17:
[----:B------:R-:W-:Y:S05]  /*0960*/  BSYNC.RECONVERGENT B2 ;  /* 0x0000000000027941 */ /* 0x000fea0003800200 */
.L_x_16:
        /* <DEDUP_REMOVED lines=21> */
.L_x_19:
[----:B------:R-:W-:Y:S05]  /*0ac0*/  BSYNC.RECONVERGENT B2 ;  /* 0x0000000000027941 */ /* 0x000fea0003800200 */
.L_x_18:
[----:B------:R-:W-:-:S05]  /*0ad0*/  VIADD R19, R19, 0x400 ;  /* 0x0000040013137836 */ /* 0x000fca0000000000 */
[----:B------:R-:W-:-:S13]  /*0ae0*/  ISETP.GE.AND P0, PT, R19, UR4, PT ;  /* 0x0000000413007c0c */ /* 0x000fda000bf06270 */
[----:B------:R-:W-:Y:S05]  /*0af0*/  @!P0 BRA `(.L_x_20) ;  /* 0xfffffff800708947 */ /* 0x000fea000383ffff */
.L_x_6:
[----:B------:R-:W-:Y:S05]  /*0b00*/  BSYNC.RECONVERGENT B1 ;  /* 0x0000000000017941 */ /* 0x000fea0003800200 */
.L_x_5:
[----:B------:R-:W2:Y:S02]  /*0b10*/  LDCU UR6, c[0x0][0x390] ;  /* 0x00007200ff0677ac */ /* 0x000ea40008000800 */
[----:B--2---:R-:W-:-:S09]  /*0b20*/  UISETP.GE.AND UP0, UPT, UR6, 0x100, UPT ;  /* 0x000001000600788c */ /* 0x004fd2000bf06270 */
[----:B------:R-:W-:Y:S05]  /*0b30*/  BRA.U !UP0, `(.L_x_21) ;  /* 0x0000001508507547 */ /* 0x000fea000b800000 */
[----:B0-----:R-:W0:Y:S01]  /*0b40*/  S2R R9, SR_LANEID ;  /* 0x0000000000097919 */ /* 0x001e220000000000 */
[----:B------:R-:W-:Y:S01]  /*0b50*/  BSSY.RECONVERGENT B1, `(.L_x_22) ;  /* 0x000001f000017945 */ /* 0x000fe20003800200 */
[----:B-----5:R-:W-:Y:S01]  /*0b60*/  IMAD.MOV.U32 R11, RZ, RZ, R12 ;  /* 0x000000ffff0b7224 */ /* 0x020fe200078e000c */
[----:B------:R2:W3:Y:S01]  /*0b70*/  SHFL.DOWN PT, R4, R14, 0x1, 0x1f ;  /* 0x08201f000e047f89 */ /* 0x0004e200000e0000 */
[----:B------:R-:W-:Y:S02]  /*0b80*/  IMAD.MOV.U32 R16, RZ, RZ, R13 ;  /* 0x000000ffff107224 */ /* 0x000fe400078e000d */
[----:B-1----:R-:W-:Y:S01]  /*0b90*/  IMAD.MOV.U32 R2, RZ, RZ, R14 ;  /* 0x000000ffff027224 */ /* 0x002fe200078e000e */
[----:B------:R2:W1:Y:S01]  /*0ba0*/  SHFL.DOWN PT, R5, R15, 0x1, 0x1f ;  /* 0x08201f000f057f89 */ /* 0x00046200000e0000 */
[----:B------:R-:W-:-:S03]  /*0bb0*/  IMAD.MOV.U32 R3, RZ, RZ, R15 ;  /* 0x000000ffff037224 */ /* 0x000fc600078e000f */
[----:B------:R2:W4:Y:S04]  /*0bc0*/  SHFL.DOWN PT, R7, R12, 0x1, 0x1f ;  /* 0x08201f000c077f89 */ /* 0x00052800000e0000 */
[----:B------:R2:W1:Y:S01]  /*0bd0*/  SHFL.DOWN PT, R17, R13, 0x1, 0x1f ;  /* 0x08201f000d117f89 */ /* 0x00046200000e0000 */
[----:B0-----:R-:W-:-:S13]  /*0be0*/  ISETP.GT.AND P0, PT, R9, 0x1e, PT ;  /* 0x0000001e0900780c */ /* 0x001fda0003f04270 */
[----:B-1234-:R-:W-:Y:S05]  /*0bf0*/  @P0 BRA `(.L_x_23) ;  /* 0x0000000000500947 */ /* 0x01efea0003800000 */
[----:B------:R-:W-:Y:S01]  /*0c00*/  DSETP.GEU.AND P0, PT, R14, R4, PT ;  /* 0x000000040e00722a */ /* 0x000fe20003f0e000 */
[----:B------:R-:W-:Y:S02]  /*0c10*/  IMAD.MOV.U32 R11, RZ, RZ, R7 ;  /* 0x000000ffff0b7224 */ /* 0x000fe400078e0007 */
[----:B------:R-:W-:Y:S02]  /*0c20*/  IMAD.MOV.U32 R16, RZ, RZ, R17 ;  /* 0x000000ffff107224 */ /* 0x000fe400078e0011 */
        /* <DEDUP_REMOVED lines=9> */
[CC--:B------:R-:W-:Y:S02]  /*0cc0*/  ISETP.LT.U32.AND P1, PT, R12.reuse, R7.reuse, PT ;  /* 0x000000070c00720c */ /* 0x0c0fe40003f21070 */
[C---:B------:R-:W-:Y:S02]  /*0cd0*/  ISETP.GE.U32.AND P0, PT, R12.reuse, R7, PT ;  /* 0x000000070c00720c */ /* 0x040fe40003f06070 */
[CC--:B------:R-:W-:Y:S02]  /*0ce0*/  ISETP.LT.AND.EX P1, PT, R13.reuse, R17.reuse, PT, P1 ;  /* 0x000000110d00720c */ /* 0x0c0fe40003f21310 */
[C---:B------:R-:W-:Y:S02]  /*0cf0*/  ISETP.GE.AND.EX P0, PT, R13.reuse, R17, PT, P0 ;  /* 0x000000110d00720c */ /* 0x040fe40003f06300 */
[----:B------:R-:W-:Y:S02]  /*0d00*/  SEL R11, R12, R7, P1 ;  /* 0x000000070c0b7207 */ /* 0x000fe40000800000 */
[----:B------:R-:W-:-:S02]  /*0d10*/  SEL R16, R13, R17, P1 ;  /* 0x000000110d107207 */ /* 0x000fc40000800000 */
[----:B------:R-:W-:Y:S02]  /*0d20*/  FSEL R2, R14, R4, !P0 ;  /* 0x000000040e027208 */ /* 0x000fe40004000000 */
[----:B------:R-:W-:-:S07]  /*0d30*/  FSEL R3, R15, R5, !P0 ;  /* 0x000000050f037208 */ /* 0x000fce0004000000 */
.L_x_23:
[----:B------:R-:W-:Y:S05]  /*0d40*/  BSYNC.RECONVERGENT B1 ;  /* 0x0000000000017941 */ /* 0x000fea0003800200 */
.L_x_22:
[----:B------:R-:W-:Y:S01]  /*0d50*/  ISETP.GT.AND P0, PT, R9, 0x1d, PT ;  /* 0x0000001d0900780c */ /* 0x000fe20003f04270 */
[----:B------:R0:W1:Y:S01]  /*0d60*/  SHFL.DOWN PT, R6, R2, 0x2, 0x1f ;  /* 0x08401f0002067f89 */ /* 0x00006200000e0000 */
[----:B------:R-:W-:Y:S01]  /*0d70*/  BSSY.RECONVERGENT B1, `(.L_x_24) ;  /* 0x000001d000017945 */ /* 0x000fe20003800200 */
[----:B------:R-:W-:Y:S02]  /*0d80*/  IMAD.MOV.U32 R8, RZ, RZ, R11 ;  /* 0x000000ffff087224 */ /* 0x000fe400078e000b */
[----:B------:R0:W2:Y:S01]  /*0d90*/  SHFL.DOWN PT, R7, R3, 0x2, 0x1f ;  /* 0x08401f0003077f89 */ /* 0x0000a200000e0000 */
[----:B------:R-:W-:Y:S02]  /*0da0*/  IMAD.MOV.U32 R10, RZ, RZ, R16 ;  /* 0x000000ffff0a7224 */ /* 0x000fe400078e0010 */
[----:B------:R-:W-:Y:S01]  /*0db0*/  IMAD.MOV.U32 R4, RZ, RZ, R2 ;  /* 0x000000ffff047224 */ /* 0x000fe200078e0002 */
[----:B------:R0:W3:Y:S01]  /*0dc0*/  SHFL.DOWN PT, R12, R11, 0x2, 0x1f ;  /* 0x08401f000b0c7f89 */ /* 0x0000e200000e0000 */
[----:B------:R-:W-:-:S03]  /*0dd0*/  IMAD.MOV.U32 R5, RZ, RZ, R3 ;  /* 0x000000ffff057224 */ /* 0x000fc600078e0003 */
[----:B------:R0:W4:Y:S01]  /*0de0*/  SHFL.DOWN PT, R13, R16, 0x2, 0x1f ;  /* 0x08401f00100d7f89 */ /* 0x00012200000e0000 */
[----:B------:R-:W-:Y:S05]  /*0df0*/  @P0 BRA `(.L_x_25) ;  /* 0x0000000000500947 */ /* 0x000fea0003800000 */
[----:B-12---:R-:W-:Y:S01]  /*0e00*/  DSETP.GEU.AND P0, PT, R2, R6, PT ;  /* 0x000000060200722a */ /* 0x006fe20003f0e000 */
[----:B---3--:R-:W-:Y:S02]  /*0e10*/  IMAD.MOV.U32 R8, RZ, RZ, R12 ;  /* 0x000000ffff087224 */ /* 0x008fe400078e000c */
[----:B----4-:R-:W-:Y:S02]  /*0e20*/  IMAD.MOV.U32 R10, RZ, RZ, R13 ;  /* 0x000000ffff0a7224 */ /* 0x010fe400078e000d */
        /* <DEDUP_REMOVED lines=17> */
.L_x_25:
[----:B------:R-:W-:Y:S05]  /*0f40*/  BSYNC.RECONVERGENT B1 ;  /* 0x0000000000017941 */ /* 0x000fea0003800200 */
.L_x_24:
[----:B------:R-:W-:Y:S01]  /*0f50*/  ISETP.GT.AND P0, PT, R9, 0x1b, PT ;  /* 0x0000001b0900780c */ /* 0x000fe20003f04270 */
[----:B-1----:R1:W1:Y:S01]  /*0f60*/  SHFL.DOWN PT, R6, R4, 0x4, 0x1f ;  /* 0x08801f0004067f89 */ /* 0x00226200000e0000 */
[----:B------:R-:W-:Y:S01]  /*0f70*/  BSSY.RECONVERGENT B1, `(.L_x_26) ;  /* 0x000001d000017945 */ /* 0x000fe20003800200 */
[----:B0-----:R-:W-:Y:S02]  /*0f80*/  IMAD.MOV.U32 R11, RZ, RZ, R8 ;  /* 0x000000ffff0b7224 */ /* 0x001fe400078e0008 */
[----:B--2---:R0:W2:Y:S01]  /*0f90*/  SHFL.DOWN PT, R7, R5, 0x4, 0x1f ;  /* 0x08801f0005077f89 */ /* 0x0040a200000e0000 */
[----:B---3--:R-:W-:Y:S02]  /*0fa0*/  IMAD.MOV.U32 R12, RZ, RZ, R10 ;  /* 0x000000ffff0c7224 */ /* 0x008fe400078e000a */
[----:B------:R-:W-:Y:S01]  /*0fb0*/  IMAD.MOV.U32 R2, RZ, RZ, R4 ;  /* 0x000000ffff027224 */ /* 0x000fe200078e0004 */
[----:B----4-:R0:W3:Y:S01]  /*0fc0*/  SHFL.DOWN PT, R13, R8, 0x4, 0x1f ;  /* 0x08801f00080d7f89 */ /* 0x0100e200000e0000 */
        /* <DEDUP_REMOVED lines=23> */
.L_x_27:
[----:B------:R-:W-:Y:S05]  /*1140*/  BSYNC.RECONVERGENT B1 ;  /* 0x0000000000017941 */ /* 0x000fea0003800200 */
.L_x_26:
[----:B------:R-:W-:Y:S01]  /*1150*/  ISETP.GT.AND P0, PT, R9, 0x17, PT ;  /* 0x000000170900780c */ /* 0x000fe20003f04270 */
[----:B-1----:R1:W1:Y:S01]  /*1160*/  SHFL.DOWN PT, R6, R2, 0x8, 0x1f ;  /* 0x09001f0002067f89 */ /* 0x00226200000e0000 */
[----:B------:R-:W-:Y:S01]  /*1170*/  BSSY.RECONVERGENT B1, `(.L_x_28) ;  /* 0x000001d000017945 */ /* 0x000fe20003800200 */
[----:B0-----:R-:W-:Y:S02]  /*1180*/  IMAD.MOV.U32 R8, RZ, RZ, R11 ;  /* 0x000000ffff087224 */ /* 0x001fe400078e000b */
[----:B--2---:R0:W2:Y:S01]  /*1190*/  SHFL.DOWN PT, R7, R3, 0x8, 0x1f ;  /* 0x09001f0003077f89 */ /* 0x0040a200000e0000 */
[----:B------:R-:W-:Y:S02]  /*11a0*/  IMAD.MOV.U32 R10, RZ, RZ, R12 ;  /* 0x000000ffff0a7224 */ /* 0x000fe400078e000c */
[----:B------:R-:W-:Y:S01]  /*11b0*/  IMAD.MOV.U32 R4, RZ, RZ, R2 ;  /* 0x000000ffff047224 */ /* 0x000fe200078e0002 */
[----:B------:R0:W0:Y:S01]  /*11c0*/  SHFL.DOWN PT, R14, R11, 0x8, 0x1f ;  /* 0x09001f000b0e7f89 */ /* 0x00002200000e0000 */
[----:B------:R-:W-:-:S03]  /*11d0*/  IMAD.MOV.U32 R5, RZ, RZ, R3 ;  /* 0x000000ffff057224 */ /* 0x000fc600078e0003 */
[----:B---3--:R3:W0:Y:S01]  /*11e0*/  SHFL.DOWN PT, R13, R12, 0x8, 0x1f ;  /* 0x09001f000c0d7f89 */ /* 0x00862200000e0000 */
[----:B------:R-:W-:Y:S05]  /*11f0*/  @P0 BRA `(.L_x_29) ;  /* 0x0000000000500947 */ /* 0x000fea0003800000 */
[----:B-12---:R-:W-:Y:S01]  /*1200*/  DSETP.GEU.AND P0, PT, R2, R6, PT ;  /* 0x000000060200722a */ /* 0x006fe20003f0e000 */
[----:B0-----:R-:W-:Y:S02]  /*1210*/  IMAD.MOV.U32 R8, RZ, RZ, R14 ;  /* 0x000000ffff087224 */ /* 0x001fe400078e000e */
        /* <DEDUP_REMOVED lines=18> */
.L_x_29:
[----:B------:R-:W-:Y:S05]  /*1340*/  BSYNC.RECONVERGENT B1 ;  /* 0x0000000000017941 */ /* 0x000fea0003800200 */
.L_x_28:
[----:B------:R-:W-:Y:S01]  /*1350*/  ISETP.GT.AND P0, PT, R9, 0xf, PT ;  /* 0x0000000f0900780c */ /* 0x000fe20003f04270 */
[----:B-1----:R1:W1:Y:S01]  /*1360*/  SHFL.DOWN PT, R2, R4, 0x10, 0x1f ;  /* 0x0a001f0004027f89 */ /* 0x00226200000e0000 */
[----:B------:R-:W-:Y:S01]  /*1370*/  BSSY.RECONVERGENT B1, `(.L_x_30) ;  /* 0x000001d000017945 */ /* 0x000fe20003800200 */
[----:B0-----:R-:W-:Y:S02]  /*1380*/  IMAD.MOV.U32 R14, RZ, RZ, R8 ;  /* 0x000000ffff0e7224 */ /* 0x001fe400078e0008 */
[----:B------:R0:W0:Y:S01]  /*1390*/  SHFL.DOWN PT, R3, R5, 0x10, 0x1f ;  /* 0x0a001f0005037f89 */ /* 0x00002200000e0000 */
[----:B----4-:R-:W-:Y:S02]  /*13a0*/  IMAD.MOV.U32 R15, RZ, RZ, R10 ;  /* 0x000000ffff0f7224 */ /* 0x010fe400078e000a */
[----:B---3--:R-:W-:Y:S01]  /*13b0*/  IMAD.MOV.U32 R12, RZ, RZ, R4 ;  /* 0x000000ffff0c7224 */ /* 0x008fe200078e0004 */
[----:B--2---:R2:W3:Y:S01]  /*13c0*/  SHFL.DOWN PT, R7, R8, 0x10, 0x1f ;  /* 0x0a001f0008077f89 */ /* 0x0044e200000e0000 */
[----:B------:R-:W-:-:S03]  /*13d0*/  IMAD.MOV.U32 R13, RZ, RZ, R5 ;  /* 0x000000ffff0d7224 */ /* 0x000fc600078e0005 */
[----:B------:R2:W4:Y:S01]  /*13e0*/  SHFL.DOWN PT, R11, R10, 0x10, 0x1f ;  /* 0x0a001f000a0b7f89 */ /* 0x00052200000e0000 */
[----:B------:R-:W-:Y:S05]  /*13f0*/  @P0 BRA `(.L_x_31) ;  /* 0x0000000000500947 */ /* 0x000fea0003800000 */
[----:B01----:R-:W-:Y:S01]  /*1400*/  DSETP.GEU.AND P0, PT, R4, R2, PT ;  /* 0x000000020400722a */ /* 0x003fe20003f0e000 */
        /* <DEDUP_REMOVED lines=19> */
.L_x_31:
[----:B------:R-:W-:Y:S05]  /*1540*/  BSYNC.RECONVERGENT B1 ;  /* 0x0000000000017941 */ /* 0x000fea0003800200 */
.L_x_30:
[----:B------:R-:W-:Y:S01]  /*1550*/  ISETP.NE.AND P0, PT, R9, RZ, PT ;  /* 0x000000ff0900720c */ /* 0x000fe20003f05270 */
[----:B------:R-:W-:-:S12]  /*1560*/  BSSY.RECONVERGENT B1, `(.L_x_32) ;  /* 0x000000a000017945 */ /* 0x000fd80003800200 */
[----:B------:R-:W-:Y:S05]  /*1570*/  @P0 BRA `(.L_x_33) ;  /* 0x0000000000200947 */ /* 0x000fea0003800000 */
[----:B-1----:R-:W1:Y:S01]  /*1580*/  S2R R4, SR_CgaCtaId ;  /* 0x0000000000047919 */ /* 0x002e620000008800 */
[----:B0-----:R-:W-:Y:S02]  /*1590*/  MOV R3, 0x400 ;  /* 0x0000040000037802 */ /* 0x001fe40000000f00 */
[----:B------:R-:W-:-:S04]  /*15a0*/  SHF.R.U32.HI R2, RZ, 0x1, R0 ;  /* 0x00000001ff027819 */ /* 0x000fc80000011600 */
[----:B------:R-:W-:Y:S02]  /*15b0*/  LOP3.LUT R2, R2, 0x1f0, RZ, 0xc0, !PT ;  /* 0x000001f002027812 */ /* 0x000fe400078ec0ff */
[----:B-1----:R-:W-:-:S05]  /*15c0*/  LEA R3, R4, R3, 0x18 ;  /* 0x0000000304037211 */ /* 0x002fca00078ec0ff */
[----:B------:R-:W-:-:S05]  /*15d0*/  IMAD.IADD R3, R2, 0x1, R3 ;  /* 0x0000000102037824 */ /* 0x000fca00078e0203 */
[----:B------:R0:W-:Y:S04]  /*15e0*/  STS.64 [R3+0x10], R14 ;  /* 0x0000100e03007388 */ /* 0x0001e80000000a00 */
[----:B------:R0:W-:Y:S02]  /*15f0*/  STS.64 [R3+0x8], R12 ;  /* 0x0000080c03007388 */ /* 0x0001e40000000a00 */
.L_x_33:
[----:B------:R-:W-:Y:S05]  /*1600*/  BSYNC.RECONVERGENT B1 ;  /* 0x0000000000017941 */ /* 0x000fea0003800200 */
.L_x_32:
[----:B------:R-:W-:Y:S01]  /*1610*/  BAR.SYNC.DEFER_BLOCKING 0x0 ;  /* 0x0000000000007b1d */ /* 0x000fe20000010000 */
[----:B------:R-:W-:-:S13]  /*1620*/  ISETP.NE.AND P1, PT, R0, RZ, PT ;  /* 0x000000ff0000720c */ /* 0x000fda0003f25270 */
[----:B------:R-:W-:Y:S05]  /*1630*/  @P1 BRA `(.L_x_34) ;  /* 0x0000005400901947 */ /* 0x000fea0003800000 */
[----:B0-----:R-:W0:Y:S01]  /*1640*/  S2R R3, SR_CgaCtaId ;  /* 0x0000000000037919 */ /* 0x001e220000008800 */
[----:B------:R-:W-:Y:S01]  /*1650*/  MOV R0, 0x400 ;  /* 0x0000040000007802 */ /* 0x000fe20000000f00 */
[----:B------:R-:W-:Y:S03]  /*1660*/  BSSY.RECONVERGENT B1, `(.L_x_35) ;  /* 0x000001a000017945 */ /* 0x000fe60003800200 */
[----:B0-----:R-:W-:-:S05]  /*1670*/  LEA R0, R3, R0, 0x18 ;  /* 0x0000000003007211 */ /* 0x001fca00078ec0ff */
[----:B------:R-:W0:Y:S04]  /*1680*/  LDS.64 R16, [R0+0x18] ;  /* 0x0000180000107984 */ /* 0x000e280000000a00 */
[----:B-1-3--:R-:W1:Y:S04]  /*1690*/  LDS.128 R4, [R0+0x20] ;  /* 0x0000200000047984 */ /* 0x00ae680000000c00 */
[----:B------:R3:W3:Y:S04]  /*16a0*/  LDS.64 R2, [R0+0x80] ;  /* 0x0000800000027984 */ /* 0x0006e80000000a00 */
[----:B--2-4-:R2:W4:Y:S01]  /*16b0*/  LDS.128 R8, [R0+0x30] ;  /* 0x0000300000087984 */ /* 0x0145220000000c00 */
[----:B0-----:R-:W-:Y:S01]  /*16c0*/  DSETP.GEU.AND P0, PT, R12, R16, PT ;  /* 0x000000100c00722a */ /* 0x001fe20003f0e000 */
[----:B------:R-:W-:-:S02]  /*16d0*/  IMAD.MOV.U32 R20, RZ, RZ, R16 ;  /* 0x000000ffff147224 */ /* 0x000fc400078e0010 */
[----:B------:R-:W-:Y:S02]  /*16e0*/  IMAD.MOV.U32 R21, RZ, RZ, R17 ;  /* 0x000000ffff157224 */ /* 0x000fe400078e0011 */
[----:B-1----:R-:W-:Y:S02]  /*16f0*/  IMAD.MOV.U32 R22, RZ, RZ, R4 ;  /* 0x000000ffff167224 */ /* 0x002fe400078e0004 */
[----:B------:R-:W-:-:S07]  /*1700*/  IMAD.MOV.U32 R23, RZ, RZ, R5 ;  /* 0x000000ffff177224 */ /* 0x000fce00078e0005 */
[----:B--234-:R-:W-:Y:S05]  /*1710*/  @!P0 BRA `(.L_x_36) ;  /* 0x0000000000388947 */ /* 0x01cfea0003800000 */
[----:B------:R-:W-:Y:S01]  /*1720*/  DSETP.GEU.AND P0, PT, R16, R12, PT ;  /* 0x0000000c1000722a */ /* 0x000fe20003f0e000 */
[----:B------:R-:W-:Y:S02]  /*1730*/  IMAD.MOV.U32 R20, RZ, RZ, R12 ;  /* 0x000000ffff147224 */ /* 0x000fe400078e000c */
[----:B------:R-:W-:Y:S02]  /*1740*/  IMAD.MOV.U32 R21, RZ, RZ, R13 ;  /* 0x000000ffff157224 */ /* 0x000fe400078e000d */
[----:B------:R-:W-:Y:S02]  /*1750*/  IMAD.MOV.U32 R22, RZ, RZ, R14 ;  /* 0x000000ffff167224 */ /* 0x000fe400078e000e */
[----:B------:R-:W-:-:S07]  /*1760*/  IMAD.MOV.U32 R23, RZ, RZ, R15 ;  /* 0x000000ffff177224 */ /* 0x000fce00078e000f */
[----:B------:R-:W-:Y:S05]  /*1770*/  @!P0 BRA `(.L_x_36) ;  /* 0x0000000000208947 */ /* 0x000fea0003800000 */
        /* <DEDUP_REMOVED lines=8> */
.L_x_36:
[----:B------:R-:W-:Y:S05]  /*1800*/  BSYNC.RECONVERGENT B1 ;  /* 0x0000000000017941 */ /* 0x000fea0003800200 */
.L_x_35:
[----:B------:R0:W1:Y:S01]  /*1810*/  LDS.128 R12, [R0+0x40] ;  /* 0x00004000000c7984 */ /* 0x0000620000000c00 */
[----:B------:R-:W-:Y:S01]  /*1820*/  DSETP.GEU.AND P0, PT, R20, R6, PT ;  /* 0x000000061400722a */ /* 0x000fe20003f0e000 */
[----:B------:R-:W-:Y:S01]  /*1830*/  BSSY.RECONVERGENT B1, `(.L_x_37) ;  /* 0x0000015000017945 */ /* 0x000fe20003800200 */
[----:B------:R-:W-:Y:S01]  /*1840*/  IMAD.MOV.U32 R4, RZ, RZ, R6 ;  /* 0x000000ffff047224 */ /* 0x000fe200078e0006 */
[----:B------:R0:W2:Y:S01]  /*1850*/  LDS.128 R16, [R0+0x50] ;  /* 0x0000500000107984 */ /* 0x0000a20000000c00 */
[----:B------:R-:W-:Y:S02]  /*1860*/  IMAD.MOV.U32 R5, RZ, RZ, R7 ;  /* 0x000000ffff057224 */ /* 0x000fe400078e0007 */
[----:B------:R-:W-:Y:S02]  /*1870*/  IMAD.MOV.U32 R27, RZ, RZ, R8 ;  /* 0x000000ffff1b7224 */ /* 0x000fe400078e0008 */
[----:B------:R-:W-:-:S06]  /*1880*/  IMAD.MOV.U32 R29, RZ, RZ, R9 ;  /* 0x000000ffff1d7224 */ /* 0x000fcc00078e0009 */
[----:B0-----:R-:W-:Y:S05]  /*1890*/  @!P0 BRA `(.L_x_38) ;  /* 0x0000000000388947 */ /* 0x001fea0003800000 */
[----:B------:R-:W-:Y:S01]  /*18a0*/  DSETP.GEU.AND P0, PT, R6, R20, PT ;  /* 0x000000140600722a */ /* 0x000fe20003f0e000 */
[----:B------:R-:W-:Y:S02]  /*18b0*/  IMAD.MOV.U32 R27, RZ, RZ, R22 ;  /* 0x000000ffff1b7224 */ /* 0x000fe400078e0016 */
[----:B------:R-:W-:Y:S02]  /*18c0*/  IMAD.MOV.U32 R29, RZ, RZ, R23 ;  /* 0x000000ffff1d7224 */ /* 0x000fe400078e0017 */
[----:B------:R-:W-:Y:S02]  /*18d0*/  IMAD.MOV.U32 R4, RZ, RZ, R20 ;  /* 0x000000ffff047224 */ /* 0x000fe400078e0014 */
[----:B------:R-:W-:-:S07]  /*18e0*/  IMAD.MOV.U32 R5, RZ, RZ, R21 ;  /* 0x000000ffff057224 */ /* 0x000fce00078e0015 */
[----:B------:R-:W-:Y:S05]  /*18f0*/  @!P0 BRA `(.L_x_38) ;  /* 0x0000000000208947 */ /* 0x000fea0003800000 */
        /* <DEDUP_REMOVED lines=8> */
.L_x_38:
[----:B------:R-:W-:Y:S05]  /*1980*/  BSYNC.RECONVERGENT B1 ;  /* 0x0000000000017941 */ /* 0x000fea0003800200 */
.L_x_37:
[----:B------:R-:W-:Y:S01]  /*1990*/  DSETP.GEU.AND P0, PT, R4, R10, PT ;  /* 0x0000000a0400722a */ /* 0x000fe20003f0e000 */
[----:B------:R-:W-:Y:S01]  /*19a0*/  BSSY.RECONVERGENT B1, `(.L_x_39) ;  /* 0x0000014000017945 */ /* 0x000fe20003800200 */
[----:B------:R-:W-:Y:S02]  /*19b0*/  IMAD.MOV.U32 R20, RZ, RZ, R10 ;  /* 0x000000ffff147224 */ /* 0x000fe400078e000a */
[----:B------:R-:W-:Y:S02]  /*19c0*/  IMAD.MOV.U32 R21, RZ, RZ, R11 ;  /* 0x000000ffff157224 */ /* 0x000fe400078e000b */
[----:B-1----:R-:W-:Y:S02]  /*19d0*/  IMAD.MOV.U32 R25, RZ, RZ, R12 ;  /* 0x000000ffff197224 */ /* 0x002fe400078e000c */
[----:B------:R-:W-:-:S06]  /*19e0*/  IMAD.MOV.U32 R23, RZ, RZ, R13 ;  /* 0x000000ffff177224 */ /* 0x000fcc00078e000d */
[----:B------:R-:W-:Y:S05]  /*19f0*/  @!P0 BRA `(.L_x_40) ;  /* 0x0000000000388947 */ /* 0x000fea0003800000 */
        /* <DEDUP_REMOVED lines=14> */
.L_x_40:
[----:B------:R-:W-:Y:S05]  /*1ae0*/  BSYNC.RECONVERGENT B1 ;  /* 0x0000000000017941 */ /* 0x000fea0003800200 */
.L_x_39:
[----:B------:R0:W1:Y:S01]  /*1af0*/  LDS.128 R8, [R0+0x60] ;  /* 0x0000600000087984 */ /* 0x0000620000000c00 */
[----:B------:R-:W-:Y:S01]  /*1b00*/  DSETP.GEU.AND P0, PT, R20, R14, PT ;  /* 0x0000000e1400722a */ /* 0x000fe20003f0e000 */
[----:B------:R-:W-:Y:S01]  /*1b10*/  BSSY.RECONVERGENT B1, `(.L_x_41) ;  /* 0x0000015000017945 */ /* 0x000fe20003800200 */
[----:B------:R-:W-:Y:S01]  /*1b20*/  IMAD.MOV.U32 R12, RZ, RZ, R14 ;  /* 0x000000ffff0c7224 */ /* 0x000fe200078e000e */
[----:B------:R0:W3:Y:S01]  /*1b30*/  LDS.128 R4, [R0+0x70] ;  /* 0x0000700000047984 */ /* 0x0000e20000000c00 */
[----:B------:R-:W-:Y:S02]  /*1b40*/  IMAD.MOV.U32 R13, RZ, RZ, R15 ;  /* 0x000000ffff0d7224 */ /* 0x000fe400078e000f */
[----:B--2---:R-:W-:Y:S02]  /*1b50*/  IMAD.MOV.U32 R27, RZ, RZ, R16 ;  /* 0x000000ffff1b7224 */ /* 0x004fe400078e0010 */
        /* <DEDUP_REMOVED lines=16> */
.L_x_42:
[----:B------:R-:W-:Y:S05]  /*1c60*/  BSYNC.RECONVERGENT B1 ;  /* 0x0000000000017941 */ /* 0x000fea0003800200 */
.L_x_41:
        /* <DEDUP_REMOVED lines=21> */
.L_x_44:
[----:B------:R-:W-:Y:S05]  /*1dc0*/  BSYNC.RECONVERGENT B1 ;  /* 0x0000000000017941 */ /* 0x000fea0003800200 */
.L_x_43:
[----:B------:R-:W-:Y:S01]  /*1dd0*/  DSETP.GEU.AND P0, PT, R14, R10, PT ;  /* 0x0000000a0e00722a */ /* 0x000fe20003f0e000 */
[----:B------:R-:W-:Y:S01]  /*1de0*/  BSSY.RECONVERGENT B1, `(.L_x_45) ;  /* 0x0000014000017945 */ /* 0x000fe20003800200 */
[----:B------:R-:W-:Y:S02]  /*1df0*/  IMAD.MOV.U32 R8, RZ, RZ, R10 ;  /* 0x000000ffff087224 */ /* 0x000fe400078e000a */
[----:B------:R-:W-:Y:S02]  /*1e00*/  IMAD.MOV.U32 R9, RZ, RZ, R11 ;  /* 0x000000ffff097224 */ /* 0x000fe400078e000b */
[----:B---3--:R-:W-:Y:S02]  /*1e10*/  IMAD.MOV.U32 R17, RZ, RZ, R4 ;  /* 0x000000ffff117224 */ /* 0x008fe400078e0004 */
        /* <DEDUP_REMOVED lines=16> */
.L_x_46:
[----:B------:R-:W-:Y:S05]  /*1f20*/  BSYNC.RECONVERGENT B1 ;  /* 0x0000000000017941 */ /* 0x000fea0003800200 */
.L_x_45:
[----:B------:R-:W-:Y:S01]  /*1f30*/  DSETP.GEU.AND P0, PT, R8, R6, PT ;  /* 0x000000060800722a */ /* 0x000fe20003f0e000 */
[----:B------:R-:W-:Y:S02]  /*1f40*/  IMAD.MOV.U32 R12, RZ, RZ, R6 ;  /* 0x000000ffff0c7224 */ /* 0x000fe400078e0006 */
[----:B------:R-:W-:Y:S02]  /*1f50*/  IMAD.MOV.U32 R13, RZ, RZ, R7 ;  /* 0x000000ffff0d7224 */ /* 0x000fe400078e0007 */
[----:B------:R-:W-:Y:S02]  /*1f60*/  IMAD.MOV.U32 R14, RZ, RZ, R2 ;  /* 0x000000ffff0e7224 */ /* 0x000fe400078e0002 */
[----:B------:R-:W-:-:S07]  /*1f70*/  IMAD.MOV.U32 R15, RZ, RZ, R3 ;  /* 0x000000ffff0f7224 */ /* 0x000fce00078e0003 */
        /* <DEDUP_REMOVED lines=14> */
[----:B------:R-:W-:Y:S01]  /*2060*/  SEL R15, R0, R3, P2 ;  /* 0x00000003000f7207 */ /* 0x000fe20001000000 */
[----:B------:R-:W-:Y:S06]  /*2070*/  BRA `(.L_x_34) ;  /* 0x0000004c00007947 */ /* 0x000fec0003800000 */
.L_x_21:
[----:B-1----:R-:W1:Y:S01]  /*2080*/  S2R R2, SR_LANEID ;  /* 0x0000000000027919 */ /* 0x002e620000000000 */
[----:B------:R-:W-:Y:S01]  /*2090*/  LOP3.LUT R3, R0, 0x3e0, RZ, 0xc0, !PT ;  /* 0x000003e000037812 */ /* 0x000fe200078ec0ff */
[----:B------:R-:W-:Y:S01]  /*20a0*/  BSSY.RECONVERGENT B1, `(.L_x_47) ;  /* 0x0000024000017945 */ /* 0x000fe20003800200 */
[----:B-----5:R-:W-:Y:S02]  /*20b0*/  IMAD.MOV.U32 R18, RZ, RZ, R12 ;  /* 0x000000ffff127224 */ /* 0x020fe400078e000c */
[----:B------:R-:W-:Y:S02]  /*20c0*/  IMAD.MOV.U32 R20, RZ, RZ, R13 ;  /* 0x000000ffff147224 */ /* 0x000fe400078e000d */
[----:B------:R-:W-:Y:S01]  /*20d0*/  VIADD R4, R3, 0x20 ;  /* 0x0000002003047836 */ /* 0x000fe20000000000 */
[----:B------:R-:W-:Y:S01]  /*20e0*/  LOP3.LUT R3, RZ, R3, RZ, 0x33, !PT ;  /* 0x00000003ff037212 */ /* 0x000fe200078e33ff */
[----:B------:R-:W-:Y:S02]  /*20f0*/  IMAD.MOV.U32 R6, RZ, RZ, R14 ;  /* 0x000000ffff067224 */ /* 0x000fe400078e000e */
[----:B------:R-:W-:Y:S01]  /*2100*/  IMAD.MOV.U32 R7, RZ, RZ, R15 ;  /* 0x000000ffff077224 */ /* 0x000fe200078e000f */
[----:B------:R-:W-:Y:S01]  /*2110*/  ISETP.GT.AND P0, PT, R4, UR6, PT ;  /* 0x0000000604007c0c */ /* 0x000fe2000bf04270 */
[----:B------:R-:W-:-:S05]  /*2120*/  VIADD R3, R3, UR6 ;  /* 0x0000000603037c36 */ /* 0x000fca0008000000 */
[----:B------:R-:W-:-:S05]  /*2130*/  SEL R3, R3, 0x1f, P0 ;  /* 0x0000001f03037807 */ /* 0x000fca0000000000 */
[----:B------:R2:W3:Y:S04]  /*2140*/  SHFL.DOWN PT, R4, R14, 0x1, R3 ;  /* 0x082000000e047989 */ /* 0x0004e800000e0003 */
[----:B------:R2:W4:Y:S04]  /*2150*/  SHFL.DOWN PT, R5, R15, 0x1, R3 ;  /* 0x082000000f057989 */ /* 0x00052800000e0003 */
[----:B0-----:R2:W0:Y:S01]  /*2160*/  SHFL.DOWN PT, R9, R12, 0x1, R3 ;  /* 0x082000000c097989 */ /* 0x00142200000e0003 */
[----:B-1----:R-:W-:-:S03]  /*2170*/  ISETP.GE.AND P0, PT, R2, R3, PT ;  /* 0x000000030200720c */ /* 0x002fc60003f06270 */
[----:B------:R2:W1:Y:S10]  /*2180*/  SHFL.DOWN PT, R11, R13, 0x1, R3 ;  /* 0x082000000d0b7989 */ /* 0x00047400000e0003 */
[----:B--2---:R-:W-:Y:S05]  /*2190*/  @P0 BRA `(.L_x_48) ;  /* 0x0000000000500947 */ /* 0x004fea0003800000 */
[----:B---34-:R-:W-:Y:S01]  /*21a0*/  DSETP.GEU.AND P0, PT, R14, R4, PT ;  /* 0x000000040e00722a */ /* 0x018fe20003f0e000 */
[----:B0-----:R-:W-:Y:S02]  /*21b0*/  IMAD.MOV.U32 R18, RZ, RZ, R9 ;  /* 0x000000ffff127224 */ /* 0x001fe400078e0009 */
[----:B-1----:R-:W-:Y:S02]  /*21c0*/  IMAD.MOV.U32 R20, RZ, RZ, R11 ;  /* 0x000000ffff147224 */ /* 0x002fe400078e000b */
        /* <DEDUP_REMOVED lines=17> */
.L_x_48:
[----:B------:R-:W-:Y:S05]  /*22e0*/  BSYNC.RECONVERGENT B1 ;  /* 0x0000000000017941 */ /* 0x000fea0003800200 */
.L_x_47:
[----:B---3--:R-:W-:Y:S01]  /*22f0*/  VIADD R4, R2, 0x2 ;  /* 0x0000000202047836 */ /* 0x008fe20000000000 */
[----:B------:R2:W3:Y:S01]  /*2300*/  SHFL.DOWN PT, R8, R6, 0x2, R3 ;  /* 0x0840000006087989 */ /* 0x0004e200000e0003 */
[----:B------:R-:W-:Y:S01]  /*2310*/  BSSY.RECONVERGENT B1, `(.L_x_49) ;  /* 0x000001e000017945 */ /* 0x000fe20003800200 */
[----:B------:R-:W-:Y:S02]  /*2320*/  IMAD.MOV.U32 R10, RZ, RZ, R18 ;  /* 0x000000ffff0a7224 */ /* 0x000fe400078e0012 */
[----:B------:R-:W-:Y:S01]  /*2330*/  ISETP.GT.AND P0, PT, R4, R3, PT ;  /* 0x000000030400720c */ /* 0x000fe20003f04270 */
[----:B0-----:R2:W0:Y:S01]  /*2340*/  SHFL.DOWN PT, R9, R7, 0x2, R3 ;  /* 0x0840000007097989 */ /* 0x00142200000e0003 */
[----:B------:R-:W-:Y:S02]  /*2350*/  IMAD.MOV.U32 R16, RZ, RZ, R20 ;  /* 0x000000ffff107224 */ /* 0x000fe400078e0014 */
[----:B------:R-:W-:Y:S01]  /*2360*/  IMAD.MOV.U32 R4, RZ, RZ, R6 ;  /* 0x000000ffff047224 */ /* 0x000fe200078e0006 */
[----:B-1----:R2:W1:Y:S01]  /*2370*/  SHFL.DOWN PT, R11, R18, 0x2, R3 ;  /* 0x08400000120b7989 */ /* 0x00246200000e0003 */
[----:B----4-:R-:W-:-:S03]  /*2380*/  IMAD.MOV.U32 R5, RZ, RZ, R7 ;  /* 0x000000ffff057224 */ /* 0x010fc600078e0007 */
[----:B------:R2:W4:Y:S04]  /*2390*/  SHFL.DOWN PT, R13, R20, 0x2, R3 ;  /* 0x08400000140d7989 */ /* 0x00052800000e0003 */
[----:B------:R-:W-:Y:S05]  /*23a0*/  @P0 BRA `(.L_x_50) ;  /* 0x0000000000500947 */ /* 0x000fea0003800000 */
[----:B0--3--:R-:W-:Y:S01]  /*23b0*/  DSETP.GEU.AND P0, PT, R6, R8, PT ;  /* 0x000000080600722a */ /* 0x009fe20003f0e000 */
[----:B-1----:R-:W-:Y:S02]  /*23c0*/  IMAD.MOV.U32 R10, RZ, RZ, R11 ;  /* 0x000000ffff0a7224 */ /* 0x002fe400078e000b */
        /* <DEDUP_REMOVED lines=18> */
.L_x_50:
[----:B------:R-:W-:Y:S05]  /*24f0*/  BSYNC.RECONVERGENT B1 ;  /* 0x0000000000017941 */ /* 0x000fea0003800200 */
.L_x_49:
[----:B--2---:R-:W-:Y:S01]  /*2500*/  VIADD R6, R2, 0x4 ;  /* 0x0000000402067836 */ /* 0x004fe20000000000 */
[----:B---3--:R2:W3:Y:S01]  /*2510*/  SHFL.DOWN PT, R8, R4, 0x4, R3 ;  /* 0x0880000004087989 */ /* 0x0084e200000e0003 */
[----:B------:R-:W-:Y:S01]  /*2520*/  BSSY.RECONVERGENT B1, `(.L_x_51) ;  /* 0x000001e000017945 */ /* 0x000fe20003800200 */
[----:B------:R-:W-:Y:S02]  /*2530*/  IMAD.MOV.U32 R12, RZ, RZ, R10 ;  /* 0x000000ffff0c7224 */ /* 0x000fe400078e000a */
[----:B------:R-:W-:Y:S01]  /*2540*/  ISETP.GT.AND P0, PT, R6, R3, PT ;  /* 0x000000030600720c */ /* 0x000fe20003f04270 */
[----:B0-----:R2:W0:Y:S01]  /*2550*/  SHFL.DOWN PT, R9, R5, 0x4, R3 ;  /* 0x0880000005097989 */ /* 0x00142200000e0003 */
[----:B------:R-:W-:Y:S02]  /*2560*/  IMAD.MOV.U32 R14, RZ, RZ, R16 ;  /* 0x000000ffff0e7224 */ /* 0x000fe400078e0010 */
[----:B------:R-:W-:Y:S01]  /*2570*/  IMAD.MOV.U32 R6, RZ, RZ, R4 ;  /* 0x000000ffff067224 */ /* 0x000fe200078e0004 */
[----:B-1----:R2:W1:Y:S01]  /*2580*/  SHFL.DOWN PT, R11, R10, 0x4, R3 ;  /* 0x088000000a0b7989 */ /* 0x00246200000e0003 */
[----:B------:R-:W-:-:S03]  /*2590*/  IMAD.MOV.U32 R7, RZ, RZ, R5 ;  /* 0x000000ffff077224 */ /* 0x000fc600078e0005 */
[----:B----4-:R2:W4:Y:S04]  /*25a0*/  SHFL.DOWN PT, R13, R16, 0x4, R3 ;  /* 0x08800000100d7989 */ /* 0x01052800000e0003 */
        /* <DEDUP_REMOVED lines=21> */
.L_x_52:
[----:B------:R-:W-:Y:S05]  /*2700*/  BSYNC.RECONVERGENT B1 ;  /* 0x0000000000017941 */ /* 0x000fea0003800200 */
.L_x_51:
        /* <DEDUP_REMOVED lines=32> */
.L_x_54:
[----:B------:R-:W-:Y:S05]  /*2910*/  BSYNC.RECONVERGENT B1 ;  /* 0x0000000000017941 */ /* 0x000fea0003800200 */
.L_x_53:
[----:B---3--:R-:W-:Y:S01]  /*2920*/  VIADD R8, R2, 0x10 ;  /* 0x0000001002087836 */ /* 0x008fe20000000000 */
[----:B--2---:R2:W3:Y:S01]  /*2930*/  SHFL.DOWN PT, R6, R4, 0x10, R3 ;  /* 0x0a00000004067989 */ /* 0x0044e200000e0003 */
[----:B------:R-:W-:Y:S01]  /*2940*/  BSSY.RECONVERGENT B1, `(.L_x_55) ;  /* 0x000001e000017945 */ /* 0x000fe20003800200 */
[----:B------:R-:W-:Y:S02]  /*2950*/  IMAD.MOV.U32 R14, RZ, RZ, R10 ;  /* 0x000000ffff0e7224 */ /* 0x000fe400078e000a */
[----:B------:R-:W-:Y:S01]  /*2960*/  ISETP.GT.AND P0, PT, R8, R3, PT ;  /* 0x000000030800720c */ /* 0x000fe20003f04270 */
[----:B------:R2:W2:Y:S01]  /*2970*/  SHFL.DOWN PT, R7, R5, 0x10, R3 ;  /* 0x0a00000005077989 */ /* 0x0004a200000e0003 */
[----:B------:R-:W-:Y:S02]  /*2980*/  IMAD.MOV.U32 R15, RZ, RZ, R16 ;  /* 0x000000ffff0f7224 */ /* 0x000fe400078e0010 */
[----:B------:R-:W-:Y:S01]  /*2990*/  IMAD.MOV.U32 R12, RZ, RZ, R4 ;  /* 0x000000ffff0c7224 */ /* 0x000fe200078e0004 */
[----:B0-----:R0:W0:Y:S01]  /*29a0*/  SHFL.DOWN PT, R9, R10, 0x10, R3 ;  /* 0x0a0000000a097989 */ /* 0x00102200000e0003 */
[----:B----4-:R-:W-:-:S03]  /*29b0*/  IMAD.MOV.U32 R13, RZ, RZ, R5 ;  /* 0x000000ffff0d7224 */ /* 0x010fc600078e0005 */
[----:B-1----:R1:W4:Y:S04]  /*29c0*/  SHFL.DOWN PT, R11, R16, 0x10, R3 ;  /* 0x0a000000100b7989 */ /* 0x00232800000e0003 */
[----:B------:R-:W-:Y:S05]  /*29d0*/  @P0 BRA `(.L_x_56) ;  /* 0x0000000000500947 */ /* 0x000fea0003800000 */
[----:B--23--:R-:W-:Y:S01]  /*29e0*/  DSETP.GEU.AND P0, PT, R4, R6, PT ;  /* 0x000000060400722a */ /* 0x00cfe20003f0e000 */
[----:B0-----:R-:W-:Y:S02]  /*29f0*/  IMAD.MOV.U32 R14, RZ, RZ, R9 ;  /* 0x000000ffff0e7224 */ /* 0x001fe400078e0009 */
        /* <DEDUP_REMOVED lines=18> */
.L_x_56:
[----:B------:R-:W-:Y:S05]  /*2b20*/  BSYNC.RECONVERGENT B1 ;  /* 0x0000000000017941 */ /* 0x000fea0003800200 */
.L_x_55:
[----:B------:R-:W-:Y:S01]  /*2b30*/  ISETP.NE.AND P0, PT, R2, RZ, PT ;  /* 0x000000ff0200720c */ /* 0x000fe20003f05270 */
[----:B------:R-:W-:-:S12]  /*2b40*/  BSSY.RECONVERGENT B1, `(.L_x_57) ;  /* 0x000000a000017945 */ /* 0x000fd80003800200 */
[----:B------:R-:W-:Y:S05]  /*2b50*/  @P0 BRA `(.L_x_58) ;  /* 0x0000000000200947 */ /* 0x000fea0003800000 */
[----:B--2---:R-:W2:Y:S01]  /*2b60*/  S2R R4, SR_CgaCtaId ;  /* 0x0000000000047919 */ /* 0x004ea20000008800 */
[----:B01----:R-:W-:Y:S02]  /*2b70*/  MOV R3, 0x400 ;  /* 0x0000040000037802 */ /* 0x003fe40000000f00 */
[----:B------:R-:W-:-:S04]  /*2b80*/  SHF.R.U32.HI R2, RZ, 0x1, R0 ;  /* 0x00000001ff027819 */ /* 0x000fc80000011600 */
[----:B------:R-:W-:Y:S02]  /*2b90*/  LOP3.LUT R2, R2, 0x1f0, RZ, 0xc0, !PT ;  /* 0x000001f002027812 */ /* 0x000fe400078ec0ff */
[----:B--2---:R-:W-:-:S05]  /*2ba0*/  LEA R3, R4, R3, 0x18 ;  /* 0x0000000304037211 */ /* 0x004fca00078ec0ff */
[----:B------:R-:W-:-:S05]  /*2bb0*/  IMAD.IADD R3, R2, 0x1, R3 ;  /* 0x0000000102037824 */ /* 0x000fca00078e0203 */
[----:B------:R0:W-:Y:S04]  /*2bc0*/  STS.64 [R3+0x10], R14 ;  /* 0x0000100e03007388 */ /* 0x0001e80000000a00 */
[----:B------:R0:W-:Y:S02]  /*2bd0*/  STS.64 [R3+0x8], R12 ;  /* 0x0000080c03007388 */ /* 0x0001e40000000a00 */
.L_x_58:
[----:B------:R-:W-:Y:S05]  /*2be0*/  BSYNC.RECONVERGENT B1 ;  /* 0x0000000000017941 */ /* 0x000fea0003800200 */
.L_x_57:
[----:B------:R-:W-:Y:S01]  /*2bf0*/  BAR.SYNC.DEFER_BLOCKING 0x0 ;  /* 0x0000000000007b1d */ /* 0x000fe20000010000 */
[----:B------:R-:W-:-:S13]  /*2c00*/  ISETP.NE.AND P1, PT, R0, RZ, PT ;  /* 0x000000ff0000720c */ /* 0x000fda0003f25270 */
[----:B------:R-:W-:Y:S05]  /*2c10*/  @P1 BRA `(.L_x_34) ;  /* 0x0000004000181947 */ /* 0x000fea0003800000 */
[----:B------:R-:W-:Y:S01]  /*2c20*/  UISETP.GE.AND UP0, UPT, UR6, 0x21, UPT ;  /* 0x000000210600788c */ /* 0x000fe2000bf06270 */
[----:B----4-:R-:W-:Y:S02]  /*2c30*/  IMAD.MOV.U32 R11, RZ, RZ, R14 ;  /* 0x000000ffff0b7224 */ /* 0x010fe400078e000e */
[----:B------:R-:W-:Y:S02]  /*2c40*/  IMAD.MOV.U32 R8, RZ, RZ, R15 ;  /* 0x000000ffff087224 */ /* 0x000fe400078e000f */
[----:B------:R-:W-:Y:S02]  /*2c50*/  IMAD.MOV.U32 R2, RZ, RZ, R12 ;  /* 0x000000ffff027224 */ /* 0x000fe400078e000c */
[----:B012---:R-:W-:Y:S02]  /*2c60*/  IMAD.MOV.U32 R3, RZ, RZ, R13 ;  /* 0x000000ffff037224 */ /* 0x007fe400078e000d */
[----:B------:R-:W-:Y:S05]  /*2c70*/  BRA.U !UP0, `(.L_x_59) ;  /* 0x00000001086c7547 */ /* 0x000fea000b800000 */
[----:B------:R-:W0:Y:S01]  /*2c80*/  S2UR UR5, SR_CgaCtaId ;  /* 0x00000000000579c3 */ /* 0x000e220000008800 */
[----:B------:R-:W-:Y:S01]  /*2c90*/  UMOV UR4, 0x400 ;  /* 0x0000040000047882 */ /* 0x000fe20000000000 */
[----:B------:R-:W-:Y:S01]  /*2ca0*/  BSSY.RECONVERGENT B1, `(.L_x_59) ;  /* 0x0000018000017945 */ /* 0x000fe20003800200 */
[----:B0-----:R-:W-:-:S09]  /*2cb0*/  ULEA UR4, UR5, UR4, 0x18 ;  /* 0x0000000405047291 */ /* 0x001fd2000f8ec0ff */
[----:B------:R-:W0:Y:S04]  /*2cc0*/  LDS.64 R4, [UR4+0x18] ;  /* 0x00001804ff047984 */ /* 0x000e280008000a00 */
[----:B---3--:R-:W1:Y:S01]  /*2cd0*/  LDS.64 R6, [UR4+0x20] ;  /* 0x00002004ff067984 */ /* 0x008e620008000a00 */
[----:B0-----:R-:W-:Y:S01]  /*2ce0*/  DSETP.GEU.AND P0, PT, R12, R4, PT ;  /* 0x000000040c00722a */ /* 0x001fe20003f0e000 */
[----:B------:R-:W-:Y:S02]  /*2cf0*/  IMAD.MOV.U32 R2, RZ, RZ, R4 ;  /* 0x000000ffff027224 */ /* 0x000fe400078e0004 */
[----:B------:R-:W-:Y:S02]  /*2d00*/  IMAD.MOV.U32 R3, RZ, RZ, R5 ;  /* 0x000000ffff037224 */ /* 0x000fe400078e0005 */
[----:B-1----:R-:W-:-:S02]  /*2d10*/  IMAD.MOV.U32 R11, RZ, RZ, R6 ;  /* 0x000000ffff0b7224 */ /* 0x002fc400078e0006 */
        /* <DEDUP_REMOVED lines=16> */
.L_x_60:
[----:B------:R-:W-:Y:S05]  /*2e20*/  BSYNC.RECONVERGENT B1 ;  /* 0x0000000000017941 */ /* 0x000fea0003800200 */
.L_x_59:
[----:B------:R-:W-:Y:S01]  /*2e30*/  UISETP.GE.AND UP0, UPT, UR6, 0x41, UPT ;  /* 0x000000410600788c */ /* 0x000fe2000bf06270 */
[----:B------:R-:W-:Y:S02]  /*2e40*/  IMAD.MOV.U32 R9, RZ, RZ, R11 ;  /* 0x000000ffff097224 */ /* 0x000fe400078e000b */
[----:B------:R-:W-:Y:S02]  /*2e50*/  IMAD.MOV.U32 R0, RZ, RZ, R8 ;  /* 0x000000ffff007224 */ /* 0x000fe400078e0008 */
[----:B------:R-:W-:Y:S02]  /*2e60*/  IMAD.MOV.U32 R4, RZ, RZ, R2 ;  /* 0x000000ffff047224 */ /* 0x000fe400078e0002 */
[----:B------:R-:W-:Y:S02]  /*2e70*/  IMAD.MOV.U32 R5, RZ, RZ, R3 ;  /* 0x000000ffff057224 */ /* 0x000fe400078e0003 */
[----:B------:R-:W-:Y:S05]  /*2e80*/  BRA.U !UP0, `(.L_x_61) ;  /* 0x00000001086c7547 */ /* 0x000fea000b800000 */
[----:B------:R-:W0:Y:S01]  /*2e90*/  S2UR UR5, SR_CgaCtaId ;  /* 0x00000000000579c3 */ /* 0x000e220000008800 */
[----:B------:R-:W-:Y:S01]  /*2ea0*/  UMOV UR4, 0x400 ;  /* 0x0000040000047882 */ /* 0x000fe20000000000 */
[----:B------:R-:W-:Y:S01]  /*2eb0*/  BSSY.RECONVERGENT B1, `(.L_x_61) ;  /* 0x0000018000017945 */ /* 0x000fe20003800200 */
[----:B0-----:R-:W-:-:S09]  /*2ec0*/  ULEA UR4, UR5, UR4, 0x18 ;  /* 0x0000000405047291 */ /* 0x001fd2000f8ec0ff */
[----:B---3--:R-:W0:Y:S04]  /*2ed0*/  LDS.64 R6, [UR4+0x28] ;  /* 0x00002804ff067984 */ /* 0x008e280008000a00 */
[----:B------:R-:W1:Y:S01]  /*2ee0*/  LDS.64 R12, [UR4+0x30] ;  /* 0x00003004ff0c7984 */ /* 0x000e620008000a00 */
        /* <DEDUP_REMOVED lines=20> */
.L_x_62:
[----:B------:R-:W-:Y:S05]  /*3030*/  BSYNC.RECONVERGENT B1 ;  /* 0x0000000000017941 */ /* 0x000fea0003800200 */
.L_x_61:
        /* <DEDUP_REMOVED lines=32> */
.L_x_64:
[----:B------:R-:W-:Y:S05]  /*3240*/  BSYNC.RECONVERGENT B1 ;  /* 0x0000000000017941 */ /* 0x000fea0003800200 */
.L_x_63:
        /* <DEDUP_REMOVED lines=32> */
.L_x_66:
[----:B------:R-:W-:Y:S05]  /*3450*/  BSYNC.RECONVERGENT B1 ;  /* 0x0000000000017941 */ /* 0x000fea0003800200 */
.L_x_65:
        /* <DEDUP_REMOVED lines=32> */
.L_x_68:
[----:B------:R-:W-:Y:S05]  /*3660*/  BSYNC.RECONVERGENT B1 ;  /* 0x0000000000017941 */ /* 0x000fea0003800200 */
.L_x_67:
        /* <DEDUP_REMOVED lines=32> */
.L_x_70:
[----:B------:R-:W-:Y:S05]  /*3870*/  BSYNC.RECONVERGENT B1 ;  /* 0x0000000000017941 */ /* 0x000fea0003800200 */
.L_x_69:
[----:B------:R-:W-:Y:S01]  /*3880*/  UISETP.GE.AND UP0, UPT, UR6, 0xe1, UPT ;  /* 0x000000e10600788c */ /* 0x000fe2000bf06270 */
[----:B------:R-:W-:Y:S02]  /*3890*/  IMAD.MOV.U32 R14, RZ, RZ, R9 ;  /* 0x000000ffff0e7224 */ /* 0x000fe400078e0009 */
[----:B------:R-:W-:Y:S02]  /*38a0*/  IMAD.MOV.U32 R15, RZ, RZ, R0 ;  /* 0x000000ffff0f7224 */ /* 0x000fe400078e0000 */
[----:B------:R-:W-:Y:S02]  /*38b0*/  IMAD.MOV.U32 R12, RZ, RZ, R4 ;  /* 0x000000ffff0c7224 */ /* 0x000fe400078e0004 */
[----:B------:R-:W-:Y:S02]  /*38c0*/  IMAD.MOV.U32 R13, RZ, RZ, R5 ;  /* 0x000000ffff0d7224 */ /* 0x000fe400078e0005 */
[----:B------:R-:W-:Y:S05]  /*38d0*/  BRA.U !UP0, `(.L_x_34) ;  /* 0x0000003108e87547 */ /* 0x000fea000b800000 */
[----:B------:R-:W0:Y:S01]  /*38e0*/  S2UR UR5, SR_CgaCtaId ;  /* 0x00000000000579c3 */ /* 0x000e220000008800 */
[----:B------:R-:W-:Y:S02]  /*38f0*/  UMOV UR4, 0x400 ;  /* 0x0000040000047882 */ /* 0x000fe40000000000 */
        /* <DEDUP_REMOVED lines=24> */
.L_x_2:
[----:B------:R-:W1:Y:S01]  /*3a80*/  S2R R0, SR_TID.X ;  /* 0x0000000000007919 */ /* 0x000e620000002100 */
[----:B------:R-:W1:Y:S02]  /*3a90*/  LDC.64 R2, c[0x0][0x380] ;  /* 0x0000e000ff027b82 */ /* 0x000e640000000a00 */
[----:B-1----:R-:W-:-:S05]  /*3aa0*/  IMAD.WIDE.U32 R2, R0, 0x10, R2 ;  /* 0x0000001000027825 */ /* 0x002fca00078e0002 */
[----:B0-----:R-:W2:Y:S04]  /*3ab0*/  LDG.E.64.CONSTANT R18, desc[UR10][R2.64] ;  /* 0x0000000a02127981 */ /* 0x001ea8000c1e9b00 */
[----:B------:R-:W2:Y:S04]  /*3ac0*/  LDG.E.64.CONSTANT R16, desc[UR10][R2.64+0x1000] ;  /* 0x0010000a02107981 */ /* 0x000ea8000c1e9b00 */
[----:B------:R-:W3:Y:S04]  /*3ad0*/  LDG.E.64.CONSTANT R20, desc[UR10][R2.64+0x8] ;  /* 0x0000080a02147981 */ /* 0x000ee8000c1e9b00 */
[----:B------:R-:W3:Y:S04]  /*3ae0*/  LDG.E.64.CONSTANT R14, desc[UR10][R2.64+0x1008] ;  /* 0x0010080a020e7981 */ /* 0x000ee8000c1e9b00 */
[----:B------:R-:W4:Y:S04]  /*3af0*/  LDG.E.64.CONSTANT R12, desc[UR10][R2.64+0x2000] ;  /* 0x0020000a020c7981 */ /* 0x000f28000c1e9b00 */
[----:B------:R-:W5:Y:S04]  /*3b00*/  LDG.E.64.CONSTANT R10, desc[UR10][R2.64+0x2008] ;  /* 0x0020080a020a7981 */ /* 0x000f68000c1e9b00 */
[----:B------:R-:W5:Y:S04]  /*3b10*/  LDG.E.64.CONSTANT R6, desc[UR10][R2.64+0x3000] ;  /* 0x0030000a02067981 */ /* 0x000f68000c1e9b00 */
[----:B------:R-:W5:Y:S04]  /*3b20*/  LDG.E.64.CONSTANT R4, desc[UR10][R2.64+0x3008] ;  /* 0x0030080a02047981 */ /* 0x000f68000c1e9b00 */
[----:B------:R-:W5:Y:S04]  /*3b30*/  LDG.E.64.CONSTANT R28, desc[UR10][R2.64+0x4000] ;  /* 0x0040000a021c7981 */ /* 0x000f68000c1e9b00 */
[----:B------:R-:W5:Y:S01]  /*3b40*/  LDG.E.64.CONSTANT R8, desc[UR10][R2.64+0x4008] ;  /* 0x0040080a02087981 */ /* 0x000f62000c1e9b00 */
[----:B------:R-:W-:Y:S01]  /*3b50*/  UISETP.GE.U32.AND UP0, UPT, UR8, 0xa00, UPT ;  /* 0x00000a000800788c */ /* 0x000fe2000bf06070 */
[----:B------:R-:W-:Y:S01]  /*3b60*/  UMOV UR9, 0x500 ;  /* 0x0000050000097882 */ /* 0x000fe20000000000 */
[----:B------:R-:W-:Y:S01]  /*3b70*/  UMOV UR4, URZ ;  /* 0x000000ff00047c82 */ /* 0x000fe20008000000 */
[----:B--2---:R-:W-:-:S14]  /*3b80*/  DSETP.GEU.AND P2, PT, R18, R16, PT ;  /* 0x000000101200722a */ /* 0x004fdc0003f4e000 */
[----:B---3--:R-:W-:-:S04]  /*3b90*/  @P2 ISETP.GE.U32.AND P0, PT, R20, R14, PT ;  /* 0x0000000e1400220c */ /* 0x008fc80003f06070 */
[----:B------:R-:W-:-:S13]  /*3ba0*/  @P2 ISETP.GE.AND.EX P0, PT, R21, R15, PT, P0 ;  /* 0x0000000f1500220c */ /* 0x000fda0003f06300 */
[----:B------:R-:W-:-:S06]  /*3bb0*/  @P2 DSETP.LT.OR P0, PT, R16, R18, !P0 ;  /* 0x000000121000222a */ /* 0x000fcc0004701400 */
[----:B------:R-:W-:Y:S02]  /*3bc0*/  @P2 FSEL R18, R18, R16, P0 ;  /* 0x0000001012122208 */ /* 0x000fe40000000000 */
[----:B------:R-:W-:Y:S02]  /*3bd0*/  @P2 FSEL R19, R19, R17, P0 ;  /* 0x0000001113132208 */ /* 0x000fe40000000000 */
[----:B------:R-:W-:Y:S01]  /*3be0*/  @P2 SEL R14, R20, R14, P0 ;  /* 0x0000000e140e2207 */ /* 0x000fe20000000000 */
[----:B------:R-:W-:Y:S01]  /*3bf0*/  @P2 IMAD.MOV.U32 R16, RZ, RZ, R18 ;  /* 0x000000ffff102224 */ /* 0x000fe200078e0012 */
[----:B------:R-:W-:Y:S01]  /*3c00*/  @P2 SEL R15, R21, R15, P0 ;  /* 0x0000000f150f2207 */ /* 0x000fe20000000000 */
[----:B------:R-:W-:-:S06]  /*3c10*/  @P2 IMAD.MOV.U32 R17, RZ, RZ, R19 ;  /* 0x000000ffff112224 */ /* 0x000fcc00078e0013 */
[----:B----4-:R-:W-:-:S14]  /*3c20*/  DSETP.GEU.AND P1, PT, R16, R12, PT ;  /* 0x0000000c1000722a */ /* 0x010fdc0003f2e000 */
[----:B-----5:R-:W-:-:S04]  /*3c30*/  @P1 ISETP.GE.U32.AND P0, PT, R14, R10, PT ;  /* 0x0000000a0e00120c */ /* 0x020fc80003f06070 */
[----:B------:R-:W-:-:S13]  /*3c40*/  @P1 ISETP.GE.AND.EX P0, PT, R15, R11, PT, P0 ;  /* 0x0000000b0f00120c */ /* 0x000fda0003f06300 */
[----:B------:R-:W-:-:S06]  /*3c50*/  @P1 DSETP.GT.OR P0, PT, R16, R12, !P0 ;  /* 0x0000000c1000122a */ /* 0x000fcc0004704400 */
[----:B------:R-:W-:Y:S02]  /*3c60*/  @P1 FSEL R16, R16, R12, P0 ;  /* 0x0000000c10101208 */ /* 0x000fe40000000000 */
[----:B------:R-:W-:Y:S02]  /*3c70*/  @P1 FSEL R17, R17, R13, P0 ;  /* 0x0000000d11111208 */ /* 0x000fe40000000000 */
[----:B------:R-:W-:Y:S01]  /*3c80*/  @P1 SEL R10, R14, R10, P0 ;  /* 0x0000000a0e0a1207 */ /* 0x000fe20000000000 */
[----:B------:R-:W-:Y:S01]  /*3c90*/  @P1 IMAD.MOV.U32 R12, RZ, RZ, R16 ;  /* 0x000000ffff0c1224 */ /* 0x000fe200078e0010 */
[----:B------:R-:W-:Y:S01]  /*3ca0*/  @P1 SEL R11, R15, R11, P0 ;  /* 0x0000000b0f0b1207 */ /* 0x000fe20000000000 */
[----:B------:R-:W-:-:S06]  /*3cb0*/  @P1 IMAD.MOV.U32 R13, RZ, RZ, R17 ;  /* 0x000000ffff0d1224 */ /* 0x000fcc00078e0011 */
[----:B------:R-:W-:-:S14]  /*3cc0*/  DSETP.GEU.AND P2, PT, R12, R6, PT ;  /* 0x000000060c00722a */ /* 0x000fdc0003f4e000 */
[----:B------:R-:W-:-:S04]  /*3cd0*/  @P2 ISETP.GE.U32.AND P0, PT, R10, R4, PT ;  /* 0x000000040a00220c */ /* 0x000fc80003f06070 */
        /* <DEDUP_REMOVED lines=17> */
[----:B------:R-:W-:Y:S01]  /*3df0*/  @P1 IMAD.MOV.U32 R29, RZ, RZ, R7 ;  /* 0x000000ffff1d1224 */ /* 0x000fe200078e0007 */
[----:B------:R-:W-:Y:S06]  /*3e00*/  BRA.U !UP0, `(.L_x_71) ;  /* 0x0000000d08987547 */ /* 0x000fec000b800000 */
[----:B------:R-:W-:-:S04]  /*3e10*/  UIADD3 UR9, UP0, UPT, UR8, -0xa00, URZ ;  /* 0xfffff60008097890 */ /* 0x000fc8000ff1e0ff */
[----:B------:R-:W-:Y:S02]  /*3e20*/  ULEA.HI.X.SX32 UR8, UR8, 0xffffffff, 0x1, UP0 ;  /* 0xffffffff08087891 */ /* 0x000fe400080f0eff */
[----:B------:R-:W-:Y:S02]  /*3e30*/  UIMAD.WIDE.U32 UR12, UR9, -0x33333333, URZ ;  /* 0xcccccccd090c78a5 */ /* 0x000fe4000f8e00ff */
[----:B------:R-:W-:Y:S02]  /*3e40*/  UIMAD.WIDE.U32 UR4, UR8, -0x33333333, URZ ;  /* 0xcccccccd080478a5 */ /* 0x000fe4000f8e00ff */
[----:B------:R-:W-:Y:S02]  /*3e50*/  UISETP.GE.U32.AND UP1, UPT, UR9, 0x500, UPT ;  /* 0x000005000900788c */ /* 0x000fe4000bf26070 */
[----:B------:R-:W-:Y:S02]  /*3e60*/  UIMAD.WIDE.U32 UR4, UP0, UR9, -0x33333334, UR4 ;  /* 0xcccccccc090478a5 */ /* 0x000fe4000f800004 */
[----:B------:R-:W-:-:S02]  /*3e70*/  UISETP.GE.U32.AND.EX UP1, UPT, UR8, URZ, UPT, UP1 ;  /* 0x000000ff0800728c */ /* 0x000fc4000bf26110 */
[----:B------:R-:W-:Y:S02]  /*3e80*/  UIADD3.X UR7, UPT, UPT, URZ, URZ, URZ, UP0, !UPT ;  /* 0x000000ffff077290 */ /* 0x000fe400087fe4ff */
[----:B------:R-:W-:Y:S01]  /*3e90*/  UIADD3 URZ, UP0, UPT, UR13, UR4, URZ ;  /* 0x000000040dff7290 */ /* 0x000fe2000ff1e0ff */
[----:B------:R-:W-:Y:S01]  /*3ea0*/  UMOV UR6, UR5 ;  /* 0x0000000500067c82 */ /* 0x000fe20008000000 */
[----:B------:R-:W-:Y:S02]  /*3eb0*/  UMOV UR9, 0x500 ;  /* 0x0000050000097882 */ /* 0x000fe40000000000 */
[----:B------:R-:W-:-:S04]  /*3ec0*/  UIMAD.WIDE.U32.X UR6, UR8, -0x33333334, UR6, UP0 ;  /* 0xcccccccc080678a5 */ /* 0x000fc800080e0406 */
[----:B------:R-:W-:-:S04]  /*3ed0*/  USHF.R.U64 UR5, UR6, 0xa, UR7 ;  /* 0x0000000a06057899 */ /* 0x000fc80008001207 */
[----:B------:R-:W-:-:S04]  /*3ee0*/  ULOP3.LUT UR4, UR5, 0x1, URZ, 0xc0, !UPT ;  /* 0x0000000105047892 */ /* 0x000fc8000f8ec0ff */
[----:B------:R-:W-:-:S03]  /*3ef0*/  UISETP.NE.U32.AND UP0, UPT, UR4, 0x1, UPT ;  /* 0x000000010400788c */ /* 0x000fc6000bf05070 */
[----:B------:R-:W-:Y:S01]  /*3f00*/  UMOV UR4, URZ ;  /* 0x000000ff00047c82 */ /* 0x000fe20008000000 */
[----:B------:R-:W-:Y:S01]  /*3f10*/  UISETP.NE.U32.AND.EX UP0, UPT, URZ, URZ, UPT, UP0 ;  /* 0x000000ffff00728c */ /* 0x000fe2000bf05100 */
[----:B------:R-:W-:Y:S10]  /*3f20*/  BRA.U !UP1, `(.L_x_72) ;  /* 0x0000000909307547 */ /* 0x000ff4000b800000 */
[----:B------:R-:W0:Y:S01]  /*3f30*/  LDCU.64 UR8, c[0x0][0x380] ;  /* 0x00007000ff0877ac */ /* 0x000e220008000a00 */
[----:B------:R-:W-:Y:S01]  /*3f40*/  UIADD3 UR5, UP1, UPT, UR5, 0x1, URZ ;  /* 0x0000000105057890 */ /* 0x000fe2000ff3e0ff */
[----:B------:R-:W-:-:S03]  /*3f50*/  UMOV UR4, URZ ;  /* 0x000000ff00047c82 */ /* 0x000fc60008000000 */
[----:B------:R-:W-:Y:S02]  /*3f60*/  ULEA.HI.X UR6, UR7, URZ, URZ, 0x16, UP1 ;  /* 0x000000ff07067291 */ /* 0x000fe400088fb4ff */
[----:B------:R-:W-:Y:S02]  /*3f70*/  ULOP3.LUT UR5, UR5, 0xfffffffe, URZ, 0xc0, !UPT ;  /* 0xfffffffe05057892 */ /* 0x000fe4000f8ec0ff */
[----:B------:R-:W-:Y:S01]  /*3f80*/  ULOP3.LUT UR6, UR6, 0x7fffff, URZ, 0xc0, !UPT ;  /* 0x007fffff06067892 */ /* 0x000fe2000f8ec0ff */
[----:B0-----:R-:W-:-:S04]  /*3f90*/  LEA R4, P0, R0, UR8, 0x4 ;  /* 0x0000000800047c11 */ /* 0x001fc8000f8020ff */
[----:B------:R-:W-:Y:S02]  /*3fa0*/  IADD3 R4, P1, PT, R4, 0xe008, RZ ;  /* 0x0000e00804047810 */ /* 0x000fe40007f3e0ff */
[----:B------:R-:W-:Y:S01]  /*3fb0*/  LEA.HI.X R0, R0, UR9, RZ, 0x4, P0 ;  /* 0x0000000900007c11 */ /* 0x000fe200080f24ff */
[----:B------:R-:W-:-:S04]  /*3fc0*/  UMOV UR9, 0x500 ;  /* 0x0000050000097882 */ /* 0x000fc80000000000 */
[----:B------:R-:W-:-:S07]  /*3fd0*/  IMAD.X R5, RZ, RZ, R0, P1 ;  /* 0x000000ffff057224 */ /* 0x000fce00008e0600 */
.L_x_73:
[----:B------:R-:W2:Y:S04]  /*3fe0*/  LDG.E.64.CONSTANT R12, desc[UR10][R4.64+-0x9008] ;  /* 0xff6ff80a040c7981 */ /* 0x000ea8000c1e9b00 */
[----:B------:R-:W3:Y:S04]  /*3ff0*/  LDG.E.64.CONSTANT R16, desc[UR10][R4.64+-0x9000] ;  /* 0xff70000a04107981 */ /* 0x000ee8000c1e9b00 */
[----:B------:R-:W4:Y:S04]  /*4000*/  LDG.E.64.CONSTANT R18, desc[UR10][R4.64+-0x8008] ;  /* 0xff7ff80a04127981 */ /* 0x000f28000c1e9b00 */
[----:B------:R-:W5:Y:S04]  /*4010*/  LDG.E.64.CONSTANT R20, desc[UR10][R4.64+-0x8000] ;  /* 0xff80000a04147981 */ /* 0x000f68000c1e9b00 */
[----:B------:R-:W5:Y:S04]  /*4020*/  LDG.E.64.CONSTANT R22, desc[UR10][R4.64+-0x7008] ;  /* 0xff8ff80a04167981 */ /* 0x000f68000c1e9b00 */
[----:B------:R-:W5:Y:S04]  /*4030*/  LDG.E.64.CONSTANT R24, desc[UR10][R4.64+-0x7000] ;  /* 0xff90000a04187981 */ /* 0x000f68000c1e9b00 */
[----:B------:R-:W5:Y:S04]  /*4040*/  LDG.E.64.CONSTANT R26, desc[UR10][R4.64+-0x6008] ;  /* 0xff9ff80a041a7981 */ /* 0x000f68000c1e9b00 */
[----:B------:R-:W5:Y:S04]  /*4050*/  LDG.E.64.CONSTANT R6, desc[UR10][R4.64+-0x6000] ;  /* 0xffa0000a04067981 */ /* 0x000f68000c1e9b00 */
[----:B------:R-:W5:Y:S01]  /*4060*/  LDG.E.64.CONSTANT R14, desc[UR10][R4.64+-0x4000] ;  /* 0xffc0000a040e7981 */ /* 0x000f62000c1e9b00 */
[----:B--2---:R-:W-:-:S14]  /*4070*/  DSETP.GEU.AND P2, PT, R28, R12, PT ;  /* 0x0000000c1c00722a */ /* 0x004fdc0003f4e000 */
[----:B---3--:R-:W-:-:S04]  /*4080*/  @P2 ISETP.GE.U32.AND P0, PT, R8, R16, PT ;  /* 0x000000100800220c */ /* 0x008fc80003f06070 */
[----:B------:R-:W-:-:S13]  /*4090*/  @P2 ISETP.GE.AND.EX P0, PT, R9, R17, PT, P0 ;  /* 0x000000110900220c */ /* 0x000fda0003f06300 */
[----:B------:R-:W-:-:S06]  /*40a0*/  @P2 DSETP.GT.OR P0, PT, R28, R12, !P0 ;  /* 0x0000000c1c00222a */ /* 0x000fcc0004704400 */
[----:B------:R-:W-:Y:S02]  /*40b0*/  @P2 FSEL R11, R29, R13, P0 ;  /* 0x0000000d1d0b2208 */ /* 0x000fe40000000000 */
[----:B------:R-:W-:Y:S02]  /*40c0*/  @P2 FSEL R0, R28, R12, P0 ;  /* 0x0000000c1c002208 */ /* 0x000fe40000000000 */
[----:B------:R-:W2:Y:S01]  /*40d0*/  LDG.E.64.CONSTANT R28, desc[UR10][R4.64+-0x5008] ;  /* 0xffaff80a041c7981 */ /* 0x000ea2000c1e9b00 */
[----:B------:R-:W-:Y:S02]  /*40e0*/  @P2 IMAD.MOV.U32 R13, RZ, RZ, R11 ;  /* 0x000000ffff0d2224 */ /* 0x000fe400078e000b */
[----:B------:R-:W-:Y:S01]  /*40f0*/  @P2 IMAD.MOV.U32 R12, RZ, RZ, R0 ;  /* 0x000000ffff0c2224 */ /* 0x000fe200078e0000 */
[----:B------:R-:W3:Y:S05]  /*4100*/  LDG.E.64.CONSTANT R10, desc[UR10][R4.64+-0x5000] ;  /* 0xffb0000a040a7981 */ /* 0x000eea000c1e9b00 */
[----:B----4-:R-:W-:Y:S01]  /*4110*/  DSETP.GEU.AND P1, PT, R12, R18, PT ;  /* 0x000000120c00722a */ /* 0x010fe20003f2e000 */
[----:B------:R-:W-:-:S02]  /*4120*/  @P2 SEL R16, R8, R16, P0 ;  /* 0x0000001008102207 */ /* 0x000fc40000000000 */
[----:B------:R-:W-:-:S11]  /*4130*/  @P2 SEL R17, R9, R17, P0 ;  /* 0x0000001109112207 */ /* 0x000fd60000000000 */
[----:B-----5:R-:W-:-:S04]  /*4140*/  @P1 ISETP.GE.U32.AND P0, PT, R16, R20, PT ;  /* 0x000000141000120c */ /* 0x020fc80003f06070 */
[----:B------:R-:W-:-:S13]  /*4150*/  @P1 ISETP.GE.AND.EX P0, PT, R17, R21, PT, P0 ;  /* 0x000000151100120c */ /* 0x000fda0003f06300 */
[----:B------:R-:W-:-:S06]  /*4160*/  @P1 DSETP.GT.OR P0, PT, R12, R18, !P0 ;  /* 0x000000120c00122a */ /* 0x000fcc0004704400 */
[----:B------:R-:W-:Y:S02]  /*4170*/  @P1 FSEL R0, R12, R18, P0 ;  /* 0x000000120c001208 */ /* 0x000fe40000000000 */
[----:B------:R-:W-:Y:S02]  /*4180*/  @P1 FSEL R9, R13, R19, P0 ;  /* 0x000000130d091208 */ /* 0x000fe40000000000 */
[----:B------:R-:W4:Y:S01]  /*4190*/  LDG.E.64.CONSTANT R12, desc[UR10][R4.64+-0x4008] ;  /* 0xffbff80a040c7981 */ /* 0x000f22000c1e9b00 */
[----:B------:R-:W-:Y:S02]  /*41a0*/  @P1 IMAD.MOV.U32 R18, RZ, RZ, R0 ;  /* 0x000000ffff121224 */ /* 0x000fe400078e0000 */
[----:B------:R-:W-:Y:S01]  /*41b0*/  @P1 IMAD.MOV.U32 R19, RZ, RZ, R9 ;  /* 0x000000ffff131224 */ /* 0x000fe200078e0009 */
[----:B------:R-:W-:Y:S01]  /*41c0*/  @P1 SEL R20, R16, R20, P0 ;  /* 0x0000001410141207 */ /* 0x000fe20000000000 */
[----:B------:R-:W5:Y:S04]  /*41d0*/  LDG.E.64.CONSTANT R8, desc[UR10][R4.64] ;  /* 0x0000000a04087981 */ /* 0x000f68000c1e9b00 */
[----:B------:R-:W-:Y:S01]  /*41e0*/  DSETP.GEU.AND P2, PT, R18, R22, PT ;  /* 0x000000161200722a */ /* 0x000fe20003f4e000 */
[----:B------:R-:W-:-:S02]  /*41f0*/  @P1 SEL R21, R17, R21, P0 ;  /* 0x0000001511151207 */ /* 0x000fc40000000000 */
[----:B------:R-:W5:Y:S11]  /*4200*/  LDG.E.64.CONSTANT R16, desc[UR10][R4.64+-0x3008] ;  /* 0xffcff80a04107981 */ /* 0x000f76000c1e9b00 */
[----:B------:R-:W-:-:S04]  /*4210*/  @P2 ISETP.GE.U32.AND P0, PT, R20, R24, PT ;  /* 0x000000181400220c */ /* 0x000fc80003f06070 */
[----:B------:R-:W-:-:S13]  /*4220*/  @P2 ISETP.GE.AND.EX P0, PT, R21, R25, PT, P0 ;  /* 0x000000191500220c */ /* 0x000fda0003f06300 */
[----:B------:R-:W-:-:S06]  /*4230*/  @P2 DSETP.GT.OR P0, PT, R18, R22, !P0 ;  /* 0x000000161200222a */ /* 0x000fcc0004704400 */
[----:B------:R-:W-:Y:S02]  /*4240*/  @P2 FSEL R0, R18, R22, P0 ;  /* 0x0000001612002208 */ /* 0x000fe40000000000 */
[----:B------:R-:W-:-:S03]  /*4250*/  @P2 FSEL R19, R19, R23, P0 ;  /* 0x0000001713132208 */ /* 0x000fc60000000000 */
[----:B------:R-:W-:Y:S02]  /*4260*/  @P2 IMAD.MOV.U32 R22, RZ, RZ, R0 ;  /* 0x000000ffff162224 */ /* 0x000fe400078e0000 */
[----:B------:R-:W-:Y:S02]  /*4270*/  @P2 IMAD.MOV.U32 R23, RZ, RZ, R19 ;  /* 0x000000ffff172224 */ /* 0x000fe400078e0013 */
[----:B------:R-:W5:Y:S04]  /*4280*/  LDG.E.64.CONSTANT R18, desc[UR10][R4.64+-0x3000] ;  /* 0xffd0000a04127981 */ /* 0x000f68000c1e9b00 */
[----:B------:R-:W-:Y:S01]  /*4290*/  DSETP.GEU.AND P1, PT, R22, R26, PT ;  /* 0x0000001a1600722a */ /* 0x000fe20003f2e000 */
[----:B------:R-:W-:Y:S02]  /*42a0*/  @P2 SEL R24, R20, R24, P0 ;  /* 0x0000001814182207 */ /* 0x000fe40000000000 */
[----:B------:R-:W-:-:S02]  /*42b0*/  @P2 SEL R25, R21, R25, P0 ;  /* 0x0000001915192207 */ /* 0x000fc40000000000 */
[----:B------:R-:W5:Y:S09]  /*42c0*/  LDG.E.64.CONSTANT R20, desc[UR10][R4.64+-0x2008] ;  /* 0xffdff80a04147981 */ /* 0x000f72000c1e9b00 */
[----:B------:R-:W-:-:S04]  /*42d0*/  @P1 ISETP.GE.U32.AND P0, PT, R24, R6, PT ;  /* 0x000000061800120c */ /* 0x000fc80003f06070 */
[----:B------:R-:W-:-:S13]  /*42e0*/  @P1 ISETP.GE.AND.EX P0, PT, R25, R7, PT, P0 ;  /* 0x000000071900120c */ /* 0x000fda0003f06300 */
[----:B------:R-:W-:-:S06]  /*42f0*/  @P1 DSETP.GT.OR P0, PT, R22, R26, !P0 ;  /* 0x0000001a1600122a */ /* 0x000fcc0004704400 */
[----:B------:R-:W-:Y:S02]  /*4300*/  @P1 FSEL R0, R22, R26, P0 ;  /* 0x0000001a16001208 */ /* 0x000fe40000000000 */
[----:B------:R-:W-:-:S03]  /*4310*/  @P1 FSEL R23, R23, R27, P0 ;  /* 0x0000001b17171208 */ /* 0x000fc60000000000 */
[----:B------:R-:W-:Y:S02]  /*4320*/  @P1 IMAD.MOV.U32 R26, RZ, RZ, R0 ;  /* 0x000000ffff1a1224 */ /* 0x000fe400078e0000 */
[----:B------:R-:W-:Y:S02]  /*4330*/  @P1 IMAD.MOV.U32 R27, RZ, RZ, R23 ;  /* 0x000000ffff1b1224 */ /* 0x000fe400078e0017 */
[----:B------:R-:W5:Y:S01]  /*4340*/  LDG.E.64.CONSTANT R22, desc[UR10][R4.64+-0x2000] ;  /* 0xffe0000a04167981 */ /* 0x000f62000c1e9b00 */
[----:B------:R-:W-:Y:S02]  /*4350*/  @P1 SEL R6, R24, R6, P0 ;  /* 0x0000000618061207 */ /* 0x000fe40000000000 */
[----:B------:R-:W-:Y:S02]  /*4360*/  @P1 SEL R7, R25, R7, P0 ;  /* 0x0000000719071207 */ /* 0x000fe40000000000 */
[----:B------:R-:W5:Y:S01]  /*4370*/  LDG.E.64.CONSTANT R24, desc[UR10][R4.64+-0x1008] ;  /* 0xffeff80a04187981 */ /* 0x000f62000c1e9b00 */
[----:B--2---:R-:W-:-:S14]  /*4380*/  DSETP.GEU.AND P2, PT, R26, R28, PT ;  /* 0x0000001c1a00722a */ /* 0x004fdc0003f4e000 */
[----:B---3--:R-:W-:-:S04]  /*4390*/  @P2 ISETP.GE.U32.AND P0, PT, R6, R10, PT ;  /* 0x0000000a0600220c */ /* 0x008fc80003f06070 */
[----:B------:R-:W-:-:S13]  /*43a0*/  @P2 ISETP.GE.AND.EX P0, PT, R7, R11, PT, P0 ;  /* 0x0000000b0700220c */ /* 0x000fda0003f06300 */
[----:B------:R-:W-:-:S06]  /*43b0*/  @P2 DSETP.GT.OR P0, PT, R26, R28, !P0 ;  /* 0x0000001c1a00222a */ /* 0x000fcc0004704400 */
[----:B------:R-:W-:Y:S02]  /*43c0*/  @P2 FSEL R0, R26, R28, P0 ;  /* 0x0000001c1a002208 */ /* 0x000fe40000000000 */
[----:B------:R-:W-:-:S03]  /*43d0*/  @P2 FSEL R27, R27, R29, P0 ;  /* 0x0000001d1b1b2208 */ /* 0x000fc60000000000 */
[----:B------:R-:W-:Y:S02]  /*43e0*/  @P2 IMAD.MOV.U32 R28, RZ, RZ, R0 ;  /* 0x000000ffff1c2224 */ /* 0x000fe400078e0000 */
[----:B------:R-:W-:Y:S02]  /*43f0*/  @P2 IMAD.MOV.U32 R29, RZ, RZ, R27 ;  /* 0x000000ffff1d2224 */ /* 0x000fe400078e001b */
[----:B------:R-:W2:Y:S04]  /*4400*/  LDG.E.64.CONSTANT R26, desc[UR10][R4.64+-0x1000] ;  /* 0xfff0000a041a7981 */ /* 0x000ea8000c1e9b00 */
[----:B----4-:R-:W-:Y:S01]  /*4410*/  DSETP.GEU.AND P1, PT, R28, R12, PT ;  /* 0x0000000c1c00722a */ /* 0x010fe20003f2e000 */
[----:B------:R-:W-:Y:S02]  /*4420*/  @P2 SEL R10, R6, R10, P0 ;  /* 0x0000000a060a2207 */ /* 0x000fe40000000000 */
[----:B------:R-:W-:-:S11]  /*4430*/  @P2 SEL R11, R7, R11, P0 ;  /* 0x0000000b070b2207 */ /* 0x000fd60000000000 */
[----:B------:R-:W-:-:S04]  /*4440*/  @P1 ISETP.GE.U32.AND P0, PT, R10, R14, PT ;  /* 0x0000000e0a00120c */ /* 0x000fc80003f06070 */
[----:B------:R-:W-:-:S13]  /*4450*/  @P1 ISETP.GE.AND.EX P0, PT, R11, R15, PT, P0 ;  /* 0x0000000f0b00120c */ /* 0x000fda0003f06300 */
[----:B------:R-:W-:-:S06]  /*4460*/  @P1 DSETP.GT.OR P0, PT, R28, R12, !P0 ;  /* 0x0000000c1c00122a */ /* 0x000fcc0004704400 */
[----:B------:R-:W-:Y:S02]  /*4470*/  @P1 FSEL R0, R28, R12, P0 ;  /* 0x0000000c1c001208 */ /* 0x000fe40000000000 */
[----:B------:R-:W-:Y:S02]  /*4480*/  @P1 FSEL R7, R29, R13, P0 ;  /* 0x0000000d1d071208 */ /* 0x000fe40000000000 */
[----:B------:R-:W3:Y:S01]  /*4490*/  LDG.E.64.CONSTANT R28, desc[UR10][R4.64+-0x8] ;  /* 0xfffff80a041c7981 */ /* 0x000ee2000c1e9b00 */
[----:B------:R-:W-:Y:S02]  /*44a0*/  @P1 IMAD.MOV.U32 R12, RZ, RZ, R0 ;  /* 0x000000ffff0c1224 */ /* 0x000fe400078e0000 */
[----:B------:R-:W-:-:S06]  /*44b0*/  @P1 IMAD.MOV.U32 R13, RZ, RZ, R7 ;  /* 0x000000ffff0d1224 */ /* 0x000fcc00078e0007 */
[----:B-----5:R-:W-:Y:S01]  /*44c0*/  DSETP.GEU.AND P2, PT, R12, R16, PT ;  /* 0x000000100c00722a */ /* 0x020fe20003f4e000 */
[----:B------:R-:W-:Y:S02]  /*44d0*/  @P1 SEL R14, R10, R14, P0 ;  /* 0x0000000e0a0e1207 */ /* 0x000fe40000000000 */
[----:B------:R-:W-:-:S11]  /*44e0*/  @P1 SEL R15, R11, R15, P0 ;  /* 0x0000000f0b0f1207 */ /* 0x000fd60000000000 */
[----:B------:R-:W-:-:S04]  /*44f0*/  @P2 ISETP.GE.U32.AND P0, PT, R14, R18, PT ;  /* 0x000000120e00220c */ /* 0x000fc80003f06070 */
[----:B------:R-:W-:-:S13]  /*4500*/  @P2 ISETP.GE.AND.EX P0, PT, R15, R19, PT, P0 ;  /* 0x000000130f00220c */ /* 0x000fda0003f06300 */
[----:B------:R-:W-:-:S06]  /*4510*/  @P2 DSETP.GT.OR P0, PT, R12, R16, !P0 ;  /* 0x000000100c00222a */ /* 0x000fcc0004704400 */
[----:B------:R-:W-:Y:S02]  /*4520*/  @P2 FSEL R0, R12, R16, P0 ;  /* 0x000000100c002208 */ /* 0x000fe40000000000 */
[----:B------:R-:W-:-:S03]  /*4530*/  @P2 FSEL R13, R13, R17, P0 ;  /* 0x000000110d0d2208 */ /* 0x000fc60000000000 */
[----:B------:R-:W-:Y:S02]  /*4540*/  @P2 IMAD.MOV.U32 R16, RZ, RZ, R0 ;  /* 0x000000ffff102224 */ /* 0x000fe400078e0000 */
[----:B------:R-:W-:-:S06]  /*4550*/  @P2 IMAD.MOV.U32 R17, RZ, RZ, R13 ;  /* 0x000000ffff112224 */ /* 0x000fcc00078e000d */
[----:B------:R-:W-:Y:S01]  /*4560*/  DSETP.GEU.AND P1, PT, R16, R20, PT ;  /* 0x000000141000722a */ /* 0x000fe20003f2e000 */
        /* <DEDUP_REMOVED lines=11> */
[----:B------:R-:W-:Y:S01]  /*4620*/  @P1 SEL R23, R19, R23, P0 ;  /* 0x0000001713171207 */ /* 0x000fe20000000000 */
[----:B------:R-:W-:-:S04]  /*4630*/  UIADD3 UR5, UP1, UPT, UR5, -0x2, URZ ;  /* 0xfffffffe05057890 */ /* 0x000fc8000ff3e0ff */
[----:B------:R-:W-:Y:S02]  /*4640*/  UIADD3.X UR6, UPT, UPT, UR6, -0x1, URZ, UP1, !UPT ;  /* 0xffffffff06067890 */ /* 0x000fe40008ffe4ff */
[----:B------:R-:W-:-:S04]  /*4650*/  UISETP.NE.U32.AND UP1, UPT, UR5, URZ, UPT ;  /* 0x000000ff0500728c */ /* 0x000fc8000bf25070 */
[----:B------:R-:W-:Y:S02]  /*4660*/  UISETP.NE.AND.EX UP1, UPT, UR6, URZ, UPT, UP1 ;  /* 0x000000ff0600728c */ /* 0x000fe4000bf25310 */
[----:B------:R-:W-:-:S04]  /*4670*/  UIADD3 UR9, UP2, UPT, UR9, 0xa00, URZ ;  /* 0x00000a0009097890 */ /* 0x000fc8000ff5e0ff */
[----:B------:R-:W-:Y:S01]  /*4680*/  UIADD3.X UR4, UPT, UPT, URZ, UR4, URZ, UP2, !UPT ;  /* 0x00000004ff047290 */ /* 0x000fe200097fe4ff */
[----:B--2---:R-:W-:-:S04]  /*4690*/  @P2 ISETP.GE.U32.AND P0, PT, R22, R26, PT ;  /* 0x0000001a1600220c */ /* 0x004fc80003f06070 */
[----:B------:R-:W-:-:S13]  /*46a0*/  @P2 ISETP.GE.AND.EX P0, PT, R23, R27, PT, P0 ;  /* 0x0000001b1700220c */ /* 0x000fda0003f06300 */
[----:B------:R-:W-:-:S06]  /*46b0*/  @P2 DSETP.GT.OR P0, PT, R20, R24, !P0 ;  /* 0x000000181400222a */ /* 0x000fcc0004704400 */
[----:B------:R-:W-:Y:S02]  /*46c0*/  @P2 FSEL R0, R20, R24, P0 ;  /* 0x0000001814002208 */ /* 0x000fe40000000000 */
[----:B------:R-:W-:-:S03]  /*46d0*/  @P2 FSEL R21, R21, R25, P0 ;  /* 0x0000001915152208 */ /* 0x000fc60000000000 */
[----:B------:R-:W-:Y:S02]  /*46e0*/  @P2 IMAD.MOV.U32 R24, RZ, RZ, R0 ;  /* 0x000000ffff182224 */ /* 0x000fe400078e0000 */
[----:B------:R-:W-:Y:S01]  /*46f0*/  @P2 IMAD.MOV.U32 R25, RZ, RZ, R21 ;  /* 0x000000ffff192224 */ /* 0x000fe200078e0015 */
[----:B------:R-:W-:-:S05]  /*4700*/  @P2 SEL R26, R22, R26, P0 ;  /* 0x0000001a161a2207 */ /* 0x000fca0000000000 */
[----:B---3--:R-:W-:Y:S01]  /*4710*/  DSETP.GEU.AND P1, PT, R24, R28, PT ;  /* 0x0000001c1800722a */ /* 0x008fe20003f2e000 */
[----:B------:R-:W-:-:S13]  /*4720*/  @P2 SEL R27, R23, R27, P0 ;  /* 0x0000001b171b2207 */ /* 0x000fda0000000000 */
[----:B------:R-:W-:-:S04]  /*4730*/  @P1 ISETP.GE.U32.AND P0, PT, R26, R8, PT ;  /* 0x000000081a00120c */ /* 0x000fc80003f06070 */
[----:B------:R-:W-:Y:S02]  /*4740*/  @P1 ISETP.GE.AND.EX P0, PT, R27, R9, PT, P0 ;  /* 0x000000091b00120c */ /* 0x000fe40003f06300 */
[----:B------:R-:W-:-:S11]  /*4750*/  IADD3 R4, P2, PT, R4, 0xa000, RZ ;  /* 0x0000a00004047810 */ /* 0x000fd60007f5e0ff */
[----:B------:R-:W-:Y:S01]  /*4760*/  @P1 DSETP.GT.OR P0, PT, R24, R28, !P0 ;  /* 0x0000001c1800122a */ /* 0x000fe20004704400 */
[----:B------:R-:W-:-:S05]  /*4770*/  IMAD.X R5, RZ, RZ, R5, P2 ;  /* 0x000000ffff057224 */ /* 0x000fca00010e0605 */
[----:B------:R-:W-:Y:S02]  /*4780*/  @P1 FSEL R0, R24, R28, P0 ;  /* 0x0000001c18001208 */ /* 0x000fe40000000000 */
[----:B------:R-:W-:Y:S02]  /*4790*/  @P1 FSEL R25, R25, R29, P0 ;  /* 0x0000001d19191208 */ /* 0x000fe40000000000 */
[----:B------:R-:W-:Y:S01]  /*47a0*/  @P1 SEL R8, R26, R8, P0 ;  /* 0x000000081a081207 */ /* 0x000fe20000000000 */
[----:B------:R-:W-:Y:S01]  /*47b0*/  @P1 IMAD.MOV.U32 R28, RZ, RZ, R0 ;  /* 0x000000ffff1c1224 */ /* 0x000fe200078e0000 */
[----:B------:R-:W-:Y:S01]  /*47c0*/  @P1 SEL R9, R27, R9, P0 ;  /* 0x000000091b091207 */ /* 0x000fe20000000000 */
[----:B------:R-:W-:Y:S01]  /*47d0*/  @P1 IMAD.MOV.U32 R29, RZ, RZ, R25 ;  /* 0x000000ffff1d1224 */ /* 0x000fe200078e0019 */
[----:B------:R-:W-:Y:S06]  /*47e0*/  BRA.U UP1, `(.L_x_73) ;  /* 0xfffffff501fc7547 */ /* 0x000fec000b83ffff */
.L_x_72:
[----:B------:R-:W-:Y:S05]  /*47f0*/  BRA.U !UP0, `(.L_x_71) ;  /* 0x00000005081c7547 */ /* 0x000fea000b800000 */
[----:B------:R-:W-:Y:S02]  /*4800*/  IMAD.U32 R25, RZ, RZ, UR9 ;  /* 0x00000009ff197e24 */ /* 0x000fe4000f8e00ff */
[----:B------:R-:W-:Y:S02]  /*4810*/  IMAD.U32 R5, RZ, RZ, UR9 ;  /* 0x00000009ff057e24 */ /* 0x000fe4000f8e00ff */
[----:B------:R-:W-:Y:S01]  /*4820*/  IMAD.U32 R0, RZ, RZ, UR4 ;  /* 0x00000004ff007e24 */ /* 0x000fe2000f8e00ff */
[----:B------:R-:W-:-:S04]  /*4830*/  LEA R24, P0, R25, R2, 0x4 ;  /* 0x0000000219187211 */ /* 0x000fc800078020ff */
[----:B------:R-:W-:-:S05]  /*4840*/  LEA.HI.X R25, R5, R3, R0, 0x4, P0 ;  /* 0x0000000305197211 */ /* 0x000fca00000f2400 */
        /* <DEDUP_REMOVED lines=8> */
[----:B------:R-:W5:Y:S04]  /*48d0*/  LDG.E.64.CONSTANT R2, desc[UR10][R24.64+0x4000] ;  /* 0x0040000a18027981 */ /* 0x000f68000c1e9b00 */
[----:B------:R-:W5:Y:S01]  /*48e0*/  LDG.E.64.CONSTANT R6, desc[UR10][R24.64+0x4008] ;  /* 0x0040080a18067981 */ /* 0x000f62000c1e9b00 */
[----:B------:R-:W-:-:S04]  /*48f0*/  UIADD3 UR9, UP0, UPT, UR9, 0x500, URZ ;  /* 0x0000050009097890 */ /* 0x000fc8000ff1e0ff */
[----:B------:R-:W-:Y:S01]  /*4900*/  UIADD3.X UR4, UPT, UPT, URZ, UR4, URZ, UP0, !UPT ;  /* 0x00000004ff047290 */ /* 0x000fe200087fe4ff */
[----:B--2---:R-:W-:-:S14]  /*4910*/  DSETP.GEU.AND P2, PT, R28, R22, PT ;  /* 0x000000161c00722a */ /* 0x004fdc0003f4e000 */
[----:B---3--:R-:W-:-:S04]  /*4920*/  @P2 ISETP.GE.U32.AND P0, PT, R8, R20, PT ;  /* 0x000000140800220c */ /* 0x008fc80003f06070 */
        /* <DEDUP_REMOVED lines=47> */
[----:B------:R-:W-:Y:S02]  /*4c20*/  @P2 IMAD.MOV.U32 R3, RZ, RZ, R11 ;  /* 0x000000ffff032224 */ /* 0x000fe400078e000b */
[----:B------:R-:W-:Y:S02]  /*4c30*/  IMAD.MOV.U32 R8, RZ, RZ, R6 ;  /* 0x000000ffff087224 */ /* 0x000fe400078e0006 */
[----:B------:R-:W-:-:S02]  /*4c40*/  IMAD.MOV.U32 R9, RZ, RZ, R7 ;  /* 0x000000ffff097224 */ /* 0x000fc400078e0007 */
[----:B------:R-:W-:Y:S02]  /*4c50*/  IMAD.MOV.U32 R28, RZ, RZ, R2 ;  /* 0x000000ffff1c7224 */ /* 0x000fe400078e0002 */
[----:B------:R-:W-:-:S07]  /*4c60*/  IMAD.MOV.U32 R29, RZ, RZ, R3 ;  /* 0x000000ffff1d7224 */ /* 0x000fce00078e0003 */
.L_x_71:
[----:B------:R-:W0:Y:S01]  /*4c70*/  LDCU UR6, c[0x0][0x390] ;  /* 0x00007200ff0677ac */ /* 0x000e220008000800 */
[----:B------:R-:W1:Y:S01]  /*4c80*/  S2R R0, SR_TID.X ;  /* 0x0000000000007919 */ /* 0x000e620000002100 */
[----:B0-----:R-:W-:Y:S02]  /*4c90*/  USHF.R.S32.HI UR5, URZ, 0x1f, UR6 ;  /* 0x0000001fff057899 */ /* 0x001fe40008011406 */
[----:B------:R-:W-:-:S04]  /*4ca0*/  UISETP.GE.U32.AND UP0, UPT, UR9, UR6, UPT ;  /* 0x000000060900728c */ /* 0x000fc8000bf06070 */
[----:B------:R-:W-:-:S09]  /*4cb0*/  UISETP.GE.AND.EX UP0, UPT, UR4, UR5, UPT, UP0 ;  /* 0x000000050400728c */ /* 0x000fd2000bf06300 */
[----:B-1----:R-:W-:Y:S05]  /*4cc0*/  BRA.U UP0, `(.L_x_74) ;  /* 0x0000000900a07547 */ /* 0x002fea000b800000 */
[----:B------:R-:W-:Y:S01]  /*4cd0*/  UIADD3 UR5, UPT, UPT, -UR9, UR6, URZ ;  /* 0x0000000609057290 */ /* 0x000fe2000fffe1ff */
[----:B------:R-:W-:Y:S05]  /*4ce0*/  BSSY.RECONVERGENT B1, `(.L_x_74) ;  /* 0x00000a6000017945 */ /* 0x000fea0003800200 */
[----:B------:R-:W-:-:S13]  /*4cf0*/  ISETP.GE.AND P0, PT, R0, UR5, PT ;  /* 0x0000000500007c0c */ /* 0x000fda000bf06270 */
[----:B------:R-:W-:Y:S05]  /*4d00*/  @P0 BRA `(.L_x_75) ;  /* 0x00000008008c0947 */ /* 0x000fea0003800000 */
[----:B------:R-:W-:Y:S01]  /*4d10*/  IMAD.U32 R3, RZ, RZ, UR6 ;  /* 0x00000006ff037e24 */ /* 0x000fe2000f8e00ff */
[----:B------:R-:W-:Y:S01]  /*4d20*/  LOP3.LUT R2, RZ, R0, RZ, 0x33, !PT ;  /* 0x00000000ff027212 */ /* 0x000fe200078e33ff */
[----:B------:R-:W-:Y:S01]  /*4d30*/  BSSY.RECONVERGENT B2, `(.L_x_76) ;  /* 0x0000032000027945 */ /* 0x000fe20003800200 */
[----:B------:R-:W-:Y:S02]  /*4d40*/  IMAD.MOV.U32 R16, RZ, RZ, R0 ;  /* 0x000000ffff107224 */ /* 0x000fe400078e0000 */
[----:B------:R-:W-:-:S04]  /*4d50*/  IADD3 R14, PT, PT, R3, -UR9, R2 ;  /* 0x80000009030e7c10 */ /* 0x000fc8000fffe002 */
[----:B------:R-:W-:-:S04]  /*4d60*/  LOP3.LUT R2, R14, 0x300, RZ, 0xc0, !PT ;  /* 0x000003000e027812 */ /* 0x000fc800078ec0ff */
[----:B------:R-:W-:-:S13]  /*4d70*/  ISETP.NE.AND P0, PT, R2, 0x300, PT ;  /* 0x000003000200780c */ /* 0x000fda0003f05270 */
[----:B------:R-:W-:Y:S05]  /*4d80*/  @!P0 BRA `(.L_x_77) ;  /* 0x0000000000b08947 */ /* 0x000fea0003800000 */
[----:B------:R-:W0:Y:S01]  /*4d90*/  LDCU.64 UR12, c[0x0][0x380] ;  /* 0x00007000ff0c77ac */ /* 0x000e220008000a00 */
[----:B------:R-:W-:Y:S01]  /*4da0*/  IADD3 R5, P0, PT, R0, UR9, RZ ;  /* 0x0000000900057c10 */ /* 0x000fe2000ff1e0ff */
[----:B------:R-:W-:Y:S01]  /*4db0*/  IMAD.MOV.U32 R16, RZ, RZ, R0 ;  /* 0x000000ffff107224 */ /* 0x000fe200078e0000 */
[----:B------:R-:W-:-:S03]  /*4dc0*/  LEA.HI R2, R14, 0x1, RZ, 0x18 ;  /* 0x000000010e027811 */ /* 0x000fc600078fc0ff */
[----:B------:R-:W-:Y:S01]  /*4dd0*/  IMAD.X R4, RZ, RZ, UR4, P0 ;  /* 0x00000004ff047e24 */ /* 0x000fe200080e06ff */
[----:B------:R-:W-:-:S05]  /*4de0*/  LOP3.LUT R2, R2, 0x3, RZ, 0xc0, !PT ;  /* 0x0000000302027812 */ /* 0x000fca00078ec0ff */
[----:B------:R-:W-:Y:S01]  /*4df0*/  IMAD.MOV R12, RZ, RZ, -R2 ;  /* 0x000000ffff0c7224 */ /* 0x000fe200078e0a02 */
[----:B0-----:R-:W-:-:S04]  /*4e00*/  LEA R13, P1, R5, UR12, 0x4 ;  /* 0x0000000c050d7c11 */ /* 0x001fc8000f8220ff */
[----:B------:R-:W-:-:S09]  /*4e10*/  LEA.HI.X R5, R5, UR13, R4, 0x4, P1 ;  /* 0x0000000d05057c11 */ /* 0x000fd200088f2404 */
.L_x_80:
[----:B------:R-:W-:-:S05]  /*4e20*/  IMAD.MOV.U32 R4, RZ, RZ, R13 ;  /* 0x000000ffff047224 */ /* 0x000fca00078e000d */
[----:B------:R-:W2:Y:S04]  /*4e30*/  LDG.E.64.CONSTANT R6, desc[UR10][R4.64] ;  /* 0x0000000a04067981 */ /* 0x000ea8000c1e9b00 */
[----:B------:R-:W3:Y:S01]  /*4e40*/  LDG.E.64.CONSTANT R2, desc[UR10][R4.64+0x8] ;  /* 0x0000080a04027981 */ /* 0x000ee2000c1e9b00 */
[----:B------:R-:W-:Y:S01]  /*4e50*/  VIADD R12, R12, 0x1 ;  /* 0x000000010c0c7836 */ /* 0x000fe20000000000 */
[----:B------:R-:W-:Y:S01]  /*4e60*/  BSSY.RECONVERGENT B3, `(.L_x_78) ;  /* 0x000001b000037945 */ /* 0x000fe20003800200 */
[----:B------:R-:W-:Y:S01]  /*4e70*/  IMAD.MOV.U32 R15, RZ, RZ, R8 ;  /* 0x000000ffff0f7224 */ /* 0x000fe200078e0008 */
        /* <DEDUP_REMOVED lines=25> */
.L_x_79:
[----:B------:R-:W-:Y:S05]  /*5010*/  BSYNC.RECONVERGENT B3 ;  /* 0x0000000000037941 */ /* 0x000fea0003800200 */
.L_x_78:
[----:B------:R-:W-:Y:S02]  /*5020*/  IMAD.X R5, RZ, RZ, R5, P3 ;  /* 0x000000ffff057224 */ /* 0x000fe400018e0605 */
[----:B------:R-:W-:Y:S01]  /*5030*/  VIADD R16, R16, 0x100 ;  /* 0x0000010010107836 */ /* 0x000fe20000000000 */
[----:B------:R-:W-:Y:S06]  /*5040*/  @P2 BRA `(.L_x_80) ;  /* 0xfffffffc00742947 */ /* 0x000fec000383ffff */
.L_x_77:
[----:B------:R-:W-:Y:S05]  /*5050*/  BSYNC.RECONVERGENT B2 ;  /* 0x0000000000027941 */ /* 0x000fea0003800200 */
.L_x_76:
[----:B------:R-:W-:-:S13]  /*5060*/  ISETP.GE.U32.AND P0, PT, R14, 0x300, PT ;  /* 0x000003000e00780c */ /* 0x000fda0003f06070 */
[----:B------:R-:W-:Y:S05]  /*5070*/  @!P0 BRA `(.L_x_75) ;  /* 0x0000000400b08947 */ /* 0x000fea0003800000 */
[----:B------:R-:W0:Y:S01]  /*5080*/  LDCU.64 UR12, c[0x0][0x380] ;  /* 0x00007000ff0c77ac */ /* 0x000e220008000a00 */
[----:B------:R-:W-:-:S05]  /*5090*/  IADD3 R11, P0, PT, R16, UR9, RZ ;  /* 0x00000009100b7c10 */ /* 0x000fca000ff1e0ff */
[----:B------:R-:W-:Y:S01]  /*50a0*/  IMAD.X R2, RZ, RZ, UR4, P0 ;  /* 0x00000004ff027e24 */ /* 0x000fe200080e06ff */
[----:B0-----:R-:W-:-:S04]  /*50b0*/  LEA R10, P1, R11, UR12, 0x4 ;  /* 0x0000000c0b0a7c11 */ /* 0x001fc8000f8220ff */
[----:B------:R-:W-:Y:S02]  /*50c0*/  IADD3 R10, P0, PT, R10, 0x3008, RZ ;  /* 0x000030080a0a7810 */ /* 0x000fe40007f1e0ff */
[----:B------:R-:W-:-:S05]  /*50d0*/  LEA.HI.X R11, R11, UR13, R2, 0x4, P1 ;  /* 0x0000000d0b0b7c11 */ /* 0x000fca00088f2402 */
[----:B------:R-:W-:-:S07]  /*50e0*/  IMAD.X R11, RZ, RZ, R11, P0 ;  /* 0x000000ffff0b7224 */ /* 0x000fce00000e060b */
.L_x_89:
[----:B------:R-:W2:Y:S04]  /*50f0*/  LDG.E.64.CONSTANT R12, desc[UR10][R10.64+-0x3008] ;  /* 0xffcff80a0a0c7981 */ /* 0x000ea8000c1e9b00 */
[----:B------:R-:W3:Y:S04]  /*5100*/  LDG.E.64.CONSTANT R14, desc[UR10][R10.64+-0x3000] ;  /* 0xffd0000a0a0e7981 */ /* 0x000ee8000c1e9b00 */
[----:B------:R0:W5:Y:S04]  /*5110*/  LDG.E.64.CONSTANT R6, desc[UR10][R10.64+-0x2008] ;  /* 0xffdff80a0a067981 */ /* 0x000168000c1e9b00 */
        /* <DEDUP_REMOVED lines=22> */
.L_x_82:
[----:B------:R-:W-:Y:S05]  /*5280*/  BSYNC.RECONVERGENT B2 ;  /* 0x0000000000027941 */ /* 0x000fea0003800200 */
.L_x_81:
        /* <DEDUP_REMOVED lines=25> */
.L_x_84:
[----:B------:R-:W-:Y:S05]  /*5420*/  BSYNC.RECONVERGENT B2 ;  /* 0x0000000000027941 */ /* 0x000fea0003800200 */
.L_x_83:
        /* <DEDUP_REMOVED lines=21> */
.L_x_86:
[----:B------:R-:W-:Y:S05]  /*5580*/  BSYNC.RECONVERGENT B2 ;  /* 0x0000000000027941 */ /* 0x000fea0003800200 */
.L_x_85:
        /* <DEDUP_REMOVED lines=21> */
.L_x_88:
[----:B------:R-:W-:Y:S05]  /*56e0*/  BSYNC.RECONVERGENT B2 ;  /* 0x0000000000027941 */ /* 0x000fea0003800200 */
.L_x_87:
[----:B------:R-:W-:Y:S01]  /*56f0*/  VIADD R16, R16, 0x400 ;  /* 0x0000040010107836 */ /* 0x000fe20000000000 */
[----:B------:R-:W-:-:S04]  /*5700*/  IADD3 R10, P1, PT, R10, 0x4000, RZ ;  /* 0x000040000a0a7810 */ /* 0x000fc80007f3e0ff */
[----:B------:R-:W-:Y:S01]  /*5710*/  ISETP.GE.AND P0, PT, R16, UR5, PT ;  /* 0x0000000510007c0c */ /* 0x000fe2000bf06270 */
[----:B------:R-:W-:-:S12]  /*5720*/  IMAD.X R11, RZ, RZ, R11, P1 ;  /* 0x000000ffff0b7224 */ /* 0x000fd800008e060b */
[----:B------:R-:W-:Y:S05]  /*5730*/  @!P0 BRA `(.L_x_89) ;  /* 0xfffffff8006c8947 */ /* 0x000fea000383ffff */
.L_x_75:
[----:B------:R-:W-:Y:S05]  /*5740*/  BSYNC.RECONVERGENT B1 ;  /* 0x0000000000017941 */ /* 0x000fea0003800200 */
.L_x_74:
[----:B------:R-:W0:Y:S01]  /*5750*/  S2R R10, SR_LANEID ;  /* 0x00000000000a7919 */ /* 0x000e220000000000 */
[----:B------:R-:W-:Y:S01]  /*5760*/  BSSY.RECONVERGENT B1, `(.L_x_90) ;  /* 0x000001f000017945 */ /* 0x000fe20003800200 */
[----:B------:R-:W-:Y:S01]  /*5770*/  IMAD.MOV.U32 R11, RZ, RZ, R8 ;  /* 0x000000ffff0b7224 */ /* 0x000fe200078e0008 */
[----:B------:R1:W2:Y:S01]  /*5780*/  SHFL.DOWN PT, R4, R28, 0x1, 0x1f ;  /* 0x08201f001c047f89 */ /* 0x0002a200000e0000 */
[----:B------:R-:W-:Y:S02]  /*5790*/  IMAD.MOV.U32 R12, RZ, RZ, R9 ;  /* 0x000000ffff0c7224 */ /* 0x000fe400078e0009 */
[----:B------:R-:W-:Y:S01]  /*57a0*/  IMAD.MOV.U32 R2, RZ, RZ, R28 ;  /* 0x000000ffff027224 */ /* 0x000fe200078e001c */
[----:B------:R1:W3:Y:S01]  /*57b0*/  SHFL.DOWN PT, R5, R29, 0x1, 0x1f ;  /* 0x08201f001d057f89 */ /* 0x0002e200000e0000 */
        /* <DEDUP_REMOVED lines=25> */
.L_x_91:
[----:B------:R-:W-:Y:S05]  /*5950*/  BSYNC.RECONVERGENT B1 ;  /* 0x0000000000017941 */ /* 0x000fea0003800200 */
.L_x_90:
        /* <DEDUP_REMOVED lines=31> */
.L_x_93:
[----:B------:R-:W-:Y:S05]  /*5b50*/  BSYNC.RECONVERGENT B1 ;  /* 0x0000000000017941 */ /* 0x000fea0003800200 */
.L_x_92:
[----:B------:R-:W-:Y:S01]  /*5b60*/  ISETP.GT.AND P0, PT, R10, 0x1b, PT ;  /* 0x0000001b0a00780c */ /* 0x000fe20003f04270 */
[----:B-1----:R1:W1:Y:S01]  /*5b70*/  SHFL.DOWN PT, R6, R4, 0x4, 0x1f ;  /* 0x08801f0004067f89 */ /* 0x00226200000e0000 */
[----:B------:R-:W-:Y:S01]  /*5b80*/  BSSY.RECONVERGENT B1, `(.L_x_94) ;  /* 0x000001d000017945 */ /* 0x000fe20003800200 */
[----:B0-----:R-:W-:Y:S02]  /*5b90*/  IMAD.MOV.U32 R11, RZ, RZ, R8 ;  /* 0x000000ffff0b7224 */ /* 0x001fe400078e0008 */
[----:B--2---:R0:W2:Y:S01]  /*5ba0*/  SHFL.DOWN PT, R7, R5, 0x4, 0x1f ;  /* 0x08801f0005077f89 */ /* 0x0040a200000e0000 */
[----:B------:R-:W-:Y:S02]  /*5bb0*/  IMAD.MOV.U32 R12, RZ, RZ, R9 ;  /* 0x000000ffff0c7224 */ /* 0x000fe400078e0009 */
[----:B------:R-:W-:Y:S01]  /*5bc0*/  IMAD.MOV.U32 R2, RZ, RZ, R4 ;  /* 0x000000ffff027224 */ /* 0x000fe200078e0004 */
[----:B----4-:R0:W4:Y:S01]  /*5bd0*/  SHFL.DOWN PT, R13, R8, 0x4, 0x1f ;  /* 0x08801f00080d7f89 */ /* 0x01012200000e0000 */
[----:B------:R-:W-:-:S03]  /*5be0*/  IMAD.MOV.U32 R3, RZ, RZ, R5 ;  /* 0x000000ffff037224 */ /* 0x000fc600078e0005 */
[----:B---3--:R0:W3:Y:S01]  /*5bf0*/  SHFL.DOWN PT, R14, R9, 0x4, 0x1f ;  /* 0x08801f00090e7f89 */ /* 0x0080e200000e0000 */
[----:B------:R-:W-:Y:S05]  /*5c00*/  @P0 BRA `(.L_x_95) ;  /* 0x0000000000500947 */ /* 0x000fea0003800000 */
[----:B-12---:R-:W-:Y:S01]  /*5c10*/  DSETP.GEU.AND P0, PT, R4, R6, PT ;  /* 0x000000060400722a */ /* 0x006fe20003f0e000 */
[----:B----4-:R-:W-:Y:S02]  /*5c20*/  IMAD.MOV.U32 R11, RZ, RZ, R13 ;  /* 0x000000ffff0b7224 */ /* 0x010fe400078e000d */
        /* <DEDUP_REMOVED lines=18> */
.L_x_95:
[----:B------:R-:W-:Y:S05]  /*5d50*/  BSYNC.RECONVERGENT B1 ;  /* 0x0000000000017941 */ /* 0x000fea0003800200 */
.L_x_94:
[----:B------:R-:W-:Y:S01]  /*5d60*/  ISETP.GT.AND P0, PT, R10, 0x17, PT ;  /* 0x000000170a00780c */ /* 0x000fe20003f04270 */
[----:B-1----:R1:W1:Y:S01]  /*5d70*/  SHFL.DOWN PT, R6, R2, 0x8, 0x1f ;  /* 0x09001f0002067f89 */ /* 0x00226200000e0000 */
[----:B------:R-:W-:Y:S01]  /*5d80*/  BSSY.RECONVERGENT B1, `(.L_x_96) ;  /* 0x000001d000017945 */ /* 0x000fe20003800200 */
[----:B0-----:R-:W-:Y:S02]  /*5d90*/  IMAD.MOV.U32 R8, RZ, RZ, R11 ;  /* 0x000000ffff087224 */ /* 0x001fe400078e000b */
[----:B--2---:R0:W2:Y:S01]  /*5da0*/  SHFL.DOWN PT, R7, R3, 0x8, 0x1f ;  /* 0x09001f0003077f89 */ /* 0x0040a200000e0000 */
[----:B------:R-:W-:Y:S02]  /*5db0*/  IMAD.MOV.U32 R9, RZ, RZ, R12 ;  /* 0x000000ffff097224 */ /* 0x000fe400078e000c */
[----:B------:R-:W-:Y:S01]  /*5dc0*/  IMAD.MOV.U32 R4, RZ, RZ, R2 ;  /* 0x000000ffff047224 */ /* 0x000fe200078e0002 */
[----:B---3--:R0:W3:Y:S01]  /*5dd0*/  SHFL.DOWN PT, R14, R11, 0x8, 0x1f ;  /* 0x09001f000b0e7f89 */ /* 0x0080e200000e0000 */
[----:B------:R-:W-:-:S03]  /*5de0*/  IMAD.MOV.U32 R5, RZ, RZ, R3 ;  /* 0x000000ffff057224 */ /* 0x000fc600078e0003 */
[----:B----4-:R0:W4:Y:S01]  /*5df0*/  SHFL.DOWN PT, R13, R12, 0x8, 0x1f ;  /* 0x09001f000c0d7f89 */ /* 0x01012200000e0000 */
        /* <DEDUP_REMOVED lines=21> */
.L_x_97:
[----:B------:R-:W-:Y:S05]  /*5f50*/  BSYNC.RECONVERGENT B1 ;  /* 0x0000000000017941 */ /* 0x000fea0003800200 */
.L_x_96:
[----:B------:R-:W-:Y:S01]  /*5f60*/  ISETP.GT.AND P0, PT, R10, 0xf, PT ;  /* 0x0000000f0a00780c */ /* 0x000fe20003f04270 */
[----:B-1----:R1:W1:Y:S01]  /*5f70*/  SHFL.DOWN PT, R2, R4, 0x10, 0x1f ;  /* 0x0a001f0004027f89 */ /* 0x00226200000e0000 */
[----:B------:R-:W-:Y:S01]  /*5f80*/  BSSY.RECONVERGENT B1, `(.L_x_98) ;  /* 0x000001d000017945 */ /* 0x000fe20003800200 */
[----:B---3--:R-:W-:Y:S02]  /*5f90*/  IMAD.MOV.U32 R14, RZ, RZ, R8 ;  /* 0x000000ffff0e7224 */ /* 0x008fe400078e0008 */
[----:B0-----:R0:W3:Y:S01]  /*5fa0*/  SHFL.DOWN PT, R3, R5, 0x10, 0x1f ;  /* 0x0a001f0005037f89 */ /* 0x0010e200000e0000 */
[----:B------:R-:W-:Y:S02]  /*5fb0*/  IMAD.MOV.U32 R15, RZ, RZ, R9 ;  /* 0x000000ffff0f7224 */ /* 0x000fe400078e0009 */
[----:B------:R-:W-:Y:S01]  /*5fc0*/  IMAD.MOV.U32 R12, RZ, RZ, R4 ;  /* 0x000000ffff0c7224 */ /* 0x000fe200078e0004 */
[----:B--2---:R0:W2:Y:S01]  /*5fd0*/  SHFL.DOWN PT, R7, R8, 0x10, 0x1f ;  /* 0x0a001f0008077f89 */ /* 0x0040a200000e0000 */
[----:B----4-:R-:W-:-:S03]  /*5fe0*/  IMAD.MOV.U32 R13, RZ, RZ, R5 ;  /* 0x000000ffff0d7224 */ /* 0x010fc600078e0005 */
[----:B------:R0:W4:Y:S01]  /*5ff0*/  SHFL.DOWN PT, R6, R9, 0x10, 0x1f ;  /* 0x0a001f0009067f89 */ /* 0x00012200000e0000 */
[----:B------:R-:W-:Y:S05]  /*6000*/  @P0 BRA `(.L_x_99) ;  /* 0x0000000000500947 */ /* 0x000fea0003800000 */
[----:B-1-3--:R-:W-:Y:S01]  /*6010*/  DSETP.GEU.AND P0, PT, R4, R2, PT ;  /* 0x000000020400722a */ /* 0x00afe20003f0e000 */
[----:B--2---:R-:W-:Y:S02]  /*6020*/  IMAD.MOV.U32 R14, RZ, RZ, R7 ;  /* 0x000000ffff0e7224 */ /* 0x004fe400078e0007 */
        /* <DEDUP_REMOVED lines=18> */
.L_x_99:
[----:B------:R-:W-:Y:S05]  /*6150*/  BSYNC.RECONVERGENT B1 ;  /* 0x0000000000017941 */ /* 0x000fea0003800200 */
.L_x_98:
[----:B------:R-:W-:Y:S01]  /*6160*/  ISETP.NE.AND P0, PT, R10, RZ, PT ;  /* 0x000000ff0a00720c */ /* 0x000fe20003f05270 */
[----:B------:R-:W-:-:S12]  /*6170*/  BSSY.RECONVERGENT B1, `(.L_x_100) ;  /* 0x000000a000017945 */ /* 0x000fd80003800200 */
[----:B------:R-:W-:Y:S05]  /*6180*/  @P0 BRA `(.L_x_101) ;  /* 0x0000000000200947 */ /* 0x000fea0003800000 */
[----:B-1----:R-:W1:Y:S01]  /*6190*/  S2R R4, SR_CgaCtaId ;  /* 0x0000000000047919 */ /* 0x002e620000008800 */
[----:B---3--:R-:W-:Y:S02]  /*61a0*/  MOV R3, 0x400 ;  /* 0x0000040000037802 */ /* 0x008fe40000000f00 */
[----:B------:R-:W-:-:S04]  /*61b0*/  SHF.R.U32.HI R2, RZ, 0x1, R0 ;  /* 0x00000001ff027819 */ /* 0x000fc80000011600 */
[----:B------:R-:W-:Y:S02]  /*61c0*/  LOP3.LUT R2, R2, 0x1f0, RZ, 0xc0, !PT ;  /* 0x000001f002027812 */ /* 0x000fe400078ec0ff */
[----:B-1----:R-:W-:-:S05]  /*61d0*/  LEA R3, R4, R3, 0x18 ;  /* 0x0000000304037211 */ /* 0x002fca00078ec0ff */
[----:B------:R-:W-:-:S05]  /*61e0*/  IMAD.IADD R3, R2, 0x1, R3 ;  /* 0x0000000102037824 */ /* 0x000fca00078e0203 */
[----:B------:R1:W-:Y:S04]  /*61f0*/  STS.64 [R3+0x10], R14 ;  /* 0x0000100e03007388 */ /* 0x0003e80000000a00 */
[----:B------:R1:W-:Y:S02]  /*6200*/  STS.64 [R3+0x8], R12 ;  /* 0x0000080c03007388 */ /* 0x0003e40000000a00 */
.L_x_101:
[----:B------:R-:W-:Y:S05]  /*6210*/  BSYNC.RECONVERGENT B1 ;  /* 0x0000000000017941 */ /* 0x000fea0003800200 */
.L_x_100:
[----:B------:R-:W-:Y:S01]  /*6220*/  BAR.SYNC.DEFER_BLOCKING 0x0 ;  /* 0x0000000000007b1d */ /* 0x000fe20000010000 */
[----:B------:R-:W-:-:S13]  /*6230*/  ISETP.NE.AND P1, PT, R0, RZ, PT ;  /* 0x000000ff0000720c */ /* 0x000fda0003f25270 */
[----:B------:R-:W-:Y:S05]  /*6240*/  @P1 BRA `(.L_x_34) ;  /* 0x00000008008c1947 */ /* 0x000fea0003800000 */
[----:B-1-3--:R-:W1:Y:S01]  /*6250*/  S2R R3, SR_CgaCtaId ;  /* 0x0000000000037919 */ /* 0x00ae620000008800 */
[----:B------:R-:W-:Y:S01]  /*6260*/  MOV R0, 0x400 ;  /* 0x0000040000007802 */ /* 0x000fe20000000f00 */
[----:B------:R-:W-:Y:S03]  /*6270*/  BSSY.RECONVERGENT B1, `(.L_x_102) ;  /* 0x000001a000017945 */ /* 0x000fe60003800200 */
[----:B-1----:R-:W-:-:S05]  /*6280*/  LEA R0, R3, R0, 0x18 ;  /* 0x0000000003007211 */ /* 0x002fca00078ec0ff */
[----:B------:R-:W1:Y:S04]  /*6290*/  LDS.64 R16, [R0+0x18] ;  /* 0x0000180000107984 */ /* 0x000e680000000a00 */
[----:B0-2-4-:R-:W0:Y:S04]  /*62a0*/  LDS.128 R4, [R0+0x20] ;  /* 0x0000200000047984 */ /* 0x015e280000000c00 */
[----:B------:R2:W3:Y:S04]  /*62b0*/  LDS.64 R2, [R0+0x80] ;  /* 0x0000800000027984 */ /* 0x0004e80000000a00 */
[----:B------:R2:W4:Y:S01]  /*62c0*/  LDS.128 R8, [R0+0x30] ;  /* 0x0000300000087984 */ /* 0x0005220000000c00 */
[----:B-1----:R-:W-:Y:S01]  /*62d0*/  DSETP.GEU.AND P0, PT, R12, R16, PT ;  /* 0x000000100c00722a */ /* 0x002fe20003f0e000 */
[----:B------:R-:W-:-:S02]  /*62e0*/  IMAD.MOV.U32 R20, RZ, RZ, R16 ;  /* 0x000000ffff147224 */ /* 0x000fc400078e0010 */
[----:B------:R-:W-:Y:S02]  /*62f0*/  IMAD.MOV.U32 R21, RZ, RZ, R17 ;  /* 0x000000ffff157224 */ /* 0x000fe400078e0011 */
[----:B0-----:R-:W-:Y:S02]  /*6300*/  IMAD.MOV.U32 R23, RZ, RZ, R4 ;  /* 0x000000ffff177224 */ /* 0x001fe400078e0004 */
        /* <DEDUP_REMOVED lines=16> */
.L_x_103:
[----:B------:R-:W-:Y:S05]  /*6410*/  BSYNC.RECONVERGENT B1 ;  /* 0x0000000000017941 */ /* 0x000fea0003800200 */
.L_x_102:
        /* <DEDUP_REMOVED lines=23> */
.L_x_105:
[----:B------:R-:W-:Y:S05]  /*6590*/  BSYNC.RECONVERGENT B1 ;  /* 0x0000000000017941 */ /* 0x000fea0003800200 */
.L_x_104:
        /* <DEDUP_REMOVED lines=21> */
.L_x_107:
[----:B------:R-:W-:Y:S05]  /*66f0*/  BSYNC.RECONVERGENT B1 ;  /* 0x0000000000017941 */ /* 0x000fea0003800200 */
.L_x_106:
        /* <DEDUP_REMOVED lines=23> */
.L_x_109:
[----:B------:R-:W-:Y:S05]  /*6870*/  BSYNC.RECONVERGENT B1 ;  /* 0x0000000000017941 */ /* 0x000fea0003800200 */
.L_x_108:
        /* <DEDUP_REMOVED lines=21> */
.L_x_111:
[----:B------:R-:W-:Y:S05]  /*69d0*/  BSYNC.RECONVERGENT B1 ;  /* 0x0000000000017941 */ /* 0x000fea0003800200 */
.L_x_110:
        /* <DEDUP_REMOVED lines=21> */
.L_x_113:
[----:B------:R-:W-:Y:S05]  /*6b30*/  BSYNC.RECONVERGENT B1 ;  /* 0x0000000000017941 */ /* 0x000fea0003800200 */
.L_x_112:
        /* <DEDUP_REMOVED lines=20> */
.L_x_34:
[----:B------:R-:W-:Y:S05]  /*6c80*/  BSYNC.RECONVERGENT B0 ;  /* 0x0000000000007941 */ /* 0x000fea0003800200 */
.L_x_1:
[----:B------:R-:W-:Y:S05]  /*6c90*/  @P1 EXIT ;  /* 0x000000000000194d */ /* 0x000fea0003800000 */
[----:B0123--:R-:W0:Y:S02]  /*6ca0*/  LDC.64 R2, c[0x0][0x388] ;  /* 0x0000e200ff027b82 */ /* 0x00fe240000000a00 */
[----:B0-----:R-:W-:Y:S04]  /*6cb0*/  STG.E.64 desc[UR10][R2.64], R12 ;  /* 0x0000000c02007986 */ /* 0x001fe8000c101b0a */
[----:B------:R-:W-:Y:S01]  /*6cc0*/  STG.E.64 desc[UR10][R2.64+0x8], R14 ;  /* 0x0000080e02007986 */ /* 0x000fe2000c101b0a */
[----:B------:R-:W-:Y:S05]  /*6cd0*/  EXIT ;  /* 0x000000000000794d */ /* 0x000fea0003800000 */
.L_x_114:
        /* <DEDUP_REMOVED lines=10> */
.L_x_747:


//--------------------- .text._ZN6thrust24THRUST_300001_SM_1000_NS8cuda_cub4core6detail13_kernel_agentINS1_8__reduce10DrainAgentIlEEJN3cub18CUB_300001_SM_10009GridQueueIyEElEEEvDpT0_ --------------------------
	.section	.text._ZN6thrust24THRUST_300001_SM_1000_NS8cuda_cub4core6detail13_kernel_agentINS1_8__reduce10DrainAgentIlEEJN3cub18CUB_300001_SM_10009GridQueueIyEElEEEvDpT0_,"ax",@progbits
	.align	128
        .global         _ZN6thrust24THRUST_300001_SM_1000_NS8cuda_cub4core6detail13_kernel_agentINS1_8__reduce10DrainAgentIlEEJN3cub18CUB_300001_SM_10009GridQueueIyEElEEEvDpT0_
        .type           _ZN6thrust24THRUST_300001_SM_1000_NS8cuda_cub4core6detail13_kernel_agentINS1_8__reduce10DrainAgentIlEEJN3cub18CUB_300001_SM_10009GridQueueIyEElEEEvDpT0_,@function
        .size           _ZN6thrust24THRUST_300001_SM_1000_NS8cuda_cub4core6detail13_kernel_agentINS1_8__reduce10DrainAgentIlEEJN3cub18CUB_300001_SM_10009GridQueueIyEElEEEvDpT0_,(.L_x_748 - _ZN6thrust24THRUST_300001_SM_1000_NS8cuda_cub4core6detail13_kernel_agentINS1_8__reduce10DrainAgentIlEEJN3cub18CUB_300001_SM_10009GridQueueIyEElEEEvDpT0_)
        .other          _ZN6thrust24THRUST_300001_SM_1000_NS8cuda_cub4core6detail13_kernel_agentINS1_8__reduce10DrainAgentIlEEJN3cub18CUB_300001_SM_10009GridQueueIyEElEEEvDpT0_,@"STO_CUDA_ENTRY STV_DEFAULT"
_ZN6thrust24THRUST_300001_SM_1000_NS8cuda_cub4core6detail13_kernel_agentINS1_8__reduce10DrainAgentIlEEJN3cub18CUB_300001_SM_10009GridQueueIyEElEEEvDpT0_:
.text._ZN6thrust24THRUST_300001_SM_1000_NS8cuda_cub4core6detail13_kernel_agentINS1_8__reduce10DrainAgentIlEEJN3cub18CUB_300001_SM_10009GridQueueIyEElEEEvDpT0_:
[----:B------:R-:W-:Y:S08]  /*0000*/  LDC R1, c[0x0][0x37c] ;  /* 0x0000df00ff017b82 */ /* 0x000ff00000000800 */
[----:B------:R-:W0:Y:S01]  /*0010*/  LDC.64 R2, c[0x0][0x380] ;  /* 0x0000e000ff027b82 */ /* 0x000e220000000a00 */
[----:B------:R-:W0:Y:S07]  /*0020*/  LDCU.64 UR4, c[0x0][0x358] ;  /* 0x00006b00ff0477ac */ /* 0x000e2e0008000a00 */
[----:B------:R-:W1:Y:S01]  /*0030*/  LDC.64 R4, c[0x0][0x388] ;  /* 0x0000e200ff047b82 */ /* 0x000e620000000a00 */
[----:B0-----:R-:W-:Y:S04]  /*0040*/  STG.E.64 desc[UR4][R2.64+0x8], RZ ;  /* 0x000008ff02007986 */ /* 0x001fe8000c101b04 */
[----:B-1----:R-:W-:Y:S01]  /*0050*/  STG.E.64 desc[UR4][R2.64], R4 ;  /* 0x0000000402007986 */ /* 0x002fe2000c101b04 */
[----:B------:R-:W-:Y:S05]  /*0060*/  EXIT ;  /* 0x000000000000794d */ /* 0x000fea0003800000 */
.L_x_115:
        /* <DEDUP_REMOVED lines=9> */
.L_x_748:


//--------------------- .text._ZN6thrust24THRUST_300001_SM_1000_NS8cuda_cub4core6detail13_kernel_agentINS1_8__reduce11ReduceAgentINS0_12zip_iteratorIN4cuda3std3__45tupleIJNS0_10device_ptrIdEENS0_17counting_iteratorIlNS0_11use_defaultESF_SF_EEEEEEEPNSB_IJdlEEESJ_lNS1_9__extrema9arg_max_fIdlNSA_4lessIdEEEEEEJSI_SK_lN3cub18CUB_300001_SM_100013GridEvenShareIlEENSS_9GridQueueIyEESP_EEEvDpT0_ --------------------------
	.section	.text._ZN6thrust24THRUST_300001_SM_1000_NS8cuda_cub4core6detail13_kernel_agentINS1_8__reduce11ReduceAgentINS0_12zip_iteratorIN4cuda3std3__45tupleIJNS0_10device_ptrIdEENS0_17counting_iteratorIlNS0_11use_defaultESF_SF_EEEEEEEPNSB_IJdlEEESJ_lNS1_9__extrema9arg_max_fIdlNSA_4lessIdEEEEEEJSI_SK_lN3cub18CUB_300001_SM_100013GridEvenShareIlEENSS_9GridQueueIyEESP_EEEvDpT0_,"ax",@progbits
	.align	128
        .global         _ZN6thrust24THRUST_300001_SM_1000_NS8cuda_cub4core6detail13_kernel_agentINS1_8__reduce11ReduceAgentINS0_12zip_iteratorIN4cuda3std3__45tupleIJNS0_10device_ptrIdEENS0_17counting_iteratorIlNS0_11use_defaultESF_SF_EEEEEEEPNSB_IJdlEEESJ_lNS1_9__extrema9arg_max_fIdlNSA_4lessIdEEEEEEJSI_SK_lN3cub18CUB_300001_SM_100013GridEvenShareIlEENSS_9GridQueueIyEESP_EEEvDpT0_
        .type           _ZN6thrust24THRUST_300001_SM_1000_NS8cuda_cub4core6detail13_kernel_agentINS1_8__reduce11ReduceAgentINS0_12zip_iteratorIN4cuda3std3__45tupleIJNS0_10device_ptrIdEENS0_17counting_iteratorIlNS0_11use_defaultESF_SF_EEEEEEEPNSB_IJdlEEESJ_lNS1_9__extrema9arg_max_fIdlNSA_4lessIdEEEEEEJSI_SK_lN3cub18CUB_300001_SM_100013GridEvenShareIlEENSS_9GridQueueIyEESP_EEEvDpT0_,@function
        .size           _ZN6thrust24THRUST_300001_SM_1000_NS8cuda_cub4core6detail13_kernel_agentINS1_8__reduce11ReduceAgentINS0_12zip_iteratorIN4cuda3std3__45tupleIJNS0_10device_ptrIdEENS0_17counting_iteratorIlNS0_11use_defaultESF_SF_EEEEEEEPNSB_IJdlEEESJ_lNS1_9__extrema9arg_max_fIdlNSA_4lessIdEEEEEEJSI_SK_lN3cub18CUB_300001_SM_100013GridEvenShareIlEENSS_9GridQueueIyEESP_EEEvDpT0_,(.L_x_749 - _ZN6thrust24THRUST_300001_SM_1000_NS8cuda_cub4core6detail13_kernel_agentINS1_8__reduce11ReduceAgentINS0_12zip_iteratorIN4cuda3std3__45tupleIJNS0_10device_ptrIdEENS0_17counting_iteratorIlNS0_11use_defaultESF_SF_EEEEEEEPNSB_IJdlEEESJ_lNS1_9__extrema9arg_max_fIdlNSA_4lessIdEEEEEEJSI_SK_lN3cub18CUB_300001_SM_100013GridEvenShareIlEENSS_9GridQueueIyEESP_EEEvDpT0_)
        .other          _ZN6thrust24THRUST_300001_SM_1000_NS8cuda_cub4core6detail13_kernel_agentINS1_8__reduce11ReduceAgentINS0_12zip_iteratorIN4cuda3std3__45tupleIJNS0_10device_ptrIdEENS0_17counting_iteratorIlNS0_11use_defaultESF_SF_EEEEEEEPNSB_IJdlEEESJ_lNS1_9__extrema9arg_max_fIdlNSA_4lessIdEEEEEEJSI_SK_lN3cub18CUB_300001_SM_100013GridEvenShareIlEENSS_9GridQueueIyEESP_EEEvDpT0_,@"STO_CUDA_ENTRY STV_DEFAULT"
_ZN6thrust24THRUST_300001_SM_1000_NS8cuda_cub4core6detail13_kernel_agentINS1_8__reduce11ReduceAgentINS0_12zip_iteratorIN4cuda3std3__45tupleIJNS0_10device_ptrIdEENS0_17counting_iteratorIlNS0_11use_defaultESF_SF_EEEEEEEPNSB_IJdlEEESJ_lNS1_9__extrema9arg_max_fIdlNSA_4lessIdEEEEEEJSI_SK_lN3cub18CUB_300001_SM_100013GridEvenShareIlEENSS_9GridQueueIyEESP_EEEvDpT0_:
.text._ZN6thrust24THRUST_300001_SM_1000_NS8cuda_cub4core6detail13_kernel_agentINS1_8__reduce11ReduceAgentINS0_12zip_iteratorIN4cuda3std3__45tupleIJNS0_10device_ptrIdEENS0_17counting_iteratorIlNS0_11use_defaultESF_SF_EEEEEEEPNSB_IJdlEEESJ_lNS1_9__extrema9arg_max_fIdlNSA_4lessIdEEEEEEJSI_SK_lN3cub18CUB_300001_SM_100013GridEvenShareIlEENSS_9GridQueueIyEESP_EEEvDpT0_:
[----:B------:R-:W-:Y:S01]  /*0000*/  LDC R1, c[0x0][0x37c] ;  /* 0x0000df00ff017b82 */ /* 0x000fe20000000800 */
[----:B------:R-:W0:Y:S01]  /*0010*/  S2R R0, SR_CTAID.X ;  /* 0x0000000000007919 */ /* 0x000e220000002500 */
[----:B------:R-:W1:Y:S01]  /*0020*/  LDCU.64 UR4, c[0x0][0x398] ;  /* 0x00007300ff0477ac */ /* 0x000e620008000a00 */
[----:B------:R-:W-:Y:S01]  /*0030*/  BSSY.RECONVERGENT B0, `(.L_x_116) ;  /* 0x0000689000007945 */ /* 0x000fe20003800200 */
[----:B------:R-:W2:Y:S01]  /*0040*/  LDCU UR6, c[0x0][0x370] ;  /* 0x00006e00ff0677ac */ /* 0x000ea20008000800 */
[----:B------:R-:W3:Y:S01]  /*0050*/  LDCU.64 UR10, c[0x0][0x358] ;  /* 0x00006b00ff0a77ac */ /* 0x000ee20008000a00 */
[----:B-1----:R-:W-:Y:S02]  /*0060*/  IMAD.U32 R25, RZ, RZ, UR4 ;  /* 0x00000004ff197e24 */ /* 0x002fe4000f8e00ff */
[----:B------:R-:W-:Y:S01]  /*0070*/  IMAD.U32 R16, RZ, RZ, UR5 ;  /* 0x00000005ff107e24 */ /* 0x000fe2000f8e00ff */
[----:B--2---:R-:W-:Y:S01]  /*0080*/  UIMAD UR6, UR6, 0x500, URZ ;  /* 0x00000500060678a4 */ /* 0x004fe2000f8e02ff */
[----:B0-----:R-:W-:-:S05]  /*0090*/  IMAD R8, R0, 0x500, RZ ;  /* 0x0000050000087824 */ /* 0x001fca00078e02ff */
[----:B------:R-:W-:-:S04]  /*00a0*/  IADD3 R2, P1, PT, R8, 0x500, RZ ;  /* 0x0000050008027810 */ /* 0x000fc80007f3e0ff */
[----:B------:R-:W-:Y:S01]  /*00b0*/  ISETP.GT.U32.AND P0, PT, R2, R25, PT ;  /* 0x000000190200720c */ /* 0x000fe20003f04070 */
[----:B------:R-:W-:-:S05]  /*00c0*/  IMAD.X R3, RZ, RZ, RZ, P1 ;  /* 0x000000ffff037224 */ /* 0x000fca00008e06ff */
[----:B------:R-:W-:-:S13]  /*00d0*/  ISETP.GT.AND.EX P0, PT, R3, R16, PT, P0 ;  /* 0x000000100300720c */ /* 0x000fda0003f04300 */
[----:B---3--:R-:W-:Y:S05]  /*00e0*/  @!P0 BRA `(.L_x_117) ;  /* 0x0000003800e48947 */ /* 0x008fea0003800000 */
[----:B------:R-:W0:Y:S01]  /*00f0*/  S2R R10, SR_TID.X ;  /* 0x00000000000a7919 */ /* 0x000e220000002100 */
[----:B------:R-:W-:Y:S01]  /*0100*/  IMAD.IADD R9, R25, 0x1, -R8 ;  /* 0x0000000119097824 */ /* 0x000fe200078e0a08 */
[----:B------:R-:W-:Y:S01]  /*0110*/  BSSY.RECONVERGENT B1, `(.L_x_118) ;  /* 0x000000f000017945 */ /* 0x000fe20003800200 */
[----:B------:R-:W-:Y:S02]  /*0120*/  CS2R R20, SRZ ;  /* 0x0000000000147805 */ /* 0x000fe4000001ff00 */
[----:B------:R-:W-:Y:S02]  /*0130*/  CS2R R14, SRZ ;  /* 0x00000000000e7805 */ /* 0x000fe4000001ff00 */
[----:B0-----:R-:W-:Y:S01]  /*0140*/  ISETP.GE.AND P0, PT, R10, R9, PT ;  /* 0x000000090a00720c */ /* 0x001fe20003f06270 */
[----:B------:R-:W-:-:S12]  /*0150*/  IMAD.MOV.U32 R6, RZ, RZ, R10 ;  /* 0x000000ffff067224 */ /* 0x000fd800078e000a */
[----:B------:R-:W-:Y:S05]  /*0160*/  @P0 BRA `(.L_x_119) ;  /* 0x0000000000240947 */ /* 0x000fea0003800000 */
[----:B------:R-:W0:Y:S01]  /*0170*/  LDCU.128 UR4, c[0x0][0x380] ;  /* 0x00007000ff0477ac */ /* 0x000e220008000c00 */
[----:B------:R-:W-:-:S05]  /*0180*/  IADD3 R21, P0, PT, R8, R10, RZ ;  /* 0x0000000a08157210 */ /* 0x000fca0007f1e0ff */
[----:B------:R-:W-:Y:S01]  /*0190*/  IMAD.X R20, RZ, RZ, RZ, P0 ;  /* 0x000000ffff147224 */ /* 0x000fe200000e06ff */
[----:B0-----:R-:W-:-:S04]  /*01a0*/  LEA R14, P1, R21, UR4, 0x3 ;  /* 0x00000004150e7c11 */ /* 0x001fc8000f8218ff */
[----:B------:R-:W-:-:S06]  /*01b0*/  LEA.HI.X R15, R21, UR5, R20, 0x3, P1 ;  /* 0x00000005150f7c11 */ /* 0x000fcc00088f1c14 */
[----:B------:R-:W5:Y:S01]  /*01c0*/  LDG.E.64 R14, desc[UR10][R14.64] ;  /* 0x0000000a0e0e7981 */ /* 0x000f62000c1e1b00 */
[----:B------:R-:W-:Y:S01]  /*01d0*/  IADD3 R21, P0, PT, R21, UR6, RZ ;  /* 0x0000000615157c10 */ /* 0x000fe2000ff1e0ff */
[----:B------:R-:W-:-:S03]  /*01e0*/  VIADD R6, R10, 0x100 ;  /* 0x000001000a067836 */ /* 0x000fc60000000000 */
[----:B------:R-:W-:-:S09]  /*01f0*/  IADD3.X R20, PT, PT, R20, UR7, RZ, P0, !PT ;  /* 0x0000000714147c10 */ /* 0x000fd200087fe4ff */
.L_x_119:
[----:B------:R-:W-:Y:S05]  /*0200*/  BSYNC.RECONVERGENT B1 ;  /* 0x0000000000017941 */ /* 0x000fea0003800200 */
.L_x_118:
[----:B------:R-:W-:Y:S01]  /*0210*/  ISETP.GE.AND P0, PT, R6, R9, PT ;  /* 0x000000090600720c */ /* 0x000fe20003f06270 */
[----:B------:R-:W-:-:S12]  /*0220*/  BSSY.RECONVERGENT B1, `(.L_x_120) ;  /* 0x00000af000017945 */ /* 0x000fd80003800200 */
[----:B------:R-:W-:Y:S05]  /*0230*/  @P0 BRA `(.L_x_121) ;  /* 0x0000000800b40947 */ /* 0x000fea0003800000 */
[----:B------:R-:W-:Y:S01]  /*0240*/  LOP3.LUT R2, RZ, R6, RZ, 0x33, !PT ;  /* 0x00000006ff027212 */ /* 0x000fe200078e33ff */
[----:B------:R-:W-:Y:S03]  /*0250*/  BSSY.RECONVERGENT B2, `(.L_x_122) ;  /* 0x0000034000027945 */ /* 0x000fe60003800200 */
[----:B------:R-:W-:-:S04]  /*0260*/  IADD3 R25, PT, PT, -R8, R25, R2 ;  /* 0x0000001908197210 */ /* 0x000fc80007ffe102 */
[----:B------:R-:W-:-:S04]  /*0270*/  LOP3.LUT R2, R25, 0x300, RZ, 0xc0, !PT ;  /* 0x0000030019027812 */ /* 0x000fc800078ec0ff */
[----:B------:R-:W-:-:S13]  /*0280*/  ISETP.NE.AND P0, PT, R2, 0x300, PT ;  /* 0x000003000200780c */ /* 0x000fda0003f05270 */
[----:B------:R-:W-:Y:S05]  /*0290*/  @!P0 BRA `(.L_x_123) ;  /* 0x0000000000bc8947 */ /* 0x000fea0003800000 */
[----:B------:R-:W0:Y:S01]  /*02a0*/  LDCU.128 UR4, c[0x0][0x380] ;  /* 0x00007000ff0477ac */ /* 0x000e220008000c00 */
[----:B------:R-:W-:Y:S02]  /*02b0*/  IADD3 R12, P0, PT, R8, R6, RZ ;  /* 0x00000006080c7210 */ /* 0x000fe40007f1e0ff */
[----:B------:R-:W-:-:S03]  /*02c0*/  LEA.HI R2, R25, 0x1, RZ, 0x18 ;  /* 0x0000000119027811 */ /* 0x000fc600078fc0ff */
[----:B------:R-:W-:Y:S01]  /*02d0*/  IMAD.X R3, RZ, RZ, RZ, P0 ;  /* 0x000000ffff037224 */ /* 0x000fe200000e06ff */
[----:B------:R-:W-:-:S05]  /*02e0*/  LOP3.LUT R2, R2, 0x3, RZ, 0xc0, !PT ;  /* 0x0000000302027812 */ /* 0x000fca00078ec0ff */
[----:B------:R-:W-:Y:S01]  /*02f0*/  IMAD.MOV R7, RZ, RZ, -R2 ;  /* 0x000000ffff077224 */ /* 0x000fe200078e0a02 */
[C---:B0-----:R-:W-:Y:S02]  /*0300*/  IADD3 R13, P1, PT, R12.reuse, UR6, RZ ;  /* 0x000000060c0d7c10 */ /* 0x041fe4000ff3e0ff */
[C---:B------:R-:W-:Y:S02]  /*0310*/  LEA R11, P2, R12.reuse, UR4, 0x3 ;  /* 0x000000040c0b7c11 */ /* 0x040fe4000f8418ff */
[----:B------:R-:W-:Y:S02]  /*0320*/  IADD3.X R16, PT, PT, R3, UR7, RZ, P1, !PT ;  /* 0x0000000703107c10 */ /* 0x000fe40008ffe4ff */
[----:B------:R-:W-:-:S09]  /*0330*/  LEA.HI.X R12, R12, UR5, R3, 0x3, P2 ;  /* 0x000000050c0c7c11 */ /* 0x000fd200090f1c03 */
.L_x_126:
[----:B------:R-:W-:Y:S02]  /*0340*/  IMAD.MOV.U32 R2, RZ, RZ, R11 ;  /* 0x000000ffff027224 */ /* 0x000fe400078e000b */
[----:B------:R-:W-:-:S06]  /*0350*/  IMAD.MOV.U32 R3, RZ, RZ, R12 ;  /* 0x000000ffff037224 */ /* 0x000fcc00078e000c */
[----:B------:R-:W2:Y:S01]  /*0360*/  LDG.E.64 R2, desc[UR10][R2.64] ;  /* 0x0000000a02027981 */ /* 0x000ea2000c1e1b00 */
[----:B------:R-:W-:Y:S01]  /*0370*/  VIADD R7, R7, 0x1 ;  /* 0x0000000107077836 */ /* 0x000fe20000000000 */
[----:B------:R-:W-:Y:S01]  /*0380*/  BSSY.RECONVERGENT B3, `(.L_x_124) ;  /* 0x000001b000037945 */ /* 0x000fe20003800200 */
[----:B------:R-:W-:Y:S01]  /*0390*/  IMAD.MOV.U32 R18, RZ, RZ, R21 ;  /* 0x000000ffff127224 */ /* 0x000fe200078e0015 */
[----:B------:R-:W-:Y:S01]  /*03a0*/  IADD3 R11, P3, PT, R11, 0x800, RZ ;  /* 0x000008000b0b7810 */ /* 0x000fe20007f7e0ff */
[----:B------:R-:W-:Y:S01]  /*03b0*/  IMAD.MOV.U32 R17, RZ, RZ, R20 ;  /* 0x000000ffff117224 */ /* 0x000fe200078e0014 */
[----:B------:R-:W-:Y:S01]  /*03c0*/  ISETP.NE.AND P2, PT, R7, RZ, PT ;  /* 0x000000ff0700720c */ /* 0x000fe20003f45270 */
[----:B-----5:R-:W-:Y:S02]  /*03d0*/  IMAD.MOV.U32 R4, RZ, RZ, R14 ;  /* 0x000000ffff047224 */ /* 0x020fe400078e000e */
[----:B------:R-:W-:Y:S02]  /*03e0*/  IMAD.MOV.U32 R5, RZ, RZ, R15 ;  /* 0x000000ffff057224 */ /* 0x000fe400078e000f */
[----:B------:R-:W-:-:S02]  /*03f0*/  IMAD.MOV.U32 R21, RZ, RZ, R13 ;  /* 0x000000ffff157224 */ /* 0x000fc400078e000d */
[----:B------:R-:W-:Y:S01]  /*0400*/  IMAD.MOV.U32 R20, RZ, RZ, R16 ;  /* 0x000000ffff147224 */ /* 0x000fe200078e0010 */
[----:B--2---:R-:W-:Y:S01]  /*0410*/  DSETP.GEU.AND P0, PT, R14, R2, PT ;  /* 0x000000020e00722a */ /* 0x004fe20003f0e000 */
[----:B------:R-:W-:Y:S02]  /*0420*/  IMAD.MOV.U32 R14, RZ, RZ, R2 ;  /* 0x000000ffff0e7224 */ /* 0x000fe400078e0002 */
[----:B------:R-:W-:-:S11]  /*0430*/  IMAD.MOV.U32 R15, RZ, RZ, R3 ;  /* 0x000000ffff0f7224 */ /* 0x000fd600078e0003 */
        /* <DEDUP_REMOVED lines=15> */
.L_x_125:
[----:B------:R-:W-:Y:S05]  /*0530*/  BSYNC.RECONVERGENT B3 ;  /* 0x0000000000037941 */ /* 0x000fea0003800200 */
.L_x_124:
[----:B------:R-:W-:Y:S01]  /*0540*/  IADD3 R13, P0, PT, R13, 0x100, RZ ;  /* 0x000001000d0d7810 */ /* 0x000fe20007f1e0ff */
[----:B------:R-:W-:Y:S02]  /*0550*/  VIADD R6, R6, 0x100 ;  /* 0x0000010006067836 */ /* 0x000fe40000000000 */
[----:B------:R-:W-:Y:S02]  /*0560*/  IMAD.X R12, RZ, RZ, R12, P3 ;  /* 0x000000ffff0c7224 */ /* 0x000fe400018e060c */
[----:B------:R-:W-:Y:S01]  /*0570*/  IMAD.X R16, RZ, RZ, R16, P0 ;  /* 0x000000ffff107224 */ /* 0x000fe200000e0610 */
[----:B------:R-:W-:Y:S07]  /*0580*/  @P2 BRA `(.L_x_126) ;  /* 0xfffffffc006c2947 */ /* 0x000fee000383ffff */
.L_x_123:
[----:B------:R-:W-:Y:S05]  /*0590*/  BSYNC.RECONVERGENT B2 ;  /* 0x0000000000027941 */ /* 0x000fea0003800200 */
.L_x_122:
[----:B------:R-:W-:-:S13]  /*05a0*/  ISETP.GE.U32.AND P0, PT, R25, 0x300, PT ;  /* 0x000003001900780c */ /* 0x000fda0003f06070 */
[----:B------:R-:W-:Y:S05]  /*05b0*/  @!P0 BRA `(.L_x_121) ;  /* 0x0000000400d48947 */ /* 0x000fea0003800000 */
[----:B------:R-:W0:Y:S01]  /*05c0*/  LDC.64 R4, c[0x0][0x380] ;  /* 0x0000e000ff047b82 */ /* 0x000e220000000a00 */
[----:B------:R-:W-:-:S07]  /*05d0*/  VIADD R11, R6, 0x200 ;  /* 0x00000200060b7836 */ /* 0x000fce0000000000 */
[----:B------:R-:W1:Y:S02]  /*05e0*/  LDC.64 R2, c[0x0][0x388] ;  /* 0x0000e200ff027b82 */ /* 0x000e640000000a00 */
.L_x_135:
[----:B------:R-:W-:-:S05]  /*05f0*/  VIADD R7, R11, 0xfffffe00 ;  /* 0xfffffe000b077836 */ /* 0x000fca0000000000 */
[----:B------:R-:W-:-:S04]  /*0600*/  IADD3 R13, P0, PT, R8, R7, RZ ;  /* 0x00000007080d7210 */ /* 0x000fc80007f1e0ff */
[----:B------:R-:W-:Y:S02]  /*0610*/  LEA.HI.X.SX32 R12, R7, RZ, 0x1, P0 ;  /* 0x000000ff070c7211 */ /* 0x000fe400000f0eff */
[----:B0-----:R-:W-:-:S04]  /*0620*/  LEA R16, P0, R13, R4, 0x3 ;  /* 0x000000040d107211 */ /* 0x001fc800078018ff */
[----:B------:R-:W-:-:S05]  /*0630*/  LEA.HI.X R17, R13, R5, R12, 0x3, P0 ;  /* 0x000000050d117211 */ /* 0x000fca00000f1c0c */
[----:B------:R-:W2:Y:S04]  /*0640*/  LDG.E.64 R18, desc[UR10][R16.64] ;  /* 0x0000000a10127981 */ /* 0x000ea8000c1e1b00 */
[----:B-----5:R0:W5:Y:S01]  /*0650*/  LDG.E.64 R6, desc[UR10][R16.64+0x800] ;  /* 0x0008000a10067981 */ /* 0x020162000c1e1b00 */
[----:B-1----:R-:W-:Y:S01]  /*0660*/  IADD3 R24, P1, PT, R13, R2, RZ ;  /* 0x000000020d187210 */ /* 0x002fe20007f3e0ff */
[----:B------:R-:W-:Y:S04]  /*0670*/  BSSY.RECONVERGENT B2, `(.L_x_127) ;  /* 0x0000016000027945 */ /* 0x000fe80003800200 */
[----:B------:R-:W-:-:S02]  /*0680*/  IMAD.X R25, R12, 0x1, R3, P1 ;  /* 0x000000010c197824 */ /* 0x000fc400008e0603 */
[----:B------:R-:W-:Y:S02]  /*0690*/  IMAD.MOV.U32 R23, RZ, RZ, R24 ;  /* 0x000000ffff177224 */ /* 0x000fe400078e0018 */
[----:B------:R-:W-:Y:S01]  /*06a0*/  IMAD.MOV.U32 R22, RZ, RZ, R25 ;  /* 0x000000ffff167224 */ /* 0x000fe200078e0019 */
[----:B--2---:R-:W-:Y:S01]  /*06b0*/  DSETP.GEU.AND P0, PT, R14, R18, PT ;  /* 0x000000120e00722a */ /* 0x004fe20003f0e000 */
[----:B------:R-:W-:Y:S02]  /*06c0*/  IMAD.MOV.U32 R12, RZ, RZ, R18 ;  /* 0x000000ffff0c7224 */ /* 0x000fe400078e0012 */
[----:B------:R-:W-:-:S11]  /*06d0*/  IMAD.MOV.U32 R13, RZ, RZ, R19 ;  /* 0x000000ffff0d7224 */ /* 0x000fd600078e0013 */
        /* <DEDUP_REMOVED lines=15> */
.L_x_128:
[----:B------:R-:W-:Y:S05]  /*07d0*/  BSYNC.RECONVERGENT B2 ;  /* 0x0000000000027941 */ /* 0x000fea0003800200 */
.L_x_127:
[----:B------:R0:W5:Y:S04]  /*07e0*/  LDG.E.64 R14, desc[UR10][R16.64+0x1000] ;  /* 0x0010000a100e7981 */ /* 0x000168000c1e1b00 */
[----:B------:R0:W5:Y:S02]  /*07f0*/  LDG.E.64 R18, desc[UR10][R16.64+0x1800] ;  /* 0x0018000a10127981 */ /* 0x000164000c1e1b00 */
[----:B-----5:R-:W-:Y:S01]  /*0800*/  DSETP.GEU.AND P0, PT, R12, R6, PT ;  /* 0x000000060c00722a */ /* 0x020fe20003f0e000 */
[----:B------:R-:W-:Y:S01]  /*0810*/  VIADD R21, R11, 0xffffff00 ;  /* 0xffffff000b157836 */ /* 0x000fe20000000000 */
[----:B------:R-:W-:Y:S04]  /*0820*/  BSSY.RECONVERGENT B2, `(.L_x_129) ;  /* 0x0000017000027945 */ /* 0x000fe80003800200 */
[----:B------:R-:W-:-:S02]  /*0830*/  SHF.R.S32.HI R20, RZ, 0x1f, R21 ;  /* 0x0000001fff147819 */ /* 0x000fc40000011415 */
[----:B------:R-:W-:Y:S01]  /*0840*/  IADD3 R26, P1, P2, R21, R2, R8 ;  /* 0x00000002151a7210 */ /* 0x000fe20007a3e008 */
[----:B------:R-:W-:-:S03]  /*0850*/  IMAD.MOV.U32 R21, RZ, RZ, R7 ;  /* 0x000000ffff157224 */ /* 0x000fc600078e0007 */
[----:B------:R-:W-:Y:S01]  /*0860*/  IADD3.X R27, PT, PT, R20, R3, RZ, P1, P2 ;  /* 0x00000003141b7210 */ /* 0x000fe20000fe44ff */
[----:B------:R-:W-:Y:S02]  /*0870*/  IMAD.MOV.U32 R24, RZ, RZ, R26 ;  /* 0x000000ffff187224 */ /* 0x000fe400078e001a */
[----:B------:R-:W-:Y:S02]  /*0880*/  IMAD.MOV.U32 R20, RZ, RZ, R6 ;  /* 0x000000ffff147224 */ /* 0x000fe400078e0006 */
[----:B------:R-:W-:Y:S01]  /*0890*/  IMAD.MOV.U32 R25, RZ, RZ, R27 ;  /* 0x000000ffff197224 */ /* 0x000fe200078e001b */
[----:B0-----:R-:W-:Y:S06]  /*08a0*/  @!P0 BRA `(.L_x_130) ;  /* 0x0000000000388947 */ /* 0x001fec0003800000 */
        /* <DEDUP_REMOVED lines=14> */
.L_x_130:
[----:B------:R-:W-:Y:S05]  /*0990*/  BSYNC.RECONVERGENT B2 ;  /* 0x0000000000027941 */ /* 0x000fea0003800200 */
.L_x_129:
[----:B------:R-:W-:Y:S01]  /*09a0*/  DSETP.GEU.AND P0, PT, R20, R14, PT ;  /* 0x0000000e1400722a */ /* 0x000fe20003f0e000 */
[----:B------:R-:W-:Y:S01]  /*09b0*/  SHF.R.S32.HI R6, RZ, 0x1f, R11 ;  /* 0x0000001fff067819 */ /* 0x000fe2000001140b */
[----:B------:R-:W-:Y:S01]  /*09c0*/  BSSY.RECONVERGENT B2, `(.L_x_131) ;  /* 0x0000017000027945 */ /* 0x000fe20003800200 */
[C---:B------:R-:W-:Y:S01]  /*09d0*/  IADD3 R23, P1, P2, R11.reuse, R2, R8 ;  /* 0x000000020b177210 */ /* 0x040fe20007a3e008 */
[----:B------:R-:W-:Y:S02]  /*09e0*/  VIADD R17, R11, 0x100 ;  /* 0x000001000b117836 */ /* 0x000fe40000000000 */
[----:B------:R-:W-:Y:S01]  /*09f0*/  IMAD.MOV.U32 R7, RZ, RZ, R15 ;  /* 0x000000ffff077224 */ /* 0x000fe200078e000f */
[----:B------:R-:W-:Y:S01]  /*0a00*/  IADD3.X R16, PT, PT, R6, R3, RZ, P1, P2 ;  /* 0x0000000306107210 */ /* 0x000fe20000fe44ff */
[----:B------:R-:W-:Y:S02]  /*0a10*/  IMAD.MOV.U32 R12, RZ, RZ, R23 ;  /* 0x000000ffff0c7224 */ /* 0x000fe400078e0017 */
[----:B------:R-:W-:-:S02]  /*0a20*/  IMAD.MOV.U32 R6, RZ, RZ, R14 ;  /* 0x000000ffff067224 */ /* 0x000fc400078e000e */
[----:B------:R-:W-:Y:S02]  /*0a30*/  IMAD.MOV.U32 R13, RZ, RZ, R16 ;  /* 0x000000ffff0d7224 */ /* 0x000fe400078e0010 */
        /* <DEDUP_REMOVED lines=15> */
.L_x_132:
[----:B------:R-:W-:Y:S05]  /*0b30*/  BSYNC.RECONVERGENT B2 ;  /* 0x0000000000027941 */ /* 0x000fea0003800200 */
.L_x_131:
[----:B------:R-:W-:Y:S01]  /*0b40*/  DSETP.GEU.AND P0, PT, R6, R18, PT ;  /* 0x000000120600722a */ /* 0x000fe20003f0e000 */
[----:B------:R-:W-:Y:S01]  /*0b50*/  SHF.R.S32.HI R14, RZ, 0x1f, R17 ;  /* 0x0000001fff0e7819 */ /* 0x000fe20000011411 */
[----:B------:R-:W-:Y:S01]  /*0b60*/  BSSY.RECONVERGENT B2, `(.L_x_133) ;  /* 0x0000016000027945 */ /* 0x000fe20003800200 */
[----:B------:R-:W-:Y:S01]  /*0b70*/  IADD3 R17, P1, P2, R17, R2, R8 ;  /* 0x0000000211117210 */ /* 0x000fe20007a3e008 */
[----:B------:R-:W-:-:S03]  /*0b80*/  IMAD.MOV.U32 R15, RZ, RZ, R19 ;  /* 0x000000ffff0f7224 */ /* 0x000fc600078e0013 */
[----:B------:R-:W-:Y:S01]  /*0b90*/  IADD3.X R16, PT, PT, R14, R3, RZ, P1, P2 ;  /* 0x000000030e107210 */ /* 0x000fe20000fe44ff */
[----:B------:R-:W-:Y:S02]  /*0ba0*/  IMAD.MOV.U32 R21, RZ, RZ, R17 ;  /* 0x000000ffff157224 */ /* 0x000fe400078e0011 */
[----:B------:R-:W-:Y:S02]  /*0bb0*/  IMAD.MOV.U32 R14, RZ, RZ, R18 ;  /* 0x000000ffff0e7224 */ /* 0x000fe400078e0012 */
        /* <DEDUP_REMOVED lines=16> */
.L_x_134:
[----:B------:R-:W-:Y:S05]  /*0cc0*/  BSYNC.RECONVERGENT B2 ;  /* 0x0000000000027941 */ /* 0x000fea0003800200 */
.L_x_133:
[C---:B------:R-:W-:Y:S02]  /*0cd0*/  VIADD R6, R11.reuse, 0x200 ;  /* 0x000002000b067836 */ /* 0x040fe40000000000 */
[----:B------:R-:W-:-:S03]  /*0ce0*/  VIADD R11, R11, 0x400 ;  /* 0x000004000b0b7836 */ /* 0x000fc60000000000 */
[----:B------:R-:W-:-:S13]  /*0cf0*/  ISETP.GE.AND P0, PT, R6, R9, PT ;  /* 0x000000090600720c */ /* 0x000fda0003f06270 */
[----:B------:R-:W-:Y:S05]  /*0d00*/  @!P0 BRA `(.L_x_135) ;  /* 0xfffffff800388947 */ /* 0x000fea000383ffff */
.L_x_121:
[----:B------:R-:W-:Y:S05]  /*0d10*/  BSYNC.RECONVERGENT B1 ;  /* 0x0000000000017941 */ /* 0x000fea0003800200 */
.L_x_120:
[----:B------:R-:W-:-:S13]  /*0d20*/  ISETP.GE.AND P0, PT, R9, 0x100, PT ;  /* 0x000001000900780c */ /* 0x000fda0003f06270 */
[----:B------:R-:W-:Y:S05]  /*0d30*/  @!P0 BRA `(.L_x_136) ;  /* 0x0000001400508947 */ /* 0x000fea0003800000 */
[----:B------:R-:W0:Y:S01]  /*0d40*/  S2R R11, SR_LANEID ;  /* 0x00000000000b7919 */ /* 0x000e220000000000 */
[----:B------:R-:W-:Y:S01]  /*0d50*/  BSSY.RECONVERGENT B1, `(.L_x_137) ;  /* 0x000001f000017945 */ /* 0x000fe20003800200 */
[----:B------:R-:W-:Y:S01]  /*0d60*/  IMAD.MOV.U32 R12, RZ, RZ, R21 ;  /* 0x000000ffff0c7224 */ /* 0x000fe200078e0015 */
[----:B-----5:R1:W2:Y:S01]  /*0d70*/  SHFL.DOWN PT, R4, R14, 0x1, 0x1f ;  /* 0x08201f000e047f89 */ /* 0x0202a200000e0000 */
        /* <DEDUP_REMOVED lines=9> */
[----:B------:R-:W-:Y:S01]  /*0e10*/  IMAD.MOV.U32 R12, RZ, RZ, R6 ;  /* 0x000000ffff0c7224 */ /* 0x000fe200078e0006 */
[----:B------:R-:W-:Y:S01]  /*0e20*/  MOV R13, R7 ;  /* 0x00000007000d7202 */ /* 0x000fe20000000f00 */
[----:B------:R-:W-:Y:S02]  /*0e30*/  IMAD.MOV.U32 R2, RZ, RZ, R4 ;  /* 0x000000ffff027224 */ /* 0x000fe400078e0004 */
[----:B------:R-:W-:-:S09]  /*0e40*/  IMAD.MOV.U32 R3, RZ, RZ, R5 ;  /* 0x000000ffff037224 */ /* 0x000fd200078e0005 */
        /* <DEDUP_REMOVED lines=15> */
.L_x_138:
[----:B------:R-:W-:Y:S05]  /*0f40*/  BSYNC.RECONVERGENT B1 ;  /* 0x0000000000017941 */ /* 0x000fea0003800200 */
.L_x_137:
        /* <DEDUP_REMOVED lines=31> */
.L_x_140:
[----:B------:R-:W-:Y:S05]  /*1140*/  BSYNC.RECONVERGENT B1 ;  /* 0x0000000000017941 */ /* 0x000fea0003800200 */
.L_x_139:
[----:B------:R-:W-:Y:S01]  /*1150*/  ISETP.GT.AND P0, PT, R11, 0x1b, PT ;  /* 0x0000001b0b00780c */ /* 0x000fe20003f04270 */
[----:B-1----:R1:W1:Y:S01]  /*1160*/  SHFL.DOWN PT, R6, R4, 0x4, 0x1f ;  /* 0x08801f0004067f89 */ /* 0x00226200000e0000 */
[----:B------:R-:W-:Y:S01]  /*1170*/  BSSY.RECONVERGENT B1, `(.L_x_141) ;  /* 0x000001d000017945 */ /* 0x000fe20003800200 */
[----:B----4-:R-:W-:Y:S02]  /*1180*/  IMAD.MOV.U32 R14, RZ, RZ, R8 ;  /* 0x000000ffff0e7224 */ /* 0x010fe400078e0008 */
[----:B--2---:R2:W4:Y:S01]  /*1190*/  SHFL.DOWN PT, R7, R5, 0x4, 0x1f ;  /* 0x08801f0005077f89 */ /* 0x00452200000e0000 */
[----:B---3--:R-:W-:Y:S02]  /*11a0*/  IMAD.MOV.U32 R15, RZ, RZ, R9 ;  /* 0x000000ffff0f7224 */ /* 0x008fe400078e0009 */
[----:B0-----:R-:W-:Y:S01]  /*11b0*/  IMAD.MOV.U32 R2, RZ, RZ, R4 ;  /* 0x000000ffff027224 */ /* 0x001fe200078e0004 */
[----:B------:R2:W0:Y:S01]  /*11c0*/  SHFL.DOWN PT, R13, R8, 0x4, 0x1f ;  /* 0x08801f00080d7f89 */ /* 0x00042200000e0000 */
[----:B------:R-:W-:-:S03]  /*11d0*/  IMAD.MOV.U32 R3, RZ, RZ, R5 ;  /* 0x000000ffff037224 */ /* 0x000fc600078e0005 */
[----:B------:R2:W3:Y:S01]  /*11e0*/  SHFL.DOWN PT, R12, R9, 0x4, 0x1f ;  /* 0x08801f00090c7f89 */ /* 0x0004e200000e0000 */
[----:B------:R-:W-:Y:S05]  /*11f0*/  @P0 BRA `(.L_x_142) ;  /* 0x0000000000500947 */ /* 0x000fea0003800000 */
[----:B-1--4-:R-:W-:Y:S01]  /*1200*/  DSETP.GEU.AND P0, PT, R4, R6, PT ;  /* 0x000000060400722a */ /* 0x012fe20003f0e000 */
[----:B0-----:R-:W-:Y:S02]  /*1210*/  IMAD.MOV.U32 R14, RZ, RZ, R13 ;  /* 0x000000ffff0e7224 */ /* 0x001fe400078e000d */
        /* <DEDUP_REMOVED lines=18> */
.L_x_142:
[----:B------:R-:W-:Y:S05]  /*1340*/  BSYNC.RECONVERGENT B1 ;  /* 0x0000000000017941 */ /* 0x000fea0003800200 */
.L_x_141:
[----:B------:R-:W-:Y:S01]  /*1350*/  ISETP.GT.AND P0, PT, R11, 0x17, PT ;  /* 0x000000170b00780c */ /* 0x000fe20003f04270 */
[----:B-1----:R1:W1:Y:S01]  /*1360*/  SHFL.DOWN PT, R4, R2, 0x8, 0x1f ;  /* 0x09001f0002047f89 */ /* 0x00226200000e0000 */
[----:B------:R-:W-:Y:S01]  /*1370*/  BSSY.RECONVERGENT B1, `(.L_x_143) ;  /* 0x000001d000017945 */ /* 0x000fe20003800200 */
[----:B---3--:R-:W-:Y:S02]  /*1380*/  IMAD.MOV.U32 R12, RZ, RZ, R14 ;  /* 0x000000ffff0c7224 */ /* 0x008fe400078e000e */
[----:B--2---:R2:W3:Y:S01]  /*1390*/  SHFL.DOWN PT, R5, R3, 0x8, 0x1f ;  /* 0x09001f0003057f89 */ /* 0x0044e200000e0000 */
[----:B0-----:R-:W-:Y:S02]  /*13a0*/  IMAD.MOV.U32 R13, RZ, RZ, R15 ;  /* 0x000000ffff0d7224 */ /* 0x001fe400078e000f */
[----:B------:R-:W-:Y:S01]  /*13b0*/  IMAD.MOV.U32 R8, RZ, RZ, R2 ;  /* 0x000000ffff087224 */ /* 0x000fe200078e0002 */
[----:B----4-:R2:W0:Y:S01]  /*13c0*/  SHFL.DOWN PT, R7, R14, 0x8, 0x1f ;  /* 0x09001f000e077f89 */ /* 0x01042200000e0000 */
[----:B------:R-:W-:-:S03]  /*13d0*/  IMAD.MOV.U32 R9, RZ, RZ, R3 ;  /* 0x000000ffff097224 */ /* 0x000fc600078e0003 */
[----:B------:R2:W4:Y:S01]  /*13e0*/  SHFL.DOWN PT, R6, R15, 0x8, 0x1f ;  /* 0x09001f000f067f89 */ /* 0x00052200000e0000 */
[----:B------:R-:W-:Y:S05]  /*13f0*/  @P0 BRA `(.L_x_144) ;  /* 0x0000000000500947 */ /* 0x000fea0003800000 */
[----:B-1-3--:R-:W-:Y:S01]  /*1400*/  DSETP.GEU.AND P0, PT, R2, R4, PT ;  /* 0x000000040200722a */ /* 0x00afe20003f0e000 */
        /* <DEDUP_REMOVED lines=19> */
.L_x_144:
[----:B------:R-:W-:Y:S05]  /*1540*/  BSYNC.RECONVERGENT B1 ;  /* 0x0000000000017941 */ /* 0x000fea0003800200 */
.L_x_143:
[----:B------:R-:W-:Y:S01]  /*1550*/  ISETP.GT.AND P0, PT, R11, 0xf, PT ;  /* 0x0000000f0b00780c */ /* 0x000fe20003f04270 */
[----:B-1----:R1:W1:Y:S01]  /*1560*/  SHFL.DOWN PT, R2, R8, 0x10, 0x1f ;  /* 0x0a001f0008027f89 */ /* 0x00226200000e0000 */
[----:B------:R-:W-:Y:S01]  /*1570*/  BSSY.RECONVERGENT B1, `(.L_x_145) ;  /* 0x000001d000017945 */ /* 0x000fe20003800200 */
[----:B------:R-:W-:Y:S02]  /*1580*/  IMAD.MOV.U32 R4, RZ, RZ, R12 ;  /* 0x000000ffff047224 */ /* 0x000fe400078e000c */
[----:B--2---:R2:W1:Y:S01]  /*1590*/  SHFL.DOWN PT, R3, R9, 0x10, 0x1f ;  /* 0x0a001f0009037f89 */ /* 0x00446200000e0000 */
[----:B---3--:R-:W-:Y:S02]  /*15a0*/  IMAD.MOV.U32 R5, RZ, RZ, R13 ;  /* 0x000000ffff057224 */ /* 0x008fe400078e000d */
[----:B----4-:R-:W-:Y:S01]  /*15b0*/  IMAD.MOV.U32 R6, RZ, RZ, R8 ;  /* 0x000000ffff067224 */ /* 0x010fe200078e0008 */
[----:B------:R2:W3:Y:S01]  /*15c0*/  SHFL.DOWN PT, R15, R12, 0x10, 0x1f ;  /* 0x0a001f000c0f7f89 */ /* 0x0004e200000e0000 */
[----:B0-----:R-:W-:-:S03]  /*15d0*/  IMAD.MOV.U32 R7, RZ, RZ, R9 ;  /* 0x000000ffff077224 */ /* 0x001fc600078e0009 */
[----:B------:R2:W0:Y:S01]  /*15e0*/  SHFL.DOWN PT, R14, R13, 0x10, 0x1f ;  /* 0x0a001f000d0e7f89 */ /* 0x00042200000e0000 */
[----:B------:R-:W-:Y:S05]  /*15f0*/  @P0 BRA `(.L_x_146) ;  /* 0x0000000000500947 */ /* 0x000fea0003800000 */
[----:B-1----:R-:W-:Y:S01]  /*1600*/  DSETP.GEU.AND P0, PT, R8, R2, PT ;  /* 0x000000020800722a */ /* 0x002fe20003f0e000 */
[----:B---3--:R-:W-:Y:S02]  /*1610*/  IMAD.MOV.U32 R4, RZ, RZ, R15 ;  /* 0x000000ffff047224 */ /* 0x008fe400078e000f */
[----:B0-----:R-:W-:Y:S02]  /*1620*/  IMAD.MOV.U32 R5, RZ, RZ, R14 ;  /* 0x000000ffff057224 */ /* 0x001fe400078e000e */
        /* <DEDUP_REMOVED lines=17> */
.L_x_146:
[----:B------:R-:W-:Y:S05]  /*1740*/  BSYNC.RECONVERGENT B1 ;  /* 0x0000000000017941 */ /* 0x000fea0003800200 */
.L_x_145:
[----:B------:R-:W-:Y:S01]  /*1750*/  ISETP.NE.AND P0, PT, R11, RZ, PT ;  /* 0x000000ff0b00720c */ /* 0x000fe20003f05270 */
[----:B------:R-:W-:-:S12]  /*1760*/  BSSY.RECONVERGENT B1, `(.L_x_147) ;  /* 0x000000a000017945 */ /* 0x000fd80003800200 */
[----:B------:R-:W-:Y:S05]  /*1770*/  @P0 BRA `(.L_x_148) ;  /* 0x0000000000200947 */ /* 0x000fea0003800000 */
[----:B-1----:R-:W1:Y:S01]  /*1780*/  S2R R8, SR_CgaCtaId ;  /* 0x0000000000087919 */ /* 0x002e620000008800 */
[----:B------:R-:W-:Y:S02]  /*1790*/  MOV R3, 0x400 ;  /* 0x0000040000037802 */ /* 0x000fe40000000f00 */
[----:B------:R-:W-:-:S04]  /*17a0*/  SHF.R.U32.HI R2, RZ, 0x1, R10 ;  /* 0x00000001ff027819 */ /* 0x000fc8000001160a */
[----:B------:R-:W-:Y:S02]  /*17b0*/  LOP3.LUT R2, R2, 0x1f0, RZ, 0xc0, !PT ;  /* 0x000001f002027812 */ /* 0x000fe400078ec0ff */
[----:B-1----:R-:W-:-:S05]  /*17c0*/  LEA R3, R8, R3, 0x18 ;  /* 0x0000000308037211 */ /* 0x002fca00078ec0ff */
[----:B------:R-:W-:-:S05]  /*17d0*/  IMAD.IADD R3, R2, 0x1, R3 ;  /* 0x0000000102037824 */ /* 0x000fca00078e0203 */
[----:B------:R4:W-:Y:S04]  /*17e0*/  STS.64 [R3+0x10], R4 ;  /* 0x0000100403007388 */ /* 0x0009e80000000a00 */
[----:B------:R4:W-:Y:S02]  /*17f0*/  STS.64 [R3+0x8], R6 ;  /* 0x0000080603007388 */ /* 0x0009e40000000a00 */
.L_x_148:
[----:B------:R-:W-:Y:S05]  /*1800*/  BSYNC.RECONVERGENT B1 ;  /* 0x0000000000017941 */ /* 0x000fea0003800200 */
.L_x_147:
[----:B------:R-:W-:Y:S01]  /*1810*/  BAR.SYNC.DEFER_BLOCKING 0x0 ;  /* 0x0000000000007b1d */ /* 0x000fe20000010000 */
[----:B------:R-:W-:-:S13]  /*1820*/  ISETP.NE.AND P1, PT, R10, RZ, PT ;  /* 0x000000ff0a00720c */ /* 0x000fda0003f25270 */
[----:B------:R-:W-:Y:S05]  /*1830*/  @P1 BRA `(.L_x_149) ;  /* 0x0000005000201947 */ /* 0x000fea0003800000 */
[----:B-1--4-:R-:W1:Y:S01]  /*1840*/  S2R R3, SR_CgaCtaId ;  /* 0x0000000000037919 */ /* 0x012e620000008800 */
[----:B------:R-:W-:Y:S01]  /*1850*/  MOV R20, 0x400 ;  /* 0x0000040000147802 */ /* 0x000fe20000000f00 */
[----:B------:R-:W-:Y:S03]  /*1860*/  BSSY.RECONVERGENT B1, `(.L_x_150) ;  /* 0x000001a000017945 */ /* 0x000fe60003800200 */
[----:B-1----:R-:W-:-:S05]  /*1870*/  LEA R20, R3, R20, 0x18 ;  /* 0x0000001403147211 */ /* 0x002fca00078ec0ff */
[----:B------:R-:W1:Y:S04]  /*1880*/  LDS.64 R16, [R20+0x18] ;  /* 0x0000180014107984 */ /* 0x000e680000000a00 */
[----:B--2---:R-:W2:Y:S04]  /*1890*/  LDS.128 R8, [R20+0x20] ;  /* 0x0000200014087984 */ /* 0x004ea80000000c00 */
[----:B------:R4:W4:Y:S04]  /*18a0*/  LDS.64 R2, [R20+0x80] ;  /* 0x0000800014027984 */ /* 0x0009280000000a00 */
[----:B0--3--:R0:W3:Y:S01]  /*18b0*/  LDS.128 R12, [R20+0x30] ;  /* 0x00003000140c7984 */ /* 0x0090e20000000c00 */
[----:B-1----:R-:W-:Y:S01]  /*18c0*/  DSETP.GEU.AND P0, PT, R6, R16, PT ;  /* 0x000000100600722a */ /* 0x002fe20003f0e000 */
[----:B------:R-:W-:-:S02]  /*18d0*/  IMAD.MOV.U32 R22, RZ, RZ, R16 ;  /* 0x000000ffff167224 */ /* 0x000fc400078e0010 */
[----:B------:R-:W-:Y:S02]  /*18e0*/  IMAD.MOV.U32 R23, RZ, RZ, R17 ;  /* 0x000000ffff177224 */ /* 0x000fe400078e0011 */
[----:B--2---:R-:W-:Y:S02]  /*18f0*/  IMAD.MOV.U32 R24, RZ, RZ, R8 ;  /* 0x000000ffff187224 */ /* 0x004fe400078e0008 */
[----:B------:R-:W-:-:S07]  /*1900*/  IMAD.MOV.U32 R25, RZ, RZ, R9 ;  /* 0x000000ffff197224 */ /* 0x000fce00078e0009 */
[----:B0--34-:R-:W-:Y:S05]  /*1910*/  @!P0 BRA `(.L_x_151) ;  /* 0x0000000000388947 */ /* 0x019fea0003800000 */
[----:B------:R-:W-:Y:S01]  /*1920*/  DSETP.GEU.AND P0, PT, R16, R6, PT ;  /* 0x000000061000722a */ /* 0x000fe20003f0e000 */
[----:B------:R-:W-:Y:S01]  /*1930*/  IMAD.MOV.U32 R22, RZ, RZ, R6 ;  /* 0x000000ffff167224 */ /* 0x000fe200078e0006 */
[----:B------:R-:W-:Y:S01]  /*1940*/  MOV R25, R5 ;  /* 0x0000000500197202 */ /* 0x000fe20000000f00 */
[----:B------:R-:W-:Y:S02]  /*1950*/  IMAD.MOV.U32 R23, RZ, RZ, R7 ;  /* 0x000000ffff177224 */ /* 0x000fe400078e0007 */
[----:B------:R-:W-:-:S09]  /*1960*/  IMAD.MOV.U32 R24, RZ, RZ, R4 ;  /* 0x000000ffff187224 */ /* 0x000fd200078e0004 */
        /* <DEDUP_REMOVED lines=9> */
.L_x_151:
[----:B------:R-:W-:Y:S05]  /*1a00*/  BSYNC.RECONVERGENT B1 ;  /* 0x0000000000017941 */ /* 0x000fea0003800200 */
.L_x_150:
        /* <DEDUP_REMOVED lines=23> */
.L_x_153:
[----:B------:R-:W-:Y:S05]  /*1b80*/  BSYNC.RECONVERGENT B1 ;  /* 0x0000000000017941 */ /* 0x000fea0003800200 */
.L_x_152:
        /* <DEDUP_REMOVED lines=21> */
.L_x_155:
[----:B------:R-:W-:Y:S05]  /*1ce0*/  BSYNC.RECONVERGENT B1 ;  /* 0x0000000000017941 */ /* 0x000fea0003800200 */
.L_x_154:
        /* <DEDUP_REMOVED lines=23> */
.L_x_157:
[----:B------:R-:W-:Y:S05]  /*1e60*/  BSYNC.RECONVERGENT B1 ;  /* 0x0000000000017941 */ /* 0x000fea0003800200 */
.L_x_156:
        /* <DEDUP_REMOVED lines=21> */
.L_x_159:
[----:B------:R-:W-:Y:S05]  /*1fc0*/  BSYNC.RECONVERGENT B1 ;  /* 0x0000000000017941 */ /* 0x000fea0003800200 */
.L_x_158:
        /* <DEDUP_REMOVED lines=21> */
.L_x_161:
[----:B------:R-:W-:Y:S05]  /*2120*/  BSYNC.RECONVERGENT B1 ;  /* 0x0000000000017941 */ /* 0x000fea0003800200 */
.L_x_160:
        /* <DEDUP_REMOVED lines=21> */
.L_x_136:
[----:B------:R-:W0:Y:S01]  /*2280*/  S2R R2, SR_LANEID ;  /* 0x0000000000027919 */ /* 0x000e220000000000 */
[----:B------:R-:W-:Y:S01]  /*2290*/  LOP3.LUT R3, R10, 0x3e0, RZ, 0xc0, !PT ;  /* 0x000003e00a037812 */ /* 0x000fe200078ec0ff */
[----:B------:R-:W-:Y:S01]  /*22a0*/  BSSY.RECONVERGENT B1, `(.L_x_162) ;  /* 0x0000024000017945 */ /* 0x000fe20003800200 */
[----:B------:R-:W-:Y:S02]  /*22b0*/  IMAD.MOV.U32 R18, RZ, RZ, R21 ;  /* 0x000000ffff127224 */ /* 0x000fe400078e0015 */
[----:B------:R-:W-:Y:S01]  /*22c0*/  LOP3.LUT R6, RZ, R3, RZ, 0x33, !PT ;  /* 0x00000003ff067212 */ /* 0x000fe200078e33ff */
[----:B------:R-:W-:Y:S02]  /*22d0*/  VIADD R4, R3, 0x20 ;  /* 0x0000002003047836 */ /* 0x000fe40000000000 */
[----:B------:R-:W-:Y:S02]  /*22e0*/  IMAD.MOV.U32 R22, RZ, RZ, R20 ;  /* 0x000000ffff167224 */ /* 0x000fe400078e0014 */
[----:B------:R-:W-:Y:S01]  /*22f0*/  IMAD.IADD R3, R9, 0x1, R6 ;  /* 0x0000000109037824 */ /* 0x000fe200078e0206 */
[----:B------:R-:W-:Y:S01]  /*2300*/  ISETP.GT.AND P0, PT, R4, R9, PT ;  /* 0x000000090400720c */ /* 0x000fe20003f04270 */
[----:B-----5:R-:W-:-:S02]  /*2310*/  IMAD.MOV.U32 R4, RZ, RZ, R14 ;  /* 0x000000ffff047224 */ /* 0x020fc400078e000e */
[----:B------:R-:W-:Y:S01]  /*2320*/  IMAD.MOV.U32 R5, RZ, RZ, R15 ;  /* 0x000000ffff057224 */ /* 0x000fe200078e000f */
[----:B------:R-:W-:-:S05]  /*2330*/  SEL R3, R3, 0x1f, P0 ;  /* 0x0000001f03037807 */ /* 0x000fca0000000000 */
[----:B------:R1:W2:Y:S04]  /*2340*/  SHFL.DOWN PT, R6, R14, 0x1, R3 ;  /* 0x082000000e067989 */ /* 0x0002a800000e0003 */
[----:B------:R1:W3:Y:S04]  /*2350*/  SHFL.DOWN PT, R7, R15, 0x1, R3 ;  /* 0x082000000f077989 */ /* 0x0002e800000e0003 */
[----:B------:R1:W4:Y:S01]  /*2360*/  SHFL.DOWN PT, R8, R21, 0x1, R3 ;  /* 0x0820000015087989 */ /* 0x00032200000e0003 */
[----:B0-----:R-:W-:-:S03]  /*2370*/  ISETP.GE.AND P0, PT, R2, R3, PT ;  /* 0x000000030200720c */ /* 0x001fc60003f06270 */
[----:B------:R1:W0:Y:S10]  /*2380*/  SHFL.DOWN PT, R11, R20, 0x1, R3 ;  /* 0x08200000140b7989 */ /* 0x00023400000e0003 */
[----:B-12---:R-:W-:Y:S05]  /*2390*/  @P0 BRA `(.L_x_163) ;  /* 0x0000000000500947 */ /* 0x006fea0003800000 */
[----:B---3--:R-:W-:Y:S01]  /*23a0*/  DSETP.GEU.AND P0, PT, R14, R6, PT ;  /* 0x000000060e00722a */ /* 0x008fe20003f0e000 */
[----:B----4-:R-:W-:Y:S02]  /*23b0*/  IMAD.MOV.U32 R18, RZ, RZ, R8 ;  /* 0x000000ffff127224 */ /* 0x010fe400078e0008 */
        /* <DEDUP_REMOVED lines=18> */
.L_x_163:
[----:B------:R-:W-:Y:S05]  /*24e0*/  BSYNC.RECONVERGENT B1 ;  /* 0x0000000000017941 */ /* 0x000fea0003800200 */
.L_x_162:
[----:B------:R-:W-:Y:S01]  /*24f0*/  IADD3 R6, PT, PT, R2, 0x2, RZ ;  /* 0x0000000202067810 */ /* 0x000fe20007ffe0ff */
[----:B------:R1:W2:Y:S01]  /*2500*/  SHFL.DOWN PT, R12, R4, 0x2, R3 ;  /* 0x08400000040c7989 */ /* 0x0002a200000e0003 */
[----:B------:R-:W-:Y:S01]  /*2510*/  BSSY.RECONVERGENT B1, `(.L_x_164) ;  /* 0x000001e000017945 */ /* 0x000fe20003800200 */
[----:B----4-:R-:W-:Y:S01]  /*2520*/  IMAD.MOV.U32 R8, RZ, RZ, R18 ;  /* 0x000000ffff087224 */ /* 0x010fe200078e0012 */
[----:B------:R-:W-:Y:S01]  /*2530*/  ISETP.GT.AND P0, PT, R6, R3, PT ;  /* 0x000000030600720c */ /* 0x000fe20003f04270 */
[----:B------:R1:W4:Y:S01]  /*2540*/  SHFL.DOWN PT, R13, R5, 0x2, R3 ;  /* 0x08400000050d7989 */ /* 0x00032200000e0003 */
[----:B------:R-:W-:Y:S02]  /*2550*/  IMAD.MOV.U32 R16, RZ, RZ, R22 ;  /* 0x000000ffff107224 */ /* 0x000fe400078e0016 */
[----:B------:R-:W-:Y:S01]  /*2560*/  IMAD.MOV.U32 R6, RZ, RZ, R4 ;  /* 0x000000ffff067224 */ /* 0x000fe200078e0004 */
[----:B0-----:R1:W0:Y:S01]  /*2570*/  SHFL.DOWN PT, R11, R18, 0x2, R3 ;  /* 0x08400000120b7989 */ /* 0x00122200000e0003 */
[----:B---3--:R-:W-:-:S03]  /*2580*/  IMAD.MOV.U32 R7, RZ, RZ, R5 ;  /* 0x000000ffff077224 */ /* 0x008fc600078e0005 */
[----:B------:R1:W3:Y:S04]  /*2590*/  SHFL.DOWN PT, R15, R22, 0x2, R3 ;  /* 0x08400000160f7989 */ /* 0x0002e800000e0003 */
[----:B------:R-:W-:Y:S05]  /*25a0*/  @P0 BRA `(.L_x_165) ;  /* 0x0000000000500947 */ /* 0x000fea0003800000 */
[----:B--2-4-:R-:W-:Y:S01]  /*25b0*/  DSETP.GEU.AND P0, PT, R4, R12, PT ;  /* 0x0000000c0400722a */ /* 0x014fe20003f0e000 */
        /* <DEDUP_REMOVED lines=19> */
.L_x_165:
[----:B------:R-:W-:Y:S05]  /*26f0*/  BSYNC.RECONVERGENT B1 ;  /* 0x0000000000017941 */ /* 0x000fea0003800200 */
.L_x_164:
[----:B-1----:R-:W-:Y:S01]  /*2700*/  VIADD R4, R2, 0x4 ;  /* 0x0000000402047836 */ /* 0x002fe20000000000 */
[----:B--2---:R1:W2:Y:S01]  /*2710*/  SHFL.DOWN PT, R12, R6, 0x4, R3 ;  /* 0x08800000060c7989 */ /* 0x0042a200000e0003 */
[----:B------:R-:W-:Y:S01]  /*2720*/  BSSY.RECONVERGENT B1, `(.L_x_166) ;  /* 0x000001e000017945 */ /* 0x000fe20003800200 */
[----:B------:R-:W-:Y:S02]  /*2730*/  IMAD.MOV.U32 R14, RZ, RZ, R8 ;  /* 0x000000ffff0e7224 */ /* 0x000fe400078e0008 */
[----:B------:R-:W-:Y:S01]  /*2740*/  ISETP.GT.AND P0, PT, R4, R3, PT ;  /* 0x000000030400720c */ /* 0x000fe20003f04270 */
[----:B----4-:R1:W4:Y:S01]  /*2750*/  SHFL.DOWN PT, R13, R7, 0x4, R3 ;  /* 0x08800000070d7989 */ /* 0x01032200000e0003 */
[----:B------:R-:W-:Y:S02]  /*2760*/  IMAD.MOV.U32 R18, RZ, RZ, R16 ;  /* 0x000000ffff127224 */ /* 0x000fe400078e0010 */
[----:B------:R-:W-:Y:S01]  /*2770*/  IMAD.MOV.U32 R4, RZ, RZ, R6 ;  /* 0x000000ffff047224 */ /* 0x000fe200078e0006 */
[----:B0-----:R1:W0:Y:S01]  /*2780*/  SHFL.DOWN PT, R11, R8, 0x4, R3 ;  /* 0x08800000080b7989 */ /* 0x00122200000e0003 */
[----:B------:R-:W-:-:S03]  /*2790*/  IMAD.MOV.U32 R5, RZ, RZ, R7 ;  /* 0x000000ffff057224 */ /* 0x000fc600078e0007 */
[----:B---3--:R1:W3:Y:S04]  /*27a0*/  SHFL.DOWN PT, R15, R16, 0x4, R3 ;  /* 0x08800000100f7989 */ /* 0x0082e800000e0003 */
        /* <DEDUP_REMOVED lines=21> */
.L_x_167:
[----:B------:R-:W-:Y:S05]  /*2900*/  BSYNC.RECONVERGENT B1 ;  /* 0x0000000000017941 */ /* 0x000fea0003800200 */
.L_x_166:
[----:B-1----:R-:W-:Y:S01]  /*2910*/  VIADD R8, R2, 0x8 ;  /* 0x0000000802087836 */ /* 0x002fe20000000000 */
[----:B------:R1:W1:Y:S01]  /*2920*/  SHFL.DOWN PT, R6, R4, 0x8, R3 ;  /* 0x0900000004067989 */ /* 0x00026200000e0003 */
[----:B------:R-:W-:Y:S01]  /*2930*/  BSSY.RECONVERGENT B1, `(.L_x_168) ;  /* 0x000001e000017945 */ /* 0x000fe20003800200 */
[----:B------:R-:W-:Y:S02]  /*2940*/  IMAD.MOV.U32 R16, RZ, RZ, R18 ;  /* 0x000000ffff107224 */ /* 0x000fe400078e0012 */
[----:B------:R-:W-:Y:S01]  /*2950*/  ISETP.GT.AND P0, PT, R8, R3, PT ;  /* 0x000000030800720c */ /* 0x000fe20003f04270 */
[----:B------:R1:W1:Y:S01]  /*2960*/  SHFL.DOWN PT, R7, R5, 0x8, R3 ;  /* 0x0900000005077989 */ /* 0x00026200000e0003 */
[----:B------:R-:W-:Y:S02]  /*2970*/  IMAD.MOV.U32 R8, RZ, RZ, R14 ;  /* 0x000000ffff087224 */ /* 0x000fe400078e000e */
[----:B--2---:R-:W-:Y:S01]  /*2980*/  IMAD.MOV.U32 R12, RZ, RZ, R4 ;  /* 0x000000ffff0c7224 */ /* 0x004fe200078e0004 */
[----:B0-----:R0:W2:Y:S01]  /*2990*/  SHFL.DOWN PT, R11, R14, 0x8, R3 ;  /* 0x090000000e0b7989 */ /* 0x0010a200000e0003 */
[----:B----4-:R-:W-:-:S03]  /*29a0*/  IMAD.MOV.U32 R13, RZ, RZ, R5 ;  /* 0x000000ffff0d7224 */ /* 0x010fc600078e0005 */
[----:B---3--:R0:W3:Y:S04]  /*29b0*/  SHFL.DOWN PT, R15, R18, 0x8, R3 ;  /* 0x09000000120f7989 */ /* 0x0080e800000e0003 */
[----:B------:R-:W-:Y:S05]  /*29c0*/  @P0 BRA `(.L_x_169) ;  /* 0x0000000000500947 */ /* 0x000fea0003800000 */
[----:B-1----:R-:W-:Y:S01]  /*29d0*/  DSETP.GEU.AND P0, PT, R4, R6, PT ;  /* 0x000000060400722a */ /* 0x002fe20003f0e000 */
[----:B--2---:R-:W-:Y:S02]  /*29e0*/  IMAD.MOV.U32 R8, RZ, RZ, R11 ;  /* 0x000000ffff087224 */ /* 0x004fe400078e000b */
        /* <DEDUP_REMOVED lines=18> */
.L_x_169:
[----:B------:R-:W-:Y:S05]  /*2b10*/  BSYNC.RECONVERGENT B1 ;  /* 0x0000000000017941 */ /* 0x000fea0003800200 */
.L_x_168:
[----:B-1----:R-:W-:Y:S01]  /*2b20*/  VIADD R4, R2, 0x10 ;  /* 0x0000001002047836 */ /* 0x002fe20000000000 */
[----:B0-----:R0:W1:Y:S01]  /*2b30*/  SHFL.DOWN PT, R14, R12, 0x10, R3 ;  /* 0x0a0000000c0e7989 */ /* 0x00106200000e0003 */
[----:B------:R-:W-:Y:S01]  /*2b40*/  BSSY.RECONVERGENT B1, `(.L_x_170) ;  /* 0x000001e000017945 */ /* 0x000fe20003800200 */
[----:B------:R-:W-:Y:S02]  /*2b50*/  IMAD.MOV.U32 R5, RZ, RZ, R16 ;  /* 0x000000ffff057224 */ /* 0x000fe400078e0010 */
[----:B------:R-:W-:Y:S01]  /*2b60*/  ISETP.GT.AND P0, PT, R4, R3, PT ;  /* 0x000000030400720c */ /* 0x000fe20003f04270 */
[----:B---3--:R0:W3:Y:S01]  /*2b70*/  SHFL.DOWN PT, R15, R13, 0x10, R3 ;  /* 0x0a0000000d0f7989 */ /* 0x0080e200000e0003 */
[----:B------:R-:W-:Y:S02]  /*2b80*/  IMAD.MOV.U32 R4, RZ, RZ, R8 ;  /* 0x000000ffff047224 */ /* 0x000fe400078e0008 */
[----:B------:R-:W-:Y:S01]  /*2b90*/  IMAD.MOV.U32 R6, RZ, RZ, R12 ;  /* 0x000000ffff067224 */ /* 0x000fe200078e000c */
[----:B--2---:R0:W2:Y:S01]  /*2ba0*/  SHFL.DOWN PT, R11, R8, 0x10, R3 ;  /* 0x0a000000080b7989 */ /* 0x0040a200000e0003 */
[----:B------:R-:W-:-:S03]  /*2bb0*/  IMAD.MOV.U32 R7, RZ, RZ, R13 ;  /* 0x000000ffff077224 */ /* 0x000fc600078e000d */
[----:B------:R0:W4:Y:S04]  /*2bc0*/  SHFL.DOWN PT, R17, R16, 0x10, R3 ;  /* 0x0a00000010117989 */ /* 0x00012800000e0003 */
        /* <DEDUP_REMOVED lines=21> */
.L_x_171:
[----:B------:R-:W-:Y:S05]  /*2d20*/  BSYNC.RECONVERGENT B1 ;  /* 0x0000000000017941 */ /* 0x000fea0003800200 */
.L_x_170:
[----:B------:R-:W-:Y:S01]  /*2d30*/  ISETP.NE.AND P0, PT, R2, RZ, PT ;  /* 0x000000ff0200720c */ /* 0x000fe20003f05270 */
[----:B------:R-:W-:-:S12]  /*2d40*/  BSSY.RECONVERGENT B1, `(.L_x_172) ;  /* 0x000000a000017945 */ /* 0x000fd80003800200 */
[----:B------:R-:W-:Y:S05]  /*2d50*/  @P0 BRA `(.L_x_173) ;  /* 0x0000000000200947 */ /* 0x000fea0003800000 */
[----:B0-----:R-:W0:Y:S01]  /*2d60*/  S2R R8, SR_CgaCtaId ;  /* 0x0000000000087919 */ /* 0x001e220000008800 */
[----:B------:R-:W-:Y:S02]  /*2d70*/  MOV R3, 0x400 ;  /* 0x0000040000037802 */ /* 0x000fe40000000f00 */
[----:B------:R-:W-:-:S04]  /*2d80*/  SHF.R.U32.HI R2, RZ, 0x1, R10 ;  /* 0x00000001ff027819 */ /* 0x000fc8000001160a */
[----:B------:R-:W-:Y:S02]  /*2d90*/  LOP3.LUT R2, R2, 0x1f0, RZ, 0xc0, !PT ;  /* 0x000001f002027812 */ /* 0x000fe400078ec0ff */
[----:B0-----:R-:W-:-:S05]  /*2da0*/  LEA R3, R8, R3, 0x18 ;  /* 0x0000000308037211 */ /* 0x001fca00078ec0ff */
[----:B------:R-:W-:-:S05]  /*2db0*/  IMAD.IADD R3, R2, 0x1, R3 ;  /* 0x0000000102037824 */ /* 0x000fca00078e0203 */
[----:B------:R0:W-:Y:S04]  /*2dc0*/  STS.64 [R3+0x10], R4 ;  /* 0x0000100403007388 */ /* 0x0001e80000000a00 */
[----:B------:R0:W-:Y:S02]  /*2dd0*/  STS.64 [R3+0x8], R6 ;  /* 0x0000080603007388 */ /* 0x0001e40000000a00 */
.L_x_173:
[----:B------:R-:W-:Y:S05]  /*2de0*/  BSYNC.RECONVERGENT B1 ;  /* 0x0000000000017941 */ /* 0x000fea0003800200 */
.L_x_172:
[----:B------:R-:W-:Y:S01]  /*2df0*/  BAR.SYNC.DEFER_BLOCKING 0x0 ;  /* 0x0000000000007b1d */ /* 0x000fe20000010000 */
[----:B------:R-:W-:-:S13]  /*2e00*/  ISETP.NE.AND P1, PT, R10, RZ, PT ;  /* 0x000000ff0a00720c */ /* 0x000fda0003f25270 */
[----:B------:R-:W-:Y:S05]  /*2e10*/  @P1 BRA `(.L_x_149) ;  /* 0x0000003800a81947 */ /* 0x000fea0003800000 */
[----:B------:R-:W-:Y:S01]  /*2e20*/  ISETP.GE.AND P0, PT, R9, 0x21, PT ;  /* 0x000000210900780c */ /* 0x000fe20003f06270 */
[----:B0-----:R-:W-:Y:S02]  /*2e30*/  IMAD.MOV.U32 R13, RZ, RZ, R4 ;  /* 0x000000ffff0d7224 */ /* 0x001fe400078e0004 */
[----:B------:R-:W-:Y:S02]  /*2e40*/  IMAD.MOV.U32 R8, RZ, RZ, R5 ;  /* 0x000000ffff087224 */ /* 0x000fe400078e0005 */
[----:B------:R-:W-:Y:S02]  /*2e50*/  IMAD.MOV.U32 R2, RZ, RZ, R6 ;  /* 0x000000ffff027224 */ /* 0x000fe400078e0006 */
[----:B------:R-:W-:-:S06]  /*2e60*/  IMAD.MOV.U32 R3, RZ, RZ, R7 ;  /* 0x000000ffff037224 */ /* 0x000fcc00078e0007 */
[----:B------:R-:W-:Y:S05]  /*2e70*/  @!P0 BRA `(.L_x_174) ;  /* 0x00000000006c8947 */ /* 0x000fea0003800000 */
[----:B------:R-:W0:Y:S01]  /*2e80*/  S2UR UR5, SR_CgaCtaId ;  /* 0x00000000000579c3 */ /* 0x000e220000008800 */
[----:B------:R-:W-:Y:S01]  /*2e90*/  UMOV UR4, 0x400 ;  /* 0x0000040000047882 */ /* 0x000fe20000000000 */
[----:B------:R-:W-:Y:S01]  /*2ea0*/  BSSY.RECONVERGENT B1, `(.L_x_174) ;  /* 0x0000018000017945 */ /* 0x000fe20003800200 */
[----:B0-----:R-:W-:-:S09]  /*2eb0*/  ULEA UR4, UR5, UR4, 0x18 ;  /* 0x0000000405047291 */ /* 0x001fd2000f8ec0ff */
[----:B--2---:R-:W0:Y:S04]  /*2ec0*/  LDS.64 R10, [UR4+0x18] ;  /* 0x00001804ff0a7984 */ /* 0x004e280008000a00 */
[----:B-1-3--:R-:W1:Y:S01]  /*2ed0*/  LDS.64 R14, [UR4+0x20] ;  /* 0x00002004ff0e7984 */ /* 0x00ae620008000a00 */
[----:B0-----:R-:W-:Y:S01]  /*2ee0*/  DSETP.GEU.AND P0, PT, R6, R10, PT ;  /* 0x0000000a0600722a */ /* 0x001fe20003f0e000 */
[----:B------:R-:W-:Y:S02]  /*2ef0*/  IMAD.MOV.U32 R2, RZ, RZ, R10 ;  /* 0x000000ffff027224 */ /* 0x000fe400078e000a */
[----:B------:R-:W-:Y:S02]  /*2f00*/  IMAD.MOV.U32 R3, RZ, RZ, R11 ;  /* 0x000000ffff037224 */ /* 0x000fe400078e000b */
[----:B-1----:R-:W-:-:S02]  /*2f10*/  IMAD.MOV.U32 R13, RZ, RZ, R14 ;  /* 0x000000ffff0d7224 */ /* 0x002fc400078e000e */
[----:B------:R-:W-:-:S07]  /*2f20*/  IMAD.MOV.U32 R8, RZ, RZ, R15 ;  /* 0x000000ffff087224 */ /* 0x000fce00078e000f */
[----:B------:R-:W-:Y:S05]  /*2f30*/  @!P0 BRA `(.L_x_175) ;  /* 0x0000000000388947 */ /* 0x000fea0003800000 */
        /* <DEDUP_REMOVED lines=14> */
.L_x_175:
[----:B------:R-:W-:Y:S05]  /*3020*/  BSYNC.RECONVERGENT B1 ;  /* 0x0000000000017941 */ /* 0x000fea0003800200 */
.L_x_174:
[----:B------:R-:W-:Y:S01]  /*3030*/  ISETP.GE.AND P0, PT, R9, 0x41, PT ;  /* 0x000000410900780c */ /* 0x000fe20003f06270 */
[----:B--2---:R-:W-:Y:S02]  /*3040*/  IMAD.MOV.U32 R11, RZ, RZ, R13 ;  /* 0x000000ffff0b7224 */ /* 0x004fe400078e000d */
        /* <DEDUP_REMOVED lines=8> */
[----:B------:R-:W0:Y:S04]  /*30d0*/  LDS.64 R6, [UR4+0x28] ;  /* 0x00002804ff067984 */ /* 0x000e280008000a00 */
        /* <DEDUP_REMOVED lines=21> */
.L_x_177:
[----:B------:R-:W-:Y:S05]  /*3230*/  BSYNC.RECONVERGENT B1 ;  /* 0x0000000000017941 */ /* 0x000fea0003800200 */
.L_x_176:
[----:B------:R-:W-:Y:S01]  /*3240*/  ISETP.GE.AND P0, PT, R9, 0x61, PT ;  /* 0x000000610900780c */ /* 0x000fe20003f06270 */
[----:B------:R-:W-:Y:S02]  /*3250*/  IMAD.MOV.U32 R13, RZ, RZ, R11 ;  /* 0x000000ffff0d7224 */ /* 0x000fe400078e000b */
        /* <DEDUP_REMOVED lines=30> */
.L_x_179:
[----:B------:R-:W-:Y:S05]  /*3440*/  BSYNC.RECONVERGENT B1 ;  /* 0x0000000000017941 */ /* 0x000fea0003800200 */
.L_x_178:
        /* <DEDUP_REMOVED lines=32> */
.L_x_181:
[----:B------:R-:W-:Y:S05]  /*3650*/  BSYNC.RECONVERGENT B1 ;  /* 0x0000000000017941 */ /* 0x000fea0003800200 */
.L_x_180:
        /* <DEDUP_REMOVED lines=32> */
.L_x_183:
[----:B------:R-:W-:Y:S05]  /*3860*/  BSYNC.RECONVERGENT B1 ;  /* 0x0000000000017941 */ /* 0x000fea0003800200 */
.L_x_182:
        /* <DEDUP_REMOVED lines=32> */
.L_x_185:
[----:B------:R-:W-:Y:S05]  /*3a70*/  BSYNC.RECONVERGENT B1 ;  /* 0x0000000000017941 */ /* 0x000fea0003800200 */
.L_x_184:
[----:B------:R-:W-:Y:S01]  /*3a80*/  ISETP.GE.AND P0, PT, R9, 0xe1, PT ;  /* 0x000000e10900780c */ /* 0x000fe20003f06270 */
[----:B------:R-:W-:Y:S01]  /*3a90*/  IMAD.MOV.U32 R5, RZ, RZ, R10 ;  /* 0x000000ffff057224 */ /* 0x000fe200078e000a */
[----:B------:R-:W-:Y:S01]  /*3aa0*/  MOV R4, R11 ;  /* 0x0000000b00047202 */ /* 0x000fe20000000f00 */
[----:B------:R-:W-:Y:S02]  /*3ab0*/  IMAD.MOV.U32 R6, RZ, RZ, R2 ;  /* 0x000000ffff067224 */ /* 0x000fe400078e0002 */
[----:B------:R-:W-:-:S08]  /*3ac0*/  IMAD.MOV.U32 R7, RZ, RZ, R3 ;  /* 0x000000ffff077224 */ /* 0x000fd000078e0003 */
[----:B------:R-:W-:Y:S05]  /*3ad0*/  @!P0 BRA `(.L_x_149) ;  /* 0x0000002c00788947 */ /* 0x000fea0003800000 */
[----:B------:R-:W0:Y:S01]  /*3ae0*/  S2UR UR5, SR_CgaCtaId ;  /* 0x00000000000579c3 */ /* 0x000e220000008800 */
[----:B------:R-:W-:Y:S02]  /*3af0*/  UMOV UR4, 0x400 ;  /* 0x0000040000047882 */ /* 0x000fe40000000000 */
[----:B0-----:R-:W-:-:S09]  /*3b00*/  ULEA UR4, UR5, UR4, 0x18 ;  /* 0x0000000405047291 */ /* 0x001fd2000f8ec0ff */
[----:B------:R-:W0:Y:S04]  /*3b10*/  LDS.64 R8, [UR4+0x78] ;  /* 0x00007804ff087984 */ /* 0x000e280008000a00 */
[----:B------:R-:W2:Y:S01]  /*3b20*/  LDS.64 R12, [UR4+0x80] ;  /* 0x00008004ff0c7984 */ /* 0x000ea20008000a00 */
[----:B0-----:R-:W-:Y:S01]  /*3b30*/  DSETP.GEU.AND P0, PT, R2, R8, PT ;  /* 0x000000080200722a */ /* 0x001fe20003f0e000 */
[----:B------:R-:W-:Y:S02]  /*3b40*/  IMAD.MOV.U32 R6, RZ, RZ, R8 ;  /* 0x000000ffff067224 */ /* 0x000fe400078e0008 */
[----:B------:R-:W-:Y:S02]  /*3b50*/  IMAD.MOV.U32 R7, RZ, RZ, R9 ;  /* 0x000000ffff077224 */ /* 0x000fe400078e0009 */
[----:B--2---:R-:W-:-:S02]  /*3b60*/  IMAD.MOV.U32 R4, RZ, RZ, R12 ;  /* 0x000000ffff047224 */ /* 0x004fc400078e000c */
        /* <DEDUP_REMOVED lines=17> */
.L_x_117:
[----:B------:R-:W0:Y:S01]  /*3c80*/  S2R R3, SR_TID.X ;  /* 0x0000000000037919 */ /* 0x000e220000002100 */
[----:B------:R-:W1:Y:S02]  /*3c90*/  LDCU.128 UR12, c[0x0][0x380] ;  /* 0x00007000ff0c77ac */ /* 0x000e640008000c00 */
[----:B-1----:R-:W-:Y:S02]  /*3ca0*/  IMAD.U32 R2, RZ, RZ, UR12 ;  /* 0x0000000cff027e24 */ /* 0x002fe4000f8e00ff */
[----:B------:R-:W-:Y:S01]  /*3cb0*/  IMAD.U32 R4, RZ, RZ, UR13 ;  /* 0x0000000dff047e24 */ /* 0x000fe2000f8e00ff */
[----:B0-----:R-:W-:-:S05]  /*3cc0*/  IADD3 R5, P0, PT, R8, R3, RZ ;  /* 0x0000000308057210 */ /* 0x001fca0007f1e0ff */
[----:B------:R-:W-:Y:S01]  /*3cd0*/  IMAD.X R6, RZ, RZ, RZ, P0 ;  /* 0x000000ffff067224 */ /* 0x000fe200000e06ff */
[----:B------:R-:W-:-:S04]  /*3ce0*/  LEA R20, P0, R5, R2, 0x3 ;  /* 0x0000000205147211 */ /* 0x000fc800078018ff */
[----:B------:R-:W-:-:S05]  /*3cf0*/  LEA.HI.X R21, R5, R4, R6, 0x3, P0 ;  /* 0x0000000405157211 */ /* 0x000fca00000f1c06 */
[----:B------:R-:W2:Y:S04]  /*3d00*/  LDG.E.64 R6, desc[UR10][R20.64] ;  /* 0x0000000a14067981 */ /* 0x000ea8000c1e1b00 */
[----:B------:R-:W2:Y:S04]  /*3d10*/  LDG.E.64 R14, desc[UR10][R20.64+0x800] ;  /* 0x0008000a140e7981 */ /* 0x000ea8000c1e1b00 */
[----:B------:R-:W3:Y:S04]  /*3d20*/  LDG.E.64 R18, desc[UR10][R20.64+0x1000] ;  /* 0x0010000a14127981 */ /* 0x000ee8000c1e1b00 */
[----:B------:R-:W4:Y:S04]  /*3d30*/  LDG.E.64 R12, desc[UR10][R20.64+0x1800] ;  /* 0x0018000a140c7981 */ /* 0x000f28000c1e1b00 */
[----:B------:R-:W5:Y:S01]  /*3d40*/  LDG.E.64 R10, desc[UR10][R20.64+0x2000] ;  /* 0x0020000a140a7981 */ /* 0x000f62000c1e1b00 */
[----:B------:R-:W-:Y:S01]  /*3d50*/  IMAD.U32 R5, RZ, RZ, UR14 ;  /* 0x0000000eff057e24 */ /* 0x000fe2000f8e00ff */
[----:B------:R-:W-:Y:S01]  /*3d60*/  LOP3.LUT R9, R3, 0x400, RZ, 0xfc, !PT ;  /* 0x0000040003097812 */ /* 0x000fe200078efcff */
[----:B------:R-:W-:Y:S01]  /*3d70*/  BSSY.RECONVERGENT B1, `(.L_x_186) ;  /* 0x0000020000017945 */ /* 0x000fe20003800200 */
[----:B------:R-:W-:-:S04]  /*3d80*/  ISETP.LE.U32.AND P0, PT, R25, UR6, PT ;  /* 0x0000000619007c0c */ /* 0x000fc8000bf03070 */
[----:B------:R-:W-:Y:S01]  /*3d90*/  ISETP.GE.U32.AND.EX P0, PT, RZ, R16, PT, P0 ;  /* 0x00000010ff00720c */ /* 0x000fe20003f06100 */
[----:B--2---:R-:W-:-:S06]  /*3da0*/  DSETP.GEU.AND P3, PT, R6, R14, PT ;  /* 0x0000000e0600722a */ /* 0x004fcc0003f6e000 */
[----:B------:R-:W-:Y:S02]  /*3db0*/  FSEL R6, R6, R14, P3 ;  /* 0x0000000e06067208 */ /* 0x000fe40001800000 */
[----:B------:R-:W-:-:S06]  /*3dc0*/  FSEL R7, R7, R15, P3 ;  /* 0x0000000f07077208 */ /* 0x000fcc0001800000 */
[----:B---3--:R-:W-:-:S06]  /*3dd0*/  DSETP.GEU.AND P4, PT, R6, R18, PT ;  /* 0x000000120600722a */ /* 0x008fcc0003f8e000 */
[----:B------:R-:W-:Y:S01]  /*3de0*/  FSEL R14, R6, R18, P4 ;  /* 0x00000012060e7208 */ /* 0x000fe20002000000 */
[----:B------:R-:W-:Y:S01]  /*3df0*/  IMAD.U32 R6, RZ, RZ, UR15 ;  /* 0x0000000fff067e24 */ /* 0x000fe2000f8e00ff */
[----:B------:R-:W-:Y:S01]  /*3e00*/  FSEL R15, R7, R19, P4 ;  /* 0x00000013070f7208 */ /* 0x000fe20002000000 */
[----:B------:R-:W-:-:S05]  /*3e10*/  VIADD R18, R3, 0x100 ;  /* 0x0000010003127836 */ /* 0x000fca0000000000 */
[----:B----4-:R-:W-:-:S06]  /*3e20*/  DSETP.GEU.AND P2, PT, R14, R12, PT ;  /* 0x0000000c0e00722a */ /* 0x010fcc0003f4e000 */
[----:B------:R-:W-:Y:S01]  /*3e30*/  FSEL R12, R14, R12, P2 ;  /* 0x0000000c0e0c7208 */ /* 0x000fe20001000000 */
[----:B------:R-:W-:Y:S01]  /*3e40*/  VIADD R14, R3, 0x200 ;  /* 0x00000200030e7836 */ /* 0x000fe20000000000 */
[----:B------:R-:W-:Y:S02]  /*3e50*/  FSEL R13, R15, R13, P2 ;  /* 0x0000000d0f0d7208 */ /* 0x000fe40001000000 */
[----:B------:R-:W-:Y:S02]  /*3e60*/  IADD3 R15, P5, PT, R8, R5, RZ ;  /* 0x00000005080f7210 */ /* 0x000fe40007fbe0ff */
[----:B------:R-:W-:Y:S02]  /*3e70*/  @P4 SEL R14, R3, R18, P3 ;  /* 0x00000012030e4207 */ /* 0x000fe40001800000 */
[----:B-----5:R-:W-:Y:S01]  /*3e80*/  DSETP.GEU.AND P1, PT, R12, R10, PT ;  /* 0x0000000a0c00722a */ /* 0x020fe20003f2e000 */
[----:B------:R-:W-:Y:S01]  /*3e90*/  IMAD.X R17, RZ, RZ, R6, P5 ;  /* 0x000000ffff117224 */ /* 0x000fe200028e0606 */
[----:B------:R-:W-:Y:S01]  /*3ea0*/  IADD3 R7, P5, PT, R9, R15, RZ ;  /* 0x0000000f09077210 */ /* 0x000fe20007fbe0ff */
[----:B------:R-:W-:-:S04]  /*3eb0*/  @!P2 VIADD R14, R3, 0x300 ;  /* 0x00000300030ea836 */ /* 0x000fc80000000000 */
[----:B------:R-:W-:-:S07]  /*3ec0*/  IMAD.X R8, RZ, RZ, R17, P5 ;  /* 0x000000ffff087224 */ /* 0x000fce00028e0611 */
[----:B------:R-:W-:Y:S05]  /*3ed0*/  @!P1 BRA `(.L_x_187) ;  /* 0x0000000000249947 */ /* 0x000fea0003800000 */
[C---:B------:R-:W-:Y:S02]  /*3ee0*/  ISETP.GE.U32.AND P1, PT, R14.reuse, R9, PT ;  /* 0x000000090e00720c */ /* 0x040fe40003f26070 */
[----:B------:R-:W-:Y:S02]  /*3ef0*/  IADD3 R14, P2, PT, R14, R15, RZ ;  /* 0x0000000f0e0e7210 */ /* 0x000fe40007f5e0ff */
[----:B------:R-:W-:-:S03]  /*3f00*/  ISETP.GE.U32.AND.EX P1, PT, RZ, RZ, PT, P1 ;  /* 0x000000ffff00720c */ /* 0x000fc60003f26110 */
[----:B------:R-:W-:-:S10]  /*3f10*/  IMAD.X R9, RZ, RZ, R17, P2 ;  /* 0x000000ffff097224 */ /* 0x000fd400010e0611 */
[----:B------:R-:W-:-:S06]  /*3f20*/  DSETP.LT.OR P1, PT, R10, R12, !P1 ;  /* 0x0000000c0a00722a */ /* 0x000fcc0004f21400 */
[----:B------:R-:W-:Y:S02]  /*3f30*/  FSEL R10, R12, R10, P1 ;  /* 0x0000000a0c0a7208 */ /* 0x000fe40000800000 */
[----:B------:R-:W-:Y:S02]  /*3f40*/  FSEL R11, R13, R11, P1 ;  /* 0x0000000b0d0b7208 */ /* 0x000fe40000800000 */
[----:B------:R-:W-:Y:S02]  /*3f50*/  SEL R7, R14, R7, P1 ;  /* 0x000000070e077207 */ /* 0x000fe40000800000 */
[----:B------:R-:W-:-:S07]  /*3f60*/  SEL R8, R9, R8, P1 ;  /* 0x0000000809087207 */ /* 0x000fce0000800000 */
.L_x_187:
[----:B------:R-:W-:Y:S05]  /*3f70*/  BSYNC.RECONVERGENT B1 ;  /* 0x0000000000017941 */ /* 0x000fea0003800200 */
.L_x_186:
[----:B------:R-:W-:Y:S05]  /*3f80*/  @P0 BRA `(.L_x_188) ;  /* 0x0000001400000947 */ /* 0x000fea0003800000 */
[----:B------:R-:W0:Y:S01]  /*3f90*/  LDCU.64 UR8, c[0x0][0x3e8] ;  /* 0x00007d00ff0877ac */ /* 0x000e220008000a00 */
[----:B------:R-:W-:Y:S01]  /*3fa0*/  ISETP.NE.AND P0, PT, R3, RZ, PT ;  /* 0x000000ff0300720c */ /* 0x000fe20003f05270 */
[----:B------:R-:W-:Y:S01]  /*3fb0*/  BSSY.RECONVERGENT B1, `(.L_x_189) ;  /* 0x0000012000017945 */ /* 0x000fe20003800200 */
[----:B------:R-:W-:Y:S01]  /*3fc0*/  UMOV UR4, 0x8 ;  /* 0x0000000800047882 */ /* 0x000fe20000000000 */
[----:B------:R-:W-:Y:S02]  /*3fd0*/  UMOV UR5, 0x0 ;  /* 0x0000000000057882 */ /* 0x000fe40000000000 */
[----:B0-----:R-:W-:-:S04]  /*3fe0*/  UIMAD.WIDE.U32 UR4, UR8, 0x1, UR4 ;  /* 0x00000001080478a5 */ /* 0x001fc8000f8e0004 */
[----:B------:R-:W-:Y:S02]  /*3ff0*/  UIADD3 UR7, UPT, UPT, UR5, UR9, URZ ;  /* 0x0000000905077290 */ /* 0x000fe4000fffe0ff */
[----:B------:R-:W-:Y:S02]  /*4000*/  IMAD.U32 R13, RZ, RZ, UR5 ;  /* 0x00000005ff0d7e24 */ /* 0x000fe4000f8e00ff */
[----:B------:R-:W-:Y:S02]  /*4010*/  IMAD.U32 R12, RZ, RZ, UR4 ;  /* 0x00000004ff0c7e24 */ /* 0x000fe4000f8e00ff */
[----:B------:R-:W-:Y:S01]  /*4020*/  IMAD.U32 R13, RZ, RZ, UR7 ;  /* 0x00000007ff0d7e24 */ /* 0x000fe2000f8e00ff */
[----:B------:R-:W-:Y:S06]  /*4030*/  @P0 BRA `(.L_x_190) ;  /* 0x0000000000240947 */ /* 0x000fec0003800000 */
[----:B------:R-:W-:Y:S02]  /*4040*/  IMAD.MOV.U32 R18, RZ, RZ, 0x500 ;  /* 0x00000500ff127424 */ /* 0x000fe400078e00ff */
[----:B------:R-:W-:-:S05]  /*4050*/  IMAD.MOV.U32 R19, RZ, RZ, 0x0 ;  /* 0x00000000ff137424 */ /* 0x000fca00078e00ff */
[----:B------:R-:W2:Y:S01]  /*4060*/  ATOMG.E.ADD.64.STRONG.GPU PT, R14, desc[UR10][R12.64], R18 ;  /* 0x800000120c0e79a8 */ /* 0x000ea200081ef50a */
[----:B------:R-:W0:Y:S01]  /*4070*/  S2UR UR5, SR_CgaCtaId ;  /* 0x00000000000579c3 */ /* 0x000e220000008800 */
[----:B------:R-:W-:Y:S02]  /*4080*/  UMOV UR4, 0x400 ;  /* 0x0000040000047882 */ /* 0x000fe40000000000 */
[----:B0-----:R-:W-:Y:S01]  /*4090*/  ULEA UR4, UR5, UR4, 0x18 ;  /* 0x0000000405047291 */ /* 0x001fe2000f8ec0ff */
[----:B--2---:R-:W-:-:S05]  /*40a0*/  IADD3 R14, P0, PT, R14, UR6, RZ ;  /* 0x000000060e0e7c10 */ /* 0x004fca000ff1e0ff */
[----:B------:R-:W-:-:S05]  /*40b0*/  IMAD.X R15, RZ, RZ, R15, P0 ;  /* 0x000000ffff0f7224 */ /* 0x000fca00000e060f */
[----:B------:R0:W-:Y:S03]  /*40c0*/  STS.64 [UR4+0x98], R14 ;  /* 0x0000980eff007988 */ /* 0x0001e60008000a04 */
.L_x_190:
[----:B------:R-:W-:Y:S05]  /*40d0*/  BSYNC.RECONVERGENT B1 ;  /* 0x0000000000017941 */ /* 0x000fea0003800200 */
.L_x_189:
[----:B------:R-:W1:Y:S08]  /*40e0*/  S2UR UR5, SR_CgaCtaId ;  /* 0x00000000000579c3 */ /* 0x000e700000008800 */
[----:B------:R-:W-:Y:S06]  /*40f0*/  BAR.SYNC.DEFER_BLOCKING 0x0 ;  /* 0x0000000000007b1d */ /* 0x000fec0000010000 */
[----:B------:R-:W-:-:S02]  /*4100*/  UMOV UR4, 0x400 ;  /* 0x0000040000047882 */ /* 0x000fc40000000000 */
[----:B-1----:R-:W-:-:S06]  /*4110*/  ULEA UR4, UR5, UR4, 0x18 ;  /* 0x0000000405047291 */ /* 0x002fcc000f8ec0ff */
[----:B------:R-:W-:-:S05]  /*4120*/  IMAD.U32 R9, RZ, RZ, UR4 ;  /* 0x00000004ff097e24 */ /* 0x000fca000f8e00ff */
[----:B------:R-:W0:Y:S02]  /*4130*/  LDS.64 R18, [R9+0x98] ;  /* 0x0000980009127984 */ /* 0x000e240000000a00 */
[----:B0-----:R-:W-:-:S04]  /*4140*/  IADD3 R14, P1, PT, R18, 0x500, RZ ;  /* 0x00000500120e7810 */ /* 0x001fc80007f3e0ff */
[----:B------:R-:W-:Y:S01]  /*4150*/  ISETP.GT.U32.AND P0, PT, R14, R25, PT ;  /* 0x000000190e00720c */ /* 0x000fe20003f04070 */
[----:B------:R-:W-:-:S05]  /*4160*/  IMAD.X R15, RZ, RZ, R19, P1 ;  /* 0x000000ffff0f7224 */ /* 0x000fca00008e0613 */
[----:B------:R-:W-:-:S13]  /*4170*/  ISETP.GT.AND.EX P0, PT, R15, R16, PT, P0 ;  /* 0x000000100f00720c */ /* 0x000fda0003f04300 */
[----:B------:R-:W-:Y:S05]  /*4180*/  @P0 BRA `(.L_x_191) ;  /* 0x0000000400b40947 */ /* 0x000fea0003800000 */
[----:B------:R-:W-:Y:S01]  /*4190*/  BSSY.RECONVERGENT B1, `(.L_x_191) ;  /* 0x000006c000017945 */ /* 0x000fe20003800200 */
[----:B------:R-:W-:Y:S01]  /*41a0*/  IMAD.MOV.U32 R20, RZ, RZ, R10 ;  /* 0x000000ffff147224 */ /* 0x000fe200078e000a */
[----:B------:R-:W0:Y:S01]  /*41b0*/  LDCU.64 UR8, c[0x0][0x398] ;  /* 0x00007300ff0877ac */ /* 0x000e220008000a00 */
[----:B------:R-:W-:Y:S02]  /*41c0*/  IMAD.MOV.U32 R21, RZ, RZ, R11 ;  /* 0x000000ffff157224 */ /* 0x000fe400078e000b */
[----:B------:R-:W-:Y:S01]  /*41d0*/  IMAD.MOV.U32 R15, RZ, RZ, R7 ;  /* 0x000000ffff0f7224 */ /* 0x000fe200078e0007 */
[----:B------:R-:W1:Y:S01]  /*41e0*/  LDCU.128 UR12, c[0x0][0x380] ;  /* 0x00007000ff0c77ac */ /* 0x000e620008000c00 */
[----:B------:R-:W-:-:S07]  /*41f0*/  IMAD.MOV.U32 R14, RZ, RZ, R8 ;  /* 0x000000ffff0e7224 */ /* 0x000fce00078e0008 */
.L_x_194:
[----:B------:R-:W-:Y:S01]  /*4200*/  IADD3 R7, P0, PT, R3, R18, RZ ;  /* 0x0000001203077210 */ /* 0x000fe20007f1e0ff */
[----:B-1----:R-:W-:Y:S02]  /*4210*/  IMAD.U32 R2, RZ, RZ, UR12 ;  /* 0x0000000cff027e24 */ /* 0x002fe4000f8e00ff */
[----:B------:R-:W-:Y:S02]  /*4220*/  IMAD.U32 R4, RZ, RZ, UR13 ;  /* 0x0000000dff047e24 */ /* 0x000fe4000f8e00ff */
[----:B------:R-:W-:Y:S01]  /*4230*/  IMAD.X R25, RZ, RZ, R19, P0 ;  /* 0x000000ffff197224 */ /* 0x000fe200000e0613 */
[----:B------:R-:W-:-:S04]  /*4240*/  LEA R10, P0, R7, R2, 0x3 ;  /* 0x00000002070a7211 */ /* 0x000fc800078018ff */
[----:B------:R-:W-:-:S05]  /*4250*/  LEA.HI.X R11, R7, R4, R25, 0x3, P0 ;  /* 0x00000004070b7211 */ /* 0x000fca00000f1c19 */
[----:B------:R-:W2:Y:S04]  /*4260*/  LDG.E.64 R16, desc[UR10][R10.64] ;  /* 0x0000000a0a107981 */ /* 0x000ea8000c1e1b00 */
[----:B------:R-:W3:Y:S01]  /*4270*/  LDG.E.64 R18, desc[UR10][R10.64+0x800] ;  /* 0x0008000a0a127981 */ /* 0x000ee2000c1e1b00 */
[----:B------:R-:W-:Y:S02]  /*4280*/  IMAD.U32 R5, RZ, RZ, UR14 ;  /* 0x0000000eff057e24 */ /* 0x000fe4000f8e00ff */
[----:B------:R-:W-:-:S03]  /*4290*/  IMAD.U32 R6, RZ, RZ, UR15 ;  /* 0x0000000fff067e24 */ /* 0x000fc6000f8e00ff */
[----:B------:R-:W-:-:S04]  /*42a0*/  IADD3 R24, P0, PT, R7, R5, RZ ;  /* 0x0000000507187210 */ /* 0x000fc80007f1e0ff */
[----:B------:R-:W-:Y:S01]  /*42b0*/  IADD3 R27, P3, PT, R24, 0x100, RZ ;  /* 0x00000100181b7810 */ /* 0x000fe20007f7e0ff */
[----:B------:R-:W-:-:S04]  /*42c0*/  IMAD.X R25, R25, 0x1, R6, P0 ;  /* 0x0000000119197824 */ /* 0x000fc800000e0606 */
[----:B------:R-:W-:Y:S01]  /*42d0*/  IMAD.X R26, RZ, RZ, R25, P3 ;  /* 0x000000ffff1a7224 */ /* 0x000fe200018e0619 */
[----:B--2---:R-:W-:-:S14]  /*42e0*/  DSETP.GEU.AND P2, PT, R20, R16, PT ;  /* 0x000000101400722a */ /* 0x004fdc0003f4e000 */
[----:B------:R-:W-:-:S04]  /*42f0*/  @P2 ISETP.GE.U32.AND P0, PT, R15, R24, PT ;  /* 0x000000180f00220c */ /* 0x000fc80003f06070 */
[----:B------:R-:W-:-:S13]  /*4300*/  @P2 ISETP.GE.AND.EX P0, PT, R14, R25, PT, P0 ;  /* 0x000000190e00220c */ /* 0x000fda0003f06300 */
[----:B------:R-:W-:-:S06]  /*4310*/  @P2 DSETP.LT.OR P0, PT, R16, R20, !P0 ;  /* 0x000000141000222a */ /* 0x000fcc0004701400 */
[----:B------:R-:W-:Y:S02]  /*4320*/  @P2 FSEL R7, R20, R16, P0 ;  /* 0x0000001014072208 */ /* 0x000fe40000000000 */
[----:B------:R-:W-:Y:S02]  /*4330*/  @P2 FSEL R20, R21, R17, P0 ;  /* 0x0000001115142208 */ /* 0x000fe40000000000 */
[C---:B------:R-:W-:Y:S01]  /*4340*/  IADD3 R21, P5, PT, R24.reuse, 0x300, RZ ;  /* 0x0000030018157810 */ /* 0x040fe20007fbe0ff */
[----:B------:R-:W-:Y:S01]  /*4350*/  @P2 IMAD.MOV.U32 R16, RZ, RZ, R7 ;  /* 0x000000ffff102224 */ /* 0x000fe200078e0007 */
[C---:B------:R-:W-:Y:S01]  /*4360*/  IADD3 R7, P6, PT, R24.reuse, 0x400, RZ ;  /* 0x0000040018077810 */ /* 0x040fe20007fde0ff */
[----:B------:R-:W-:Y:S01]  /*4370*/  @P2 IMAD.MOV.U32 R17, RZ, RZ, R20 ;  /* 0x000000ffff112224 */ /* 0x000fe200078e0014 */
[----:B------:R-:W-:Y:S01]  /*4380*/  IADD3 R20, P4, PT, R24, 0x200, RZ ;  /* 0x0000020018147810 */ /* 0x000fe20007f9e0ff */
[--C-:B------:R-:W-:Y:S01]  /*4390*/  IMAD.X R23, RZ, RZ, R25.reuse, P5 ;  /* 0x000000ffff177224 */ /* 0x100fe200028e0619 */
[----:B------:R-:W-:Y:S01]  /*43a0*/  @P2 SEL R24, R15, R24, P0 ;  /* 0x000000180f182207 */ /* 0x000fe20000000000 */
[----:B------:R-:W-:-:S02]  /*43b0*/  IMAD.X R8, RZ, RZ, R25, P6 ;  /* 0x000000ffff087224 */ /* 0x000fc400030e0619 */
[----:B------:R-:W-:Y:S01]  /*43c0*/  IMAD.X R22, RZ, RZ, R25, P4 ;  /* 0x000000ffff167224 */ /* 0x000fe200020e0619 */
[----:B------:R-:W-:Y:S01]  /*43d0*/  @P2 SEL R25, R14, R25, P0 ;  /* 0x000000190e192207 */ /* 0x000fe20000000000 */
[----:B---3--:R-:W-:Y:S01]  /*43e0*/  DSETP.GEU.AND P1, PT, R16, R18, PT ;  /* 0x000000121000722a */ /* 0x008fe20003f2e000 */
[----:B------:R-:W2:-:S13]  /*43f0*/  LDG.E.64 R14, desc[UR10][R10.64+0x1000] ;  /* 0x0010000a0a0e7981 */ /* 0x000e9a000c1e1b00 */
[----:B------:R-:W-:-:S04]  /*4400*/  @P1 ISETP.GE.U32.AND P0, PT, R24, R27, PT ;  /* 0x0000001b1800120c */ /* 0x000fc80003f06070 */
[----:B------:R-:W-:-:S13]  /*4410*/  @P1 ISETP.GE.AND.EX P0, PT, R25, R26, PT, P0 ;  /* 0x0000001a1900120c */ /* 0x000fda0003f06300 */
[----:B------:R-:W-:-:S06]  /*4420*/  @P1 DSETP.LT.OR P0, PT, R18, R16, !P0 ;  /* 0x000000101200122a */ /* 0x000fcc0004701400 */
[----:B------:R-:W-:Y:S02]  /*4430*/  @P1 FSEL R28, R16, R18, P0 ;  /* 0x00000012101c1208 */ /* 0x000fe40000000000 */
[----:B------:R-:W-:Y:S02]  /*4440*/  @P1 FSEL R29, R17, R19, P0 ;  /* 0x00000013111d1208 */ /* 0x000fe40000000000 */
[----:B------:R-:W3:Y:S01]  /*4450*/  LDG.E.64 R16, desc[UR10][R10.64+0x1800] ;  /* 0x0018000a0a107981 */ /* 0x000ee2000c1e1b00 */
[----:B------:R-:W-:Y:S02]  /*4460*/  @P1 IMAD.MOV.U32 R18, RZ, RZ, R28 ;  /* 0x000000ffff121224 */ /* 0x000fe400078e001c */
[----:B------:R-:W-:Y:S01]  /*4470*/  @P1 IMAD.MOV.U32 R19, RZ, RZ, R29 ;  /* 0x000000ffff131224 */ /* 0x000fe200078e001d */
[----:B------:R-:W-:Y:S02]  /*4480*/  @P1 SEL R27, R24, R27, P0 ;  /* 0x0000001b181b1207 */ /* 0x000fe40000000000 */
[----:B------:R-:W-:Y:S01]  /*4490*/  @P1 SEL R26, R25, R26, P0 ;  /* 0x0000001a191a1207 */ /* 0x000fe20000000000 */
[----:B------:R-:W-:Y:S01]  /*44a0*/  BSSY.RECONVERGENT B2, `(.L_x_192) ;  /* 0x000001d000027945 */ /* 0x000fe20003800200 */
[----:B------:R-:W5:Y:S01]  /*44b0*/  LDG.E.64 R10, desc[UR10][R10.64+0x2000] ;  /* 0x0020000a0a0a7981 */ /* 0x000f62000c1e1b00 */
[----:B------:R-:W-:Y:S06]  /*44c0*/  BAR.SYNC.DEFER_BLOCKING 0x0 ;  /* 0x0000000000007b1d */ /* 0x000fec0000010000 */
[----:B--2---:R-:W-:-:S14]  /*44d0*/  DSETP.GEU.AND P2, PT, R18, R14, PT ;  /* 0x0000000e1200722a */ /* 0x004fdc0003f4e000 */
[----:B------:R-:W-:-:S04]  /*44e0*/  @P2 ISETP.GE.U32.AND P0, PT, R27, R20, PT ;  /* 0x000000141b00220c */ /* 0x000fc80003f06070 */
[----:B------:R-:W-:-:S13]  /*44f0*/  @P2 ISETP.GE.AND.EX P0, PT, R26, R22, PT, P0 ;  /* 0x000000161a00220c */ /* 0x000fda0003f06300 */
[----:B------:R-:W-:-:S06]  /*4500*/  @P2 DSETP.LT.OR P0, PT, R14, R18, !P0 ;  /* 0x000000120e00222a */ /* 0x000fcc0004701400 */
[----:B------:R-:W-:Y:S02]  /*4510*/  @P2 FSEL R18, R18, R14, P0 ;  /* 0x0000000e12122208 */ /* 0x000fe40000000000 */
[----:B------:R-:W-:-:S03]  /*4520*/  @P2 FSEL R19, R19, R15, P0 ;  /* 0x0000000f13132208 */ /* 0x000fc60000000000 */
[----:B------:R-:W-:Y:S02]  /*4530*/  @P2 IMAD.MOV.U32 R14, RZ, RZ, R18 ;  /* 0x000000ffff0e2224 */ /* 0x000fe400078e0012 */
[----:B------:R-:W-:-:S06]  /*4540*/  @P2 IMAD.MOV.U32 R15, RZ, RZ, R19 ;  /* 0x000000ffff0f2224 */ /* 0x000fcc00078e0013 */
[----:B---3--:R-:W-:Y:S01]  /*4550*/  DSETP.GEU.AND P1, PT, R14, R16, PT ;  /* 0x000000100e00722a */ /* 0x008fe20003f2e000 */
[----:B------:R-:W-:Y:S02]  /*4560*/  @P2 SEL R20, R27, R20, P0 ;  /* 0x000000141b142207 */ /* 0x000fe40000000000 */
[----:B------:R-:W-:Y:S02]  /*4570*/  @P2 SEL R22, R26, R22, P0 ;  /* 0x000000161a162207 */ /* 0x000fe40000000000 */
[----:B------:R-:W-:-:S09]  /*4580*/  ISETP.NE.AND P2, PT, R3, RZ, PT ;  /* 0x000000ff0300720c */ /* 0x000fd20003f45270 */
[----:B------:R-:W-:-:S04]  /*4590*/  @P1 ISETP.GE.U32.AND P0, PT, R20, R21, PT ;  /* 0x000000151400120c */ /* 0x000fc80003f06070 */
[----:B------:R-:W-:-:S13]  /*45a0*/  @P1 ISETP.GE.AND.EX P0, PT, R22, R23, PT, P0 ;  /* 0x000000171600120c */ /* 0x000fda0003f06300 */
[----:B------:R-:W-:Y:S01]  /*45b0*/  @P1 DSETP.LT.OR P0, PT, R16, R14, !P0 ;  /* 0x0000000e1000122a */ /* 0x000fe20004701400 */
[----:B------:R-:W-:-:S13]  /*45c0*/  @P2 BRA `(.L_x_193) ;  /* 0x0000000000282947 */ /* 0x000fda0003800000 */
[----:B------:R-:W-:Y:S02]  /*45d0*/  IMAD.MOV.U32 R24, RZ, RZ, 0x500 ;  /* 0x00000500ff187424 */ /* 0x000fe400078e00ff */
[----:B------:R-:W-:-:S06]  /*45e0*/  IMAD.MOV.U32 R25, RZ, RZ, 0x0 ;  /* 0x00000000ff197424 */ /* 0x000fcc00078e00ff */
[----:B------:R-:W2:Y:S01]  /*45f0*/  ATOMG.E.ADD.64.STRONG.GPU PT, R24, desc[UR10][R12.64], R24 ;  /* 0x800000180c1879a8 */ /* 0x000ea200081ef50a */
[----:B------:R-:W1:Y:S01]  /*4600*/  S2UR UR5, SR_CgaCtaId ;  /* 0x00000000000579c3 */ /* 0x000e620000008800 */
[----:B------:R-:W-:Y:S02]  /*4610*/  UMOV UR4, 0x400 ;  /* 0x0000040000047882 */ /* 0x000fe40000000000 */
[----:B-1----:R-:W-:-:S06]  /*4620*/  ULEA UR4, UR5, UR4, 0x18 ;  /* 0x0000000405047291 */ /* 0x002fcc000f8ec0ff */
[----:B------:R-:W-:Y:S01]  /*4630*/  IMAD.U32 R9, RZ, RZ, UR4 ;  /* 0x00000004ff097e24 */ /* 0x000fe2000f8e00ff */
[----:B--2---:R-:W-:-:S05]  /*4640*/  IADD3 R18, P2, PT, R24, UR6, RZ ;  /* 0x0000000618127c10 */ /* 0x004fca000ff5e0ff */
[----:B------:R-:W-:-:S05]  /*4650*/  IMAD.X R19, RZ, RZ, R25, P2 ;  /* 0x000000ffff137224 */ /* 0x000fca00010e0619 */
[----:B------:R1:W-:Y:S03]  /*4660*/  STS.64 [R9+0x98], R18 ;  /* 0x0000981209007388 */ /* 0x0003e60000000a00 */
.L_x_193:
[----:B0-----:R-:W-:Y:S05]  /*4670*/  BSYNC.RECONVERGENT B2 ;  /* 0x0000000000027941 */ /* 0x001fea0003800200 */
.L_x_192:
[----:B------:R-:W-:Y:S01]  /*4680*/  BAR.SYNC.DEFER_BLOCKING 0x0 ;  /* 0x0000000000007b1d */ /* 0x000fe20000010000 */
[----:B------:R-:W-:Y:S01]  /*4690*/  @P1 FSEL R14, R14, R16, P0 ;  /* 0x000000100e0e1208 */ /* 0x000fe20000000000 */
[----:B------:R-:W-:Y:S01]  /*46a0*/  IMAD.U32 R25, RZ, RZ, UR8 ;  /* 0x00000008ff197e24 */ /* 0x000fe2000f8e00ff */
[----:B------:R-:W-:Y:S02]  /*46b0*/  @P1 FSEL R15, R15, R17, P0 ;  /* 0x000000110f0f1208 */ /* 0x000fe40000000000 */
[----:B------:R-:W-:Y:S01]  /*46c0*/  @P1 SEL R21, R20, R21, P0 ;  /* 0x0000001514151207 */ /* 0x000fe20000000000 */
[----:B------:R-:W-:Y:S01]  /*46d0*/  @P1 IMAD.MOV.U32 R16, RZ, RZ, R14 ;  /* 0x000000ffff101224 */ /* 0x000fe200078e000e */
[----:B------:R-:W-:Y:S01]  /*46e0*/  @P1 SEL R23, R22, R23, P0 ;  /* 0x0000001716171207 */ /* 0x000fe20000000000 */
[----:B------:R-:W-:-:S06]  /*46f0*/  @P1 IMAD.MOV.U32 R17, RZ, RZ, R15 ;  /* 0x000000ffff111224 */ /* 0x000fcc00078e000f */
[----:B-----5:R-:W-:Y:S01]  /*4700*/  DSETP.GEU.AND P2, PT, R16, R10, PT ;  /* 0x0000000a1000722a */ /* 0x020fe20003f4e000 */
[----:B-1----:R-:W0:-:S13]  /*4710*/  LDS.64 R18, [R9+0x98] ;  /* 0x0000980009127984 */ /* 0x002e1a0000000a00 */
[----:B------:R-:W-:-:S04]  /*4720*/  @P2 ISETP.GE.U32.AND P0, PT, R21, R7, PT ;  /* 0x000000071500220c */ /* 0x000fc80003f06070 */
[----:B------:R-:W-:-:S13]  /*4730*/  @P2 ISETP.GE.AND.EX P0, PT, R23, R8, PT, P0 ;  /* 0x000000081700220c */ /* 0x000fda0003f06300 */
[----:B------:R-:W-:-:S06]  /*4740*/  @P2 DSETP.LT.OR P0, PT, R10, R16, !P0 ;  /* 0x000000100a00222a */ /* 0x000fcc0004701400 */
[----:B------:R-:W-:Y:S02]  /*4750*/  @P2 FSEL R17, R17, R11, P0 ;  /* 0x0000000b11112208 */ /* 0x000fe40000000000 */
[----:B------:R-:W-:Y:S02]  /*4760*/  @P2 SEL R7, R21, R7, P0 ;  /* 0x0000000715072207 */ /* 0x000fe40000000000 */
[----:B------:R-:W-:Y:S01]  /*4770*/  @P2 SEL R8, R23, R8, P0 ;  /* 0x0000000817082207 */ /* 0x000fe20000000000 */
[----:B------:R-:W-:-:S04]  /*4780*/  @P2 IMAD.MOV.U32 R11, RZ, RZ, R17 ;  /* 0x000000ffff0b2224 */ /* 0x000fc800078e0011 */
[----:B------:R-:W-:Y:S01]  /*4790*/  IMAD.MOV.U32 R21, RZ, RZ, R11 ;  /* 0x000000ffff157224 */ /* 0x000fe200078e000b */
[----:B0-----:R-:W-:-:S04]  /*47a0*/  IADD3 R14, P3, PT, R18, 0x500, RZ ;  /* 0x00000500120e7810 */ /* 0x001fc80007f7e0ff */
[----:B------:R-:W-:Y:S01]  /*47b0*/  ISETP.GT.U32.AND P1, PT, R14, R25, PT ;  /* 0x000000190e00720c */ /* 0x000fe20003f24070 */
[----:B------:R-:W-:Y:S01]  /*47c0*/  IMAD.X R15, RZ, RZ, R19, P3 ;  /* 0x000000ffff0f7224 */ /* 0x000fe200018e0613 */
[----:B------:R-:W-:Y:S01]  /*47d0*/  @P2 FSEL R14, R16, R10, P0 ;  /* 0x0000000a100e2208 */ /* 0x000fe20000000000 */
[----:B------:R-:W-:-:S04]  /*47e0*/  IMAD.U32 R16, RZ, RZ, UR9 ;  /* 0x00000009ff107e24 */ /* 0x000fc8000f8e00ff */
[----:B------:R-:W-:Y:S01]  /*47f0*/  @P2 IMAD.MOV.U32 R10, RZ, RZ, R14 ;  /* 0x000000ffff0a2224 */ /* 0x000fe200078e000e */
[----:B------:R-:W-:Y:S01]  /*4800*/  ISETP.GT.AND.EX P0, PT, R15, R16, PT, P1 ;  /* 0x000000100f00720c */ /* 0x000fe20003f04310 */
[----:B------:R-:W-:Y:S01]  /*4810*/  IMAD.MOV.U32 R14, RZ, RZ, R8 ;  /* 0x000000ffff0e7224 */ /* 0x000fe200078e0008 */
[----:B------:R-:W-:Y:S01]  /*4820*/  MOV R15, R7 ;  /* 0x00000007000f7202 */ /* 0x000fe20000000f00 */
[----:B------:R-:W-:-:S10]  /*4830*/  IMAD.MOV.U32 R20, RZ, RZ, R10 ;  /* 0x000000ffff147224 */ /* 0x000fd400078e000a */
[----:B------:R-:W-:Y:S05]  /*4840*/  @!P0 BRA `(.L_x_194) ;  /* 0xfffffff8006c8947 */ /* 0x000fea000383ffff */
[----:B------:R-:W-:Y:S05]  /*4850*/  BSYNC.RECONVERGENT B1 ;  /* 0x0000000000017941 */ /* 0x000fea0003800200 */
.L_x_191:
[----:B------:R-:W-:Y:S01]  /*4860*/  ISETP.GE.U32.AND P0, PT, R18, R25, PT ;  /* 0x000000191200720c */ /* 0x000fe20003f06070 */
[----:B------:R-:W-:Y:S03]  /*4870*/  BSSY.RECONVERGENT B1, `(.L_x_188) ;  /* 0x00000b1000017945 */ /* 0x000fe60003800200 */
[----:B------:R-:W-:-:S13]  /*4880*/  ISETP.GE.AND.EX P0, PT, R19, R16, PT, P0 ;  /* 0x000000101300720c */ /* 0x000fda0003f06300 */
[----:B------:R-:W-:Y:S05]  /*4890*/  @P0 BRA `(.L_x_195) ;  /* 0x0000000800b80947 */ /* 0x000fea0003800000 */
[----:B------:R-:W-:-:S05]  /*48a0*/  IMAD.IADD R20, R25, 0x1, -R18 ;  /* 0x0000000119147824 */ /* 0x000fca00078e0a12 */
[----:B------:R-:W-:-:S13]  /*48b0*/  ISETP.GE.AND P0, PT, R3, R20, PT ;  /* 0x000000140300720c */ /* 0x000fda0003f06270 */
[----:B------:R-:W-:Y:S05]  /*48c0*/  @P0 BRA `(.L_x_195) ;  /* 0x0000000800ac0947 */ /* 0x000fea0003800000 */
[----:B------:R-:W-:Y:S01]  /*48d0*/  LOP3.LUT R9, RZ, R3, RZ, 0x33, !PT ;  /* 0x00000003ff097212 */ /* 0x000fe200078e33ff */
[----:B------:R-:W-:Y:S03]  /*48e0*/  BSSY.RECONVERGENT B2, `(.L_x_196) ;  /* 0x0000035000027945 */ /* 0x000fe60003800200 */
[----:B------:R-:W-:-:S04]  /*48f0*/  IADD3 R25, PT, PT, -R18, R25, R9 ;  /* 0x0000001912197210 */ /* 0x000fc80007ffe109 */
[----:B------:R-:W-:-:S04]  /*4900*/  LOP3.LUT R9, R25, 0x300, RZ, 0xc0, !PT ;  /* 0x0000030019097812 */ /* 0x000fc800078ec0ff */
[----:B------:R-:W-:Y:S01]  /*4910*/  ISETP.NE.AND P0, PT, R9, 0x300, PT ;  /* 0x000003000900780c */ /* 0x000fe20003f05270 */
[----:B------:R-:W-:-:S12]  /*4920*/  IMAD.MOV.U32 R9, RZ, RZ, R3 ;  /* 0x000000ffff097224 */ /* 0x000fd800078e0003 */
[----:B------:R-:W-:Y:S05]  /*4930*/  @!P0 BRA `(.L_x_197) ;  /* 0x0000000000bc8947 */ /* 0x000fea0003800000 */
[----:B------:R-:W-:Y:S02]  /*4940*/  IADD3 R15, P0, PT, R3, R18, RZ ;  /* 0x00000012030f7210 */ /* 0x000fe40007f1e0ff */
[----:B------:R-:W-:Y:S02]  /*4950*/  LEA.HI R9, R25, 0x1, RZ, 0x18 ;  /* 0x0000000119097811 */ /* 0x000fe400078fc0ff */
[C---:B------:R-:W-:Y:S01]  /*4960*/  LEA R2, P1, R15.reuse, R2, 0x3 ;  /* 0x000000020f027211 */ /* 0x040fe200078218ff */
[----:B------:R-:W-:Y:S01]  /*4970*/  IMAD.X R13, RZ, RZ, R19, P0 ;  /* 0x000000ffff0d7224 */ /* 0x000fe200000e0613 */
[----:B------:R-:W-:Y:S02]  /*4980*/  IADD3 R14, P0, PT, R15, R5, RZ ;  /* 0x000000050f0e7210 */ /* 0x000fe40007f1e0ff */
[----:B------:R-:W-:Y:S01]  /*4990*/  LOP3.LUT R5, R9, 0x3, RZ, 0xc0, !PT ;  /* 0x0000000309057812 */ /* 0x000fe200078ec0ff */
[----:B------:R-:W-:Y:S01]  /*49a0*/  IMAD.MOV.U32 R9, RZ, RZ, R3 ;  /* 0x000000ffff097224 */ /* 0x000fe200078e0003 */
[----:B------:R-:W-:Y:S01]  /*49b0*/  LEA.HI.X R15, R15, R4, R13, 0x3, P1 ;  /* 0x000000040f0f7211 */ /* 0x000fe200008f1c0d */
[----:B------:R-:W-:-:S02]  /*49c0*/  IMAD.X R16, R13, 0x1, R6, P0 ;  /* 0x000000010d107824 */ /* 0x000fc400000e0606 */
[----:B------:R-:W-:-:S07]  /*49d0*/  IMAD.MOV R6, RZ, RZ, -R5 ;  /* 0x000000ffff067224 */ /* 0x000fce00078e0a05 */
.L_x_200:
        /* <DEDUP_REMOVED lines=9> */
[----:B------:R-:W-:Y:S02]  /*4a70*/  IMAD.MOV.U32 R4, RZ, RZ, R10 ;  /* 0x000000ffff047224 */ /* 0x000fe400078e000a */
        /* <DEDUP_REMOVED lines=21> */
.L_x_199:
[----:B------:R-:W-:Y:S05]  /*4bd0*/  BSYNC.RECONVERGENT B3 ;  /* 0x0000000000037941 */ /* 0x000fea0003800200 */
.L_x_198:
[----:B------:R-:W-:Y:S01]  /*4be0*/  IADD3 R14, P0, PT, R14, 0x100, RZ ;  /* 0x000001000e0e7810 */ /* 0x000fe20007f1e0ff */
[----:B------:R-:W-:Y:S02]  /*4bf0*/  VIADD R9, R9, 0x100 ;  /* 0x0000010009097836 */ /* 0x000fe40000000000 */
[----:B------:R-:W-:Y:S02]  /*4c00*/  IMAD.X R15, RZ, RZ, R15, P3 ;  /* 0x000000ffff0f7224 */ /* 0x000fe400018e060f */
[----:B------:R-:W-:Y:S01]  /*4c10*/  IMAD.X R16, RZ, RZ, R16, P0 ;  /* 0x000000ffff107224 */ /* 0x000fe200000e0610 */
[----:B------:R-:W-:Y:S07]  /*4c20*/  @P2 BRA `(.L_x_200) ;  /* 0xfffffffc006c2947 */ /* 0x000fee000383ffff */
.L_x_197:
[----:B------:R-:W-:Y:S05]  /*4c30*/  BSYNC.RECONVERGENT B2 ;  /* 0x0000000000027941 */ /* 0x000fea0003800200 */
.L_x_196:
[----:B------:R-:W-:-:S13]  /*4c40*/  ISETP.GE.U32.AND P0, PT, R25, 0x300, PT ;  /* 0x000003001900780c */ /* 0x000fda0003f06070 */
[----:B------:R-:W-:Y:S05]  /*4c50*/  @!P0 BRA `(.L_x_195) ;  /* 0x0000000400c88947 */ /* 0x000fea0003800000 */
[----:B------:R-:W0:Y:S01]  /*4c60*/  LDC.64 R16, c[0x0][0x380] ;  /* 0x0000e000ff107b82 */ /* 0x000e220000000a00 */
[----:B------:R-:W-:-:S07]  /*4c70*/  VIADD R21, R9, 0x200 ;  /* 0x0000020009157836 */ /* 0x000fce0000000000 */
[----:B------:R-:W1:Y:S02]  /*4c80*/  LDC.64 R14, c[0x0][0x388] ;  /* 0x0000e200ff0e7b82 */ /* 0x000e640000000a00 */
.L_x_209:
[----:B------:R-:W-:-:S05]  /*4c90*/  VIADD R5, R21, 0xfffffe00 ;  /* 0xfffffe0015057836 */ /* 0x000fca0000000000 */
[----:B------:R-:W-:-:S05]  /*4ca0*/  IADD3 R5, P0, PT, R5, R18, RZ ;  /* 0x0000001205057210 */ /* 0x000fca0007f1e0ff */
[----:B------:R-:W-:Y:S01]  /*4cb0*/  IMAD.X R2, RZ, RZ, R19, P0 ;  /* 0x000000ffff027224 */ /* 0x000fe200000e0613 */
[----:B0-----:R-:W-:-:S04]  /*4cc0*/  LEA R22, P0, R5, R16, 0x3 ;  /* 0x0000001005167211 */ /* 0x001fc800078018ff */
[----:B------:R-:W-:-:S05]  /*4cd0*/  LEA.HI.X R23, R5, R17, R2, 0x3, P0 ;  /* 0x0000001105177211 */ /* 0x000fca00000f1c02 */
[----:B------:R-:W2:Y:S04]  /*4ce0*/  LDG.E.64 R24, desc[UR10][R22.64] ;  /* 0x0000000a16187981 */ /* 0x000ea8000c1e1b00 */
[----:B------:R0:W5:Y:S01]  /*4cf0*/  LDG.E.64 R12, desc[UR10][R22.64+0x800] ;  /* 0x0008000a160c7981 */ /* 0x000162000c1e1b00 */
        /* <DEDUP_REMOVED lines=23> */
.L_x_202:
[----:B------:R-:W-:Y:S05]  /*4e70*/  BSYNC.RECONVERGENT B2 ;  /* 0x0000000000027941 */ /* 0x000fea0003800200 */
.L_x_201:
[----:B------:R0:W5:Y:S04]  /*4e80*/  LDG.E.64 R6, desc[UR10][R22.64+0x1000] ;  /* 0x0010000a16067981 */ /* 0x000168000c1e1b00 */
[----:B------:R0:W5:Y:S02]  /*4e90*/  LDG.E.64 R24, desc[UR10][R22.64+0x1800] ;  /* 0x0018000a16187981 */ /* 0x000164000c1e1b00 */
[----:B-----5:R-:W-:Y:S01]  /*4ea0*/  DSETP.GEU.AND P0, PT, R4, R12, PT ;  /* 0x0000000c0400722a */ /* 0x020fe20003f0e000 */
[----:B------:R-:W-:Y:S01]  /*4eb0*/  VIADD R11, R21, 0xffffff00 ;  /* 0xffffff00150b7836 */ /* 0x000fe20000000000 */
[----:B------:R-:W-:Y:S01]  /*4ec0*/  BSSY.RECONVERGENT B2, `(.L_x_203) ;  /* 0x0000016000027945 */ /* 0x000fe20003800200 */
[----:B------:R-:W-:-:S03]  /*4ed0*/  IMAD.MOV.U32 R10, RZ, RZ, R12 ;  /* 0x000000ffff0a7224 */ /* 0x000fc600078e000c */
[----:B------:R-:W-:Y:S01]  /*4ee0*/  IADD3 R28, P1, P2, R18, R14, R11 ;  /* 0x0000000e121c7210 */ /* 0x000fe20007a3e00b */
[----:B------:R-:W-:-:S03]  /*4ef0*/  IMAD.MOV.U32 R11, RZ, RZ, R13 ;  /* 0x000000ffff0b7224 */ /* 0x000fc600078e000d */
[----:B------:R-:W-:Y:S01]  /*4f00*/  IADD3.X R27, PT, PT, R19, R15, RZ, P1, P2 ;  /* 0x0000000f131b7210 */ /* 0x000fe20000fe44ff */
[----:B------:R-:W-:-:S04]  /*4f10*/  IMAD.MOV.U32 R8, RZ, RZ, R28 ;  /* 0x000000ffff087224 */ /* 0x000fc800078e001c */
        /* <DEDUP_REMOVED lines=16> */
.L_x_204:
[----:B------:R-:W-:Y:S05]  /*5020*/  BSYNC.RECONVERGENT B2 ;  /* 0x0000000000027941 */ /* 0x000fea0003800200 */
.L_x_203:
[----:B------:R-:W-:Y:S01]  /*5030*/  DSETP.GEU.AND P0, PT, R10, R6, PT ;  /* 0x000000060a00722a */ /* 0x000fe20003f0e000 */
[----:B------:R-:W-:Y:S01]  /*5040*/  IADD3 R23, P1, P2, R18, R14, R21 ;  /* 0x0000000e12177210 */ /* 0x000fe20007a3e015 */
[----:B------:R-:W-:Y:S01]  /*5050*/  BSSY.RECONVERGENT B2, `(.L_x_205) ;  /* 0x0000016000027945 */ /* 0x000fe20003800200 */
[----:B------:R-:W-:Y:S02]  /*5060*/  VIADD R13, R21, 0x100 ;  /* 0x00000100150d7836 */ /* 0x000fe40000000000 */
[----:B------:R-:W-:Y:S01]  /*5070*/  IADD3.X R27, PT, PT, R19, R15, RZ, P1, P2 ;  /* 0x0000000f131b7210 */ /* 0x000fe20000fe44ff */
[----:B------:R-:W-:Y:S02]  /*5080*/  IMAD.MOV.U32 R2, RZ, RZ, R23 ;  /* 0x000000ffff027224 */ /* 0x000fe400078e0017 */
        /* <DEDUP_REMOVED lines=18> */
.L_x_206:
[----:B------:R-:W-:Y:S05]  /*51b0*/  BSYNC.RECONVERGENT B2 ;  /* 0x0000000000027941 */ /* 0x000fea0003800200 */
.L_x_205:
[----:B------:R-:W-:Y:S01]  /*51c0*/  DSETP.GEU.AND P0, PT, R4, R24, PT ;  /* 0x000000180400722a */ /* 0x000fe20003f0e000 */
[----:B------:R-:W-:Y:S01]  /*51d0*/  IADD3 R13, P1, P2, R18, R14, R13 ;  /* 0x0000000e120d7210 */ /* 0x000fe20007a3e00d */
[----:B------:R-:W-:Y:S01]  /*51e0*/  BSSY.RECONVERGENT B2, `(.L_x_207) ;  /* 0x0000015000027945 */ /* 0x000fe20003800200 */
[----:B------:R-:W-:Y:S02]  /*51f0*/  IMAD.MOV.U32 R10, RZ, RZ, R24 ;  /* 0x000000ffff0a7224 */ /* 0x000fe400078e0018 */
[----:B------:R-:W-:Y:S01]  /*5200*/  IADD3.X R6, PT, PT, R19, R15, RZ, P1, P2 ;  /* 0x0000000f13067210 */ /* 0x000fe20000fe44ff */
[----:B------:R-:W-:Y:S02]  /*5210*/  IMAD.MOV.U32 R7, RZ, RZ, R13 ;  /* 0x000000ffff077224 */ /* 0x000fe400078e000d */
[----:B------:R-:W-:Y:S02]  /*5220*/  IMAD.MOV.U32 R11, RZ, RZ, R25 ;  /* 0x000000ffff0b7224 */ /* 0x000fe400078e0019 */
[----:B------:R-:W-:-:S04]  /*5230*/  IMAD.MOV.U32 R8, RZ, RZ, R6 ;  /* 0x000000ffff087224 */ /* 0x000fc800078e0006 */
[----:B------:R-:W-:Y:S05]  /*5240*/  @!P0 BRA `(.L_x_208) ;  /* 0x0000000000388947 */ /* 0x000fea0003800000 */
[----:B------:R-:W-:Y:S01]  /*5250*/  DSETP.GEU.AND P0, PT, R24, R4, PT ;  /* 0x000000041800722a */ /* 0x000fe20003f0e000 */
[----:B------:R-:W-:Y:S01]  /*5260*/  MOV R7, R2 ;  /* 0x0000000200077202 */ /* 0x000fe20000000f00 */
[----:B------:R-:W-:Y:S02]  /*5270*/  IMAD.MOV.U32 R8, RZ, RZ, R9 ;  /* 0x000000ffff087224 */ /* 0x000fe400078e0009 */
[----:B------:R-:W-:Y:S02]  /*5280*/  IMAD.MOV.U32 R10, RZ, RZ, R4 ;  /* 0x000000ffff0a7224 */ /* 0x000fe400078e0004 */
[----:B------:R-:W-:-:S08]  /*5290*/  IMAD.MOV.U32 R11, RZ, RZ, R5 ;  /* 0x000000ffff0b7224 */ /* 0x000fd000078e0005 */
        /* <DEDUP_REMOVED lines=9> */
.L_x_208:
[----:B------:R-:W-:Y:S05]  /*5330*/  BSYNC.RECONVERGENT B2 ;  /* 0x0000000000027941 */ /* 0x000fea0003800200 */
.L_x_207:
[C---:B------:R-:W-:Y:S02]  /*5340*/  VIADD R5, R21.reuse, 0x200 ;  /* 0x0000020015057836 */ /* 0x040fe40000000000 */
[----:B------:R-:W-:-:S03]  /*5350*/  VIADD R21, R21, 0x400 ;  /* 0x0000040015157836 */ /* 0x000fc60000000000 */
[----:B------:R-:W-:-:S13]  /*5360*/  ISETP.GE.AND P0, PT, R5, R20, PT ;  /* 0x000000140500720c */ /* 0x000fda0003f06270 */
[----:B------:R-:W-:Y:S05]  /*5370*/  @!P0 BRA `(.L_x_209) ;  /* 0xfffffff800448947 */ /* 0x000fea000383ffff */
.L_x_195:
[----:B------:R-:W-:Y:S05]  /*5380*/  BSYNC.RECONVERGENT B1 ;  /* 0x0000000000017941 */ /* 0x000fea0003800200 */
.L_x_188:
        /* <DEDUP_REMOVED lines=32> */
.L_x_211:
[----:B------:R-:W-:Y:S05]  /*5590*/  BSYNC.RECONVERGENT B1 ;  /* 0x0000000000017941 */ /* 0x000fea0003800200 */
.L_x_210:
        /* <DEDUP_REMOVED lines=31> */
.L_x_213:
[----:B------:R-:W-:Y:S05]  /*5790*/  BSYNC.RECONVERGENT B1 ;  /* 0x0000000000017941 */ /* 0x000fea0003800200 */
.L_x_212:
        /* <DEDUP_REMOVED lines=31> */
.L_x_215:
[----:B------:R-:W-:Y:S05]  /*5990*/  BSYNC.RECONVERGENT B1 ;  /* 0x0000000000017941 */ /* 0x000fea0003800200 */
.L_x_214:
[----:B------:R-:W-:Y:S01]  /*59a0*/  ISETP.GT.AND P0, PT, R2, 0x17, PT ;  /* 0x000000170200780c */ /* 0x000fe20003f04270 */
[----:B-1----:R1:W1:Y:S01]  /*59b0*/  SHFL.DOWN PT, R6, R4, 0x8, 0x1f ;  /* 0x09001f0004067f89 */ /* 0x00226200000e0000 */
[----:B------:R-:W-:Y:S01]  /*59c0*/  BSSY.RECONVERGENT B1, `(.L_x_216) ;  /* 0x000001d000017945 */ /* 0x000fe20003800200 */
[----:B--2---:R-:W-:Y:S02]  /*59d0*/  IMAD.MOV.U32 R12, RZ, RZ, R10 ;  /* 0x000000ffff0c7224 */ /* 0x004fe400078e000a */
[----:B------:R2:W1:Y:S01]  /*59e0*/  SHFL.DOWN PT, R7, R5, 0x8, 0x1f ;  /* 0x09001f0005077f89 */ /* 0x00046200000e0000 */
[----:B------:R-:W-:Y:S02]  /*59f0*/  IMAD.MOV.U32 R13, RZ, RZ, R11 ;  /* 0x000000ffff0d7224 */ /* 0x000fe400078e000b */
[----:B------:R-:W-:Y:S01]  /*5a00*/  IMAD.MOV.U32 R8, RZ, RZ, R4 ;  /* 0x000000ffff087224 */ /* 0x000fe200078e0004 */
[----:B0-----:R2:W0:Y:S01]  /*5a10*/  SHFL.DOWN PT, R15, R10, 0x8, 0x1f ;  /* 0x09001f000a0f7f89 */ /* 0x00142200000e0000 */
[----:B----4-:R-:W-:-:S03]  /*5a20*/  IMAD.MOV.U32 R9, RZ, RZ, R5 ;  /* 0x000000ffff097224 */ /* 0x010fc600078e0005 */
[----:B---3--:R2:W3:Y:S01]  /*5a30*/  SHFL.DOWN PT, R14, R11, 0x8, 0x1f ;  /* 0x09001f000b0e7f89 */ /* 0x0084e200000e0000 */
[----:B------:R-:W-:Y:S05]  /*5a40*/  @P0 BRA `(.L_x_217) ;  /* 0x0000000000500947 */ /* 0x000fea0003800000 */
[----:B-1----:R-:W-:Y:S01]  /*5a50*/  DSETP.GEU.AND P0, PT, R4, R6, PT ;  /* 0x000000060400722a */ /* 0x002fe20003f0e000 */
        /* <DEDUP_REMOVED lines=19> */
.L_x_217:
[----:B------:R-:W-:Y:S05]  /*5b90*/  BSYNC.RECONVERGENT B1 ;  /* 0x0000000000017941 */ /* 0x000fea0003800200 */
.L_x_216:
[----:B------:R-:W-:Y:S01]  /*5ba0*/  ISETP.GT.AND P0, PT, R2, 0xf, PT ;  /* 0x0000000f0200780c */ /* 0x000fe20003f04270 */
[----:B--2---:R2:W4:Y:S01]  /*5bb0*/  SHFL.DOWN PT, R10, R8, 0x10, 0x1f ;  /* 0x0a001f00080a7f89 */ /* 0x00452200000e0000 */
[----:B------:R-:W-:Y:S01]  /*5bc0*/  BSSY.RECONVERGENT B1, `(.L_x_218) ;  /* 0x000001d000017945 */ /* 0x000fe20003800200 */
[----:B-1----:R-:W-:Y:S02]  /*5bd0*/  IMAD.MOV.U32 R4, RZ, RZ, R12 ;  /* 0x000000ffff047224 */ /* 0x002fe400078e000c */
[----:B------:R2:W1:Y:S01]  /*5be0*/  SHFL.DOWN PT, R11, R9, 0x10, 0x1f ;  /* 0x0a001f00090b7f89 */ /* 0x00046200000e0000 */
[----:B------:R-:W-:Y:S02]  /*5bf0*/  IMAD.MOV.U32 R5, RZ, RZ, R13 ;  /* 0x000000ffff057224 */ /* 0x000fe400078e000d */
[----:B------:R-:W-:Y:S01]  /*5c00*/  IMAD.MOV.U32 R6, RZ, RZ, R8 ;  /* 0x000000ffff067224 */ /* 0x000fe200078e0008 */
[----:B0-----:R2:W0:Y:S01]  /*5c10*/  SHFL.DOWN PT, R15, R12, 0x10, 0x1f ;  /* 0x0a001f000c0f7f89 */ /* 0x00142200000e0000 */
[----:B------:R-:W-:-:S03]  /*5c20*/  IMAD.MOV.U32 R7, RZ, RZ, R9 ;  /* 0x000000ffff077224 */ /* 0x000fc600078e0009 */
[----:B---3--:R2:W3:Y:S01]  /*5c30*/  SHFL.DOWN PT, R14, R13, 0x10, 0x1f ;  /* 0x0a001f000d0e7f89 */ /* 0x0084e200000e0000 */
        /* <DEDUP_REMOVED lines=8> */
[----:B------:R-:W-:Y:S01]  /*5cc0*/  MOV R4, R12 ;  /* 0x0000000c00047202 */ /* 0x000fe20000000f00 */
[----:B------:R-:W-:Y:S02]  /*5cd0*/  IMAD.MOV.U32 R5, RZ, RZ, R13 ;  /* 0x000000ffff057224 */ /* 0x000fe400078e000d */
[----:B------:R-:W-:Y:S02]  /*5ce0*/  IMAD.MOV.U32 R6, RZ, RZ, R8 ;  /* 0x000000ffff067224 */ /* 0x000fe400078e0008 */
[----:B------:R-:W-:-:S08]  /*5cf0*/  IMAD.MOV.U32 R7, RZ, RZ, R9 ;  /* 0x000000ffff077224 */ /* 0x000fd000078e0009 */
        /* <DEDUP_REMOVED lines=9> */
.L_x_219:
[----:B------:R-:W-:Y:S05]  /*5d90*/  BSYNC.RECONVERGENT B1 ;  /* 0x0000000000017941 */ /* 0x000fea0003800200 */
.L_x_218:
[----:B------:R-:W-:Y:S01]  /*5da0*/  ISETP.NE.AND P0, PT, R2, RZ, PT ;  /* 0x000000ff0200720c */ /* 0x000fe20003f05270 */
[----:B------:R-:W-:-:S12]  /*5db0*/  BSSY.RECONVERGENT B1, `(.L_x_220) ;  /* 0x000000a000017945 */ /* 0x000fd80003800200 */
[----:B------:R-:W-:Y:S05]  /*5dc0*/  @P0 BRA `(.L_x_221) ;  /* 0x0000000000200947 */ /* 0x000fea0003800000 */
[----:B--2---:R-:W2:Y:S01]  /*5dd0*/  S2R R9, SR_CgaCtaId ;  /* 0x0000000000097919 */ /* 0x004ea20000008800 */
[----:B------:R-:W-:Y:S02]  /*5de0*/  MOV R8, 0x400 ;  /* 0x0000040000087802 */ /* 0x000fe40000000f00 */
[----:B------:R-:W-:-:S04]  /*5df0*/  SHF.R.U32.HI R2, RZ, 0x1, R3 ;  /* 0x00000001ff027819 */ /* 0x000fc80000011603 */
[----:B------:R-:W-:Y:S02]  /*5e00*/  LOP3.LUT R2, R2, 0x1f0, RZ, 0xc0, !PT ;  /* 0x000001f002027812 */ /* 0x000fe400078ec0ff */
[----:B--2---:R-:W-:-:S05]  /*5e10*/  LEA R9, R9, R8, 0x18 ;  /* 0x0000000809097211 */ /* 0x004fca00078ec0ff */
[----:B------:R-:W-:-:S05]  /*5e20*/  IMAD.IADD R9, R2, 0x1, R9 ;  /* 0x0000000102097824 */ /* 0x000fca00078e0209 */
[----:B------:R2:W-:Y:S04]  /*5e30*/  STS.64 [R9+0x10], R4 ;  /* 0x0000100409007388 */ /* 0x0005e80000000a00 */
[----:B------:R2:W-:Y:S02]  /*5e40*/  STS.64 [R9+0x8], R6 ;  /* 0x0000080609007388 */ /* 0x0005e40000000a00 */
.L_x_221:
[----:B------:R-:W-:Y:S05]  /*5e50*/  BSYNC.RECONVERGENT B1 ;  /* 0x0000000000017941 */ /* 0x000fea0003800200 */
.L_x_220:
[----:B------:R-:W-:Y:S01]  /*5e60*/  BAR.SYNC.DEFER_BLOCKING 0x0 ;  /* 0x0000000000007b1d */ /* 0x000fe20000010000 */
[----:B------:R-:W-:-:S13]  /*5e70*/  ISETP.NE.AND P1, PT, R3, RZ, PT ;  /* 0x000000ff0300720c */ /* 0x000fda0003f25270 */
[----:B------:R-:W-:Y:S05]  /*5e80*/  @P1 BRA `(.L_x_149) ;  /* 0x00000008008c1947 */ /* 0x000fea0003800000 */
[----:B------:R-:W5:Y:S01]  /*5e90*/  S2R R3, SR_CgaCtaId ;  /* 0x0000000000037919 */ /* 0x000f620000008800 */
[----:B------:R-:W-:Y:S01]  /*5ea0*/  MOV R20, 0x400 ;  /* 0x0000040000147802 */ /* 0x000fe20000000f00 */
[----:B------:R-:W-:Y:S03]  /*5eb0*/  BSSY.RECONVERGENT B1, `(.L_x_222) ;  /* 0x000001a000017945 */ /* 0x000fe60003800200 */
[----:B-----5:R-:W-:-:S05]  /*5ec0*/  LEA R20, R3, R20, 0x18 ;  /* 0x0000001403147211 */ /* 0x020fca00078ec0ff */
[----:B------:R-:W5:Y:S04]  /*5ed0*/  LDS.64 R16, [R20+0x18] ;  /* 0x0000180014107984 */ /* 0x000f680000000a00 */
[----:B-12-4-:R-:W1:Y:S04]  /*5ee0*/  LDS.128 R8, [R20+0x20] ;  /* 0x0000200014087984 */ /* 0x016e680000000c00 */
[----:B------:R2:W4:Y:S04]  /*5ef0*/  LDS.64 R2, [R20+0x80] ;  /* 0x0000800014027984 */ /* 0x0005280000000a00 */
[----:B0--3--:R2:W0:Y:S01]  /*5f00*/  LDS.128 R12, [R20+0x30] ;  /* 0x00003000140c7984 */ /* 0x0094220000000c00 */
[----:B-----5:R-:W-:Y:S01]  /*5f10*/  DSETP.GEU.AND P0, PT, R6, R16, PT ;  /* 0x000000100600722a */ /* 0x020fe20003f0e000 */
[----:B------:R-:W-:-:S02]  /*5f20*/  IMAD.MOV.U32 R22, RZ, RZ, R16 ;  /* 0x000000ffff167224 */ /* 0x000fc400078e0010 */
[----:B------:R-:W-:Y:S02]  /*5f30*/  IMAD.MOV.U32 R23, RZ, RZ, R17 ;  /* 0x000000ffff177224 */ /* 0x000fe400078e0011 */
[----:B-1----:R-:W-:Y:S02]  /*5f40*/  IMAD.MOV.U32 R25, RZ, RZ, R8 ;  /* 0x000000ffff197224 */ /* 0x002fe400078e0008 */
[----:B------:R-:W-:-:S07]  /*5f50*/  IMAD.MOV.U32 R21, RZ, RZ, R9 ;  /* 0x000000ffff157224 */ /* 0x000fce00078e0009 */
[----:B0-2-4-:R-:W-:Y:S05]  /*5f60*/  @!P0 BRA `(.L_x_223) ;  /* 0x0000000000388947 */ /* 0x015fea0003800000 */
        /* <DEDUP_REMOVED lines=14> */
.L_x_223:
[----:B------:R-:W-:Y:S05]  /*6050*/  BSYNC.RECONVERGENT B1 ;  /* 0x0000000000017941 */ /* 0x000fea0003800200 */
.L_x_222:
        /* <DEDUP_REMOVED lines=23> */
.L_x_225:
[----:B------:R-:W-:Y:S05]  /*61d0*/  BSYNC.RECONVERGENT B1 ;  /* 0x0000000000017941 */ /* 0x000fea0003800200 */
.L_x_224:
        /* <DEDUP_REMOVED lines=21> */
.L_x_227:
[----:B------:R-:W-:Y:S05]  /*6330*/  BSYNC.RECONVERGENT B1 ;  /* 0x0000000000017941 */ /* 0x000fea0003800200 */
.L_x_226:
        /* <DEDUP_REMOVED lines=23> */
.L_x_229:
[----:B------:R-:W-:Y:S05]  /*64b0*/  BSYNC.RECONVERGENT B1 ;  /* 0x0000000000017941 */ /* 0x000fea0003800200 */
.L_x_228:
        /* <DEDUP_REMOVED lines=21> */
.L_x_231:
[----:B------:R-:W-:Y:S05]  /*6610*/  BSYNC.RECONVERGENT B1 ;  /* 0x0000000000017941 */ /* 0x000fea0003800200 */
.L_x_230:
        /* <DEDUP_REMOVED lines=21> */
.L_x_233:
[----:B------:R-:W-:Y:S05]  /*6770*/  BSYNC.RECONVERGENT B1 ;  /* 0x0000000000017941 */ /* 0x000fea0003800200 */
.L_x_232:
        /* <DEDUP_REMOVED lines=20> */
.L_x_149:
[----:B------:R-:W-:Y:S05]  /*68c0*/  BSYNC.RECONVERGENT B0 ;  /* 0x0000000000007941 */ /* 0x000fea0003800200 */
.L_x_116:
[----:B------:R-:W-:Y:S05]  /*68d0*/  @P1 EXIT ;  /* 0x000000000000194d */ /* 0x000fea0003800000 */
[----:B01--4-:R-:W0:Y:S02]  /*68e0*/  LDC.64 R2, c[0x0][0x390] ;  /* 0x0000e400ff027b82 */ /* 0x013e240000000a00 */
[----:B0-----:R-:W-:-:S05]  /*68f0*/  IMAD.WIDE.U32 R2, R0, 0x10, R2 ;  /* 0x0000001000027825 */ /* 0x001fca00078e0002 */
[----:B------:R-:W-:Y:S04]  /*6900*/  STG.E.64 desc[UR10][R2.64], R6 ;  /* 0x0000000602007986 */ /* 0x000fe8000c101b0a */
[----:B------:R-:W-:Y:S01]  /*6910*/  STG.E.64 desc[UR10][R2.64+0x8], R4 ;  /* 0x0000080402007986 */ /* 0x000fe2000c101b0a */
[----:B------:R-:W-:Y:S05]  /*6920*/  EXIT ;  /* 0x000000000000794d */ /* 0x000fea0003800000 */
.L_x_234:
        /* <DEDUP_REMOVED lines=13> */
.L_x_749:


//--------------------- .text._ZN6thrust24THRUST_300001_SM_1000_NS8cuda_cub4core6detail13_kernel_agentINS1_8__reduce11ReduceAgentINS0_12zip_iteratorIN4cuda3std3__45tupleIJNS0_10device_ptrIdEENS0_17counting_iteratorIlNS0_11use_defaultESF_SF_EEEEEEEPNSB_IJdlEEESJ_lNS1_9__extrema9arg_max_fIdlNSA_4lessIdEEEEEEJSI_SK_lSP_EEEvDpT0_ --------------------------
	.section	.text._ZN6thrust24THRUST_300001_SM_1000_NS8cuda_cub4core6detail13_kernel_agentINS1_8__reduce11ReduceAgentINS0_12zip_iteratorIN4cuda3std3__45tupleIJNS0_10device_ptrIdEENS0_17counting_iteratorIlNS0_11use_defaultESF_SF_EEEEEEEPNSB_IJdlEEESJ_lNS1_9__extrema9arg_max_fIdlNSA_4lessIdEEEEEEJSI_SK_lSP_EEEvDpT0_,"ax",@progbits
	.align	128
        .global         _ZN6thrust24THRUST_300001_SM_1000_NS8cuda_cub4core6detail13_kernel_agentINS1_8__reduce11ReduceAgentINS0_12zip_iteratorIN4cuda3std3__45tupleIJNS0_10device_ptrIdEENS0_17counting_iteratorIlNS0_11use_defaultESF_SF_EEEEEEEPNSB_IJdlEEESJ_lNS1_9__extrema9arg_max_fIdlNSA_4lessIdEEEEEEJSI_SK_lSP_EEEvDpT0_
        .type           _ZN6thrust24THRUST_300001_SM_1000_NS8cuda_cub4core6detail13_kernel_agentINS1_8__reduce11ReduceAgentINS0_12zip_iteratorIN4cuda3std3__45tupleIJNS0_10device_ptrIdEENS0_17counting_iteratorIlNS0_11use_defaultESF_SF_EEEEEEEPNSB_IJdlEEESJ_lNS1_9__extrema9arg_max_fIdlNSA_4lessIdEEEEEEJSI_SK_lSP_EEEvDpT0_,@function
        .size           _ZN6thrust24THRUST_300001_SM_1000_NS8cuda_cub4core6detail13_kernel_agentINS1_8__reduce11ReduceAgentINS0_12zip_iteratorIN4cuda3std3__45tupleIJNS0_10device_ptrIdEENS0_17counting_iteratorIlNS0_11use_defaultESF_SF_EEEEEEEPNSB_IJdlEEESJ_lNS1_9__extrema9arg_max_fIdlNSA_4lessIdEEEEEEJSI_SK_lSP_EEEvDpT0_,(.L_x_750 - _ZN6thrust24THRUST_300001_SM_1000_NS8cuda_cub4core6detail13_kernel_agentINS1_8__reduce11ReduceAgentINS0_12zip_iteratorIN4cuda3std3__45tupleIJNS0_10device_ptrIdEENS0_17counting_iteratorIlNS0_11use_defaultESF_SF_EEEEEEEPNSB_IJdlEEESJ_lNS1_9__extrema9arg_max_fIdlNSA_4lessIdEEEEEEJSI_SK_lSP_EEEvDpT0_)
        .other          _ZN6thrust24THRUST_300001_SM_1000_NS8cuda_cub4core6detail13_kernel_agentINS1_8__reduce11ReduceAgentINS0_12zip_iteratorIN4cuda3std3__45tupleIJNS0_10device_ptrIdEENS0_17counting_iteratorIlNS0_11use_defaultESF_SF_EEEEEEEPNSB_IJdlEEESJ_lNS1_9__extrema9arg_max_fIdlNSA_4lessIdEEEEEEJSI_SK_lSP_EEEvDpT0_,@"STO_CUDA_ENTRY STV_DEFAULT"
_ZN6thrust24THRUST_300001_SM_1000_NS8cuda_cub4core6detail13_kernel_agentINS1_8__reduce11ReduceAgentINS0_12zip_iteratorIN4cuda3std3__45tupleIJNS0_10device_ptrIdEENS0_17counting_iteratorIlNS0_11use_defaultESF_SF_EEEEEEEPNSB_IJdlEEESJ_lNS1_9__extrema9arg_max_fIdlNSA_4lessIdEEEEEEJSI_SK_lSP_EEEvDpT0_:
.text._ZN6thrust24THRUST_300001_SM_1000_NS8cuda_cub4core6detail13_kernel_agentINS1_8__reduce11ReduceAgentINS0_12zip_iteratorIN4cuda3std3__45tupleIJNS0_10device_ptrIdEENS0_17counting_iteratorIlNS0_11use_defaultESF_SF_EEEEEEEPNSB_IJdlEEESJ_lNS1_9__extrema9arg_max_fIdlNSA_4lessIdEEEEEEJSI_SK_lSP_EEEvDpT0_:
[----:B------:R-:W-:Y:S01]  /*0000*/  LDC R1, c[0x0][0x37c] ;  /* 0x0000df00ff017b82 */ /* 0x000fe20000000800 */
[----:B------:R-:W0:Y:S02]  /*0010*/  LDCU.64 UR4, c[0x0][0x398] ;  /* 0x00007300ff0477ac */ /* 0x000e240008000a00 */
[----:B0-----:R-:W-:-:S04]  /*0020*/  ISETP.NE.U32.AND P0, PT, RZ, UR4, PT ;  /* 0x00000004ff007c0c */ /* 0x001fc8000bf05070 */
[----:B------:R-:W-:-:S13]  /*0030*/  ISETP.NE.AND.EX P0, PT, RZ, UR5, PT, P0 ;  /* 0x00000005ff007c0c */ /* 0x000fda000bf05300 */
[----:B------:R-:W-:Y:S05]  /*0040*/  @!P0 EXIT ;  /* 0x000000000000894d */ /* 0x000fea0003800000 */
[----:B------:R-:W-:Y:S01]  /*0050*/  UISETP.GT.U32.AND UP0, UPT, UR4, 0x4ff, UPT ;  /* 0x000004ff0400788c */ /* 0x000fe2000bf04070 */
[----:B------:R-:W-:Y:S01]  /*0060*/  BSSY.RECONVERGENT B0, `(.L_x_235) ;  /* 0x0000641000007945 */ /* 0x000fe20003800200 */
[----:B------:R-:W0:Y:S02]  /*0070*/  LDCU.64 UR8, c[0x0][0x358] ;  /* 0x00006b00ff0877ac */ /* 0x000e240008000a00 */
[----:B------:R-:W-:-:S09]  /*0080*/  UISETP.GT.AND.EX UP0, UPT, UR5, URZ, UPT, UP0 ;  /* 0x000000ff0500728c */ /* 0x000fd2000bf04300 */
        /* <DEDUP_REMOVED lines=9> */
[----:B------:R-:W1:Y:S01]  /*0120*/  LDC.64 R2, c[0x0][0x380] ;  /* 0x0000e000ff027b82 */ /* 0x000e620000000a00 */
[----:B------:R-:W2:Y:S01]  /*0130*/  LDCU.64 UR6, c[0x0][0x388] ;  /* 0x00007100ff0677ac */ /* 0x000ea20008000a00 */
[----:B-1----:R-:W-:-:S06]  /*0140*/  IMAD.WIDE.U32 R2, R0, 0x8, R2 ;  /* 0x0000000800027825 */ /* 0x002fcc00078e0002 */
[----:B0-----:R-:W5:Y:S01]  /*0150*/  LDG.E.64 R2, desc[UR8][R2.64] ;  /* 0x0000000802027981 */ /* 0x001f62000c1e1b00 */
[C---:B--2---:R-:W-:Y:S01]  /*0160*/  IADD3 R9, P0, PT, R0.reuse, UR6, RZ ;  /* 0x0000000600097c10 */ /* 0x044fe2000ff1e0ff */
[----:B------:R-:W-:-:S04]  /*0170*/  VIADD R10, R0, 0x100 ;  /* 0x00000100000a7836 */ /* 0x000fc80000000000 */
[----:B------:R-:W-:-:S08]  /*0180*/  IMAD.X R8, RZ, RZ, UR7, P0 ;  /* 0x00000007ff087e24 */ /* 0x000fd000080e06ff */
.L_x_238:
[----:B0-----:R-:W-:Y:S05]  /*0190*/  BSYNC.RECONVERGENT B1 ;  /* 0x0000000000017941 */ /* 0x001fea0003800200 */
.L_x_237:
[----:B------:R-:W-:Y:S01]  /*01a0*/  ISETP.GE.AND P0, PT, R10, UR4, PT ;  /* 0x000000040a007c0c */ /* 0x000fe2000bf06270 */
[----:B------:R-:W-:-:S12]  /*01b0*/  BSSY.RECONVERGENT B1, `(.L_x_239) ;  /* 0x00000a9000017945 */ /* 0x000fd80003800200 */
[----:B------:R-:W-:Y:S05]  /*01c0*/  @P0 BRA `(.L_x_240) ;  /* 0x00000008009c0947 */ /* 0x000fea0003800000 */
[----:B------:R-:W-:Y:S01]  /*01d0*/  LOP3.LUT R4, RZ, R10, RZ, 0x33, !PT ;  /* 0x0000000aff047212 */ /* 0x000fe200078e33ff */
[----:B------:R-:W-:Y:S04]  /*01e0*/  BSSY.RECONVERGENT B2, `(.L_x_241) ;  /* 0x0000034000027945 */ /* 0x000fe80003800200 */
[----:B------:R-:W-:-:S05]  /*01f0*/  VIADD R16, R4, UR4 ;  /* 0x0000000404107c36 */ /* 0x000fca0008000000 */
[----:B------:R-:W-:-:S04]  /*0200*/  LOP3.LUT R4, R16, 0x300, RZ, 0xc0, !PT ;  /* 0x0000030010047812 */ /* 0x000fc800078ec0ff */
[----:B------:R-:W-:-:S13]  /*0210*/  ISETP.NE.AND P0, PT, R4, 0x300, PT ;  /* 0x000003000400780c */ /* 0x000fda0003f05270 */
[----:B------:R-:W-:Y:S05]  /*0220*/  @!P0 BRA `(.L_x_242) ;  /* 0x0000000000bc8947 */ /* 0x000fea0003800000 */
[----:B------:R-:W0:Y:S01]  /*0230*/  LDC.64 R4, c[0x0][0x380] ;  /* 0x0000e000ff047b82 */ /* 0x000e220000000a00 */
[----:B------:R-:W1:Y:S01]  /*0240*/  LDCU.64 UR6, c[0x0][0x388] ;  /* 0x00007100ff0677ac */ /* 0x000e620008000a00 */
[----:B------:R-:W-:-:S04]  /*0250*/  LEA.HI R6, R16, 0x1, RZ, 0x18 ;  /* 0x0000000110067811 */ /* 0x000fc800078fc0ff */
[----:B------:R-:W-:-:S05]  /*0260*/  LOP3.LUT R6, R6, 0x3, RZ, 0xc0, !PT ;  /* 0x0000000306067812 */ /* 0x000fca00078ec0ff */
[----:B------:R-:W-:Y:S01]  /*0270*/  IMAD.MOV R11, RZ, RZ, -R6 ;  /* 0x000000ffff0b7224 */ /* 0x000fe200078e0a06 */
[C---:B-1----:R-:W-:Y:S01]  /*0280*/  IADD3 R14, P0, PT, R10.reuse, UR6, RZ ;  /* 0x000000060a0e7c10 */ /* 0x042fe2000ff1e0ff */
[----:B0-----:R-:W-:-:S04]  /*0290*/  IMAD.WIDE.U32 R4, R10, 0x8, R4 ;  /* 0x000000080a047825 */ /* 0x001fc800078e0004 */
[----:B------:R-:W-:Y:S02]  /*02a0*/  IMAD.MOV.U32 R12, RZ, RZ, R4 ;  /* 0x000000ffff0c7224 */ /* 0x000fe400078e0004 */
[----:B------:R-:W-:Y:S02]  /*02b0*/  IMAD.MOV.U32 R13, RZ, RZ, R5 ;  /* 0x000000ffff0d7224 */ /* 0x000fe400078e0005 */
[----:B------:R-:W-:-:S07]  /*02c0*/  IMAD.X R15, RZ, RZ, UR7, P0 ;  /* 0x00000007ff0f7e24 */ /* 0x000fce00080e06ff */
.L_x_245:
        /* <DEDUP_REMOVED lines=31> */
.L_x_244:
[----:B------:R-:W-:Y:S05]  /*04c0*/  BSYNC.RECONVERGENT B3 ;  /* 0x0000000000037941 */ /* 0x000fea0003800200 */
.L_x_243:
[----:B------:R-:W-:Y:S01]  /*04d0*/  IADD3 R14, P0, PT, R14, 0x100, RZ ;  /* 0x000001000e0e7810 */ /* 0x000fe20007f1e0ff */
[----:B------:R-:W-:Y:S02]  /*04e0*/  VIADD R10, R10, 0x100 ;  /* 0x000001000a0a7836 */ /* 0x000fe40000000000 */
[----:B------:R-:W-:Y:S02]  /*04f0*/  IMAD.X R13, RZ, RZ, R13, P3 ;  /* 0x000000ffff0d7224 */ /* 0x000fe400018e060d */
[----:B------:R-:W-:Y:S01]  /*0500*/  IMAD.X R15, RZ, RZ, R15, P0 ;  /* 0x000000ffff0f7224 */ /* 0x000fe200000e060f */
[----:B------:R-:W-:Y:S07]  /*0510*/  @P2 BRA `(.L_x_245) ;  /* 0xfffffffc006c2947 */ /* 0x000fee000383ffff */
.L_x_242:
[----:B------:R-:W-:Y:S05]  /*0520*/  BSYNC.RECONVERGENT B2 ;  /* 0x0000000000027941 */ /* 0x000fea0003800200 */
.L_x_241:
[----:B------:R-:W-:-:S13]  /*0530*/  ISETP.GE.U32.AND P0, PT, R16, 0x300, PT ;  /* 0x000003001000780c */ /* 0x000fda0003f06070 */
[----:B------:R-:W-:Y:S05]  /*0540*/  @!P0 BRA `(.L_x_240) ;  /* 0x0000000400bc8947 */ /* 0x000fea0003800000 */
[----:B------:R-:W0:Y:S01]  /*0550*/  LDC.64 R4, c[0x0][0x380] ;  /* 0x0000e000ff047b82 */ /* 0x000e220000000a00 */
[----:B------:R-:W-:-:S07]  /*0560*/  VIADD R20, R10, 0x200 ;  /* 0x000002000a147836 */ /* 0x000fce0000000000 */
[----:B------:R-:W1:Y:S02]  /*0570*/  LDC.64 R6, c[0x0][0x388] ;  /* 0x0000e200ff067b82 */ /* 0x000e640000000a00 */
.L_x_254:
[----:B------:R-:W-:-:S04]  /*0580*/  VIADD R17, R20, 0xfffffe00 ;  /* 0xfffffe0014117836 */ /* 0x000fc80000000000 */
[----:B0-----:R-:W-:-:S05]  /*0590*/  IMAD.WIDE R24, R17, 0x8, R4 ;  /* 0x0000000811187825 */ /* 0x001fca00078e0204 */
[----:B------:R-:W2:Y:S04]  /*05a0*/  LDG.E.64 R18, desc[UR8][R24.64] ;  /* 0x0000000818127981 */ /* 0x000ea8000c1e1b00 */
[----:B-----5:R0:W5:Y:S04]  /*05b0*/  LDG.E.64 R14, desc[UR8][R24.64+0x800] ;  /* 0x00080008180e7981 */ /* 0x020168000c1e1b00 */
[----:B------:R0:W5:Y:S04]  /*05c0*/  LDG.E.64 R12, desc[UR8][R24.64+0x1000] ;  /* 0x00100008180c7981 */ /* 0x000168000c1e1b00 */
[----:B------:R0:W5:Y:S01]  /*05d0*/  LDG.E.64 R10, desc[UR8][R24.64+0x1800] ;  /* 0x00180008180a7981 */ /* 0x000162000c1e1b00 */
[----:B-1----:R-:W-:Y:S01]  /*05e0*/  IADD3 R26, P1, PT, R17, R6, RZ ;  /* 0x00000006111a7210 */ /* 0x002fe20007f3e0ff */
[----:B------:R-:W-:Y:S01]  /*05f0*/  BSSY.RECONVERGENT B2, `(.L_x_246) ;  /* 0x0000017000027945 */ /* 0x000fe20003800200 */
[----:B------:R-:W-:-:S02]  /*0600*/  VIADD R23, R20, 0xffffff00 ;  /* 0xffffff0014177836 */ /* 0x000fc40000000000 */
[----:B------:R-:W-:Y:S01]  /*0610*/  LEA.HI.X.SX32 R27, R17, R7, 0x1, P1 ;  /* 0x00000007111b7211 */ /* 0x000fe200008f0eff */
[----:B------:R-:W-:-:S04]  /*0620*/  IMAD.MOV.U32 R22, RZ, RZ, R26 ;  /* 0x000000ffff167224 */ /* 0x000fc800078e001a */
        /* <DEDUP_REMOVED lines=19> */
.L_x_247:
[----:B------:R-:W-:Y:S05]  /*0760*/  BSYNC.RECONVERGENT B2 ;  /* 0x0000000000027941 */ /* 0x000fea0003800200 */
.L_x_246:
[----:B-----5:R-:W-:Y:S01]  /*0770*/  DSETP.GEU.AND P0, PT, R16, R14, PT ;  /* 0x0000000e1000722a */ /* 0x020fe20003f0e000 */
[C---:B------:R-:W-:Y:S01]  /*0780*/  IADD3 R19, P1, PT, R23.reuse, R6, RZ ;  /* 0x0000000617137210 */ /* 0x040fe20007f3e0ff */
[----:B------:R-:W-:Y:S01]  /*0790*/  BSSY.RECONVERGENT B2, `(.L_x_248) ;  /* 0x0000015000027945 */ /* 0x000fe20003800200 */
[----:B------:R-:W-:Y:S02]  /*07a0*/  IMAD.MOV.U32 R2, RZ, RZ, R14 ;  /* 0x000000ffff027224 */ /* 0x000fe400078e000e */
[----:B------:R-:W-:Y:S01]  /*07b0*/  LEA.HI.X.SX32 R18, R23, R7, 0x1, P1 ;  /* 0x0000000717127211 */ /* 0x000fe200008f0eff */
        /* <DEDUP_REMOVED lines=18> */
.L_x_249:
[----:B------:R-:W-:Y:S05]  /*08e0*/  BSYNC.RECONVERGENT B2 ;  /* 0x0000000000027941 */ /* 0x000fea0003800200 */
.L_x_248:
[----:B------:R-:W-:Y:S01]  /*08f0*/  DSETP.GEU.AND P0, PT, R2, R12, PT ;  /* 0x0000000c0200722a */ /* 0x000fe20003f0e000 */
[CC--:B------:R-:W-:Y:S01]  /*0900*/  IADD3 R22, P1, PT, R20.reuse, R6.reuse, RZ ;  /* 0x0000000614167210 */ /* 0x0c0fe20007f3e0ff */
[C---:B------:R-:W-:Y:S01]  /*0910*/  VIADD R16, R20.reuse, 0x100 ;  /* 0x0000010014107836 */ /* 0x040fe20000000000 */
[----:B------:R-:W-:Y:S01]  /*0920*/  BSSY.RECONVERGENT B2, `(.L_x_250) ;  /* 0x0000016000027945 */ /* 0x000fe20003800200 */
[----:B------:R-:W-:Y:S01]  /*0930*/  IMAD.MOV.U32 R14, RZ, RZ, R12 ;  /* 0x000000ffff0e7224 */ /* 0x000fe200078e000c */
[----:B------:R-:W-:Y:S01]  /*0940*/  LEA.HI.X.SX32 R19, R20, R7, 0x1, P1 ;  /* 0x0000000714137211 */ /* 0x000fe200008f0eff */
[----:B------:R-:W-:Y:S01]  /*0950*/  IMAD.MOV.U32 R17, RZ, RZ, R22 ;  /* 0x000000ffff117224 */ /* 0x000fe200078e0016 */
[----:B------:R-:W-:Y:S01]  /*0960*/  IADD3 R24, P2, PT, R16, R6, RZ ;  /* 0x0000000610187210 */ /* 0x000fe20007f5e0ff */
[----:B------:R-:W-:Y:S02]  /*0970*/  IMAD.MOV.U32 R15, RZ, RZ, R13 ;  /* 0x000000ffff0f7224 */ /* 0x000fe400078e000d */
[----:B------:R-:W-:-:S04]  /*0980*/  IMAD.MOV.U32 R18, RZ, RZ, R19 ;  /* 0x000000ffff127224 */ /* 0x000fc800078e0013 */
[----:B------:R-:W-:Y:S06]  /*0990*/  @!P0 BRA `(.L_x_251) ;  /* 0x0000000000388947 */ /* 0x000fec0003800000 */
        /* <DEDUP_REMOVED lines=14> */
.L_x_251:
[----:B------:R-:W-:Y:S05]  /*0a80*/  BSYNC.RECONVERGENT B2 ;  /* 0x0000000000027941 */ /* 0x000fea0003800200 */
.L_x_250:
[----:B------:R-:W-:Y:S01]  /*0a90*/  DSETP.GEU.AND P0, PT, R14, R10, PT ;  /* 0x0000000a0e00722a */ /* 0x000fe20003f0e000 */
[----:B------:R-:W-:Y:S01]  /*0aa0*/  LEA.HI.X.SX32 R13, R16, R7, 0x1, P2 ;  /* 0x00000007100d7211 */ /* 0x000fe200010f0eff */
[----:B------:R-:W-:Y:S01]  /*0ab0*/  BSSY.RECONVERGENT B2, `(.L_x_252) ;  /* 0x0000014000027945 */ /* 0x000fe20003800200 */
[----:B------:R-:W-:Y:S02]  /*0ac0*/  IMAD.MOV.U32 R9, RZ, RZ, R24 ;  /* 0x000000ffff097224 */ /* 0x000fe400078e0018 */
[----:B------:R-:W-:Y:S02]  /*0ad0*/  IMAD.MOV.U32 R2, RZ, RZ, R10 ;  /* 0x000000ffff027224 */ /* 0x000fe400078e000a */
[----:B------:R-:W-:Y:S02]  /*0ae0*/  IMAD.MOV.U32 R8, RZ, RZ, R13 ;  /* 0x000000ffff087224 */ /* 0x000fe400078e000d */
[----:B------:R-:W-:-:S05]  /*0af0*/  IMAD.MOV.U32 R3, RZ, RZ, R11 ;  /* 0x000000ffff037224 */ /* 0x000fca00078e000b */
        /* <DEDUP_REMOVED lines=15> */
.L_x_253:
[----:B------:R-:W-:Y:S05]  /*0bf0*/  BSYNC.RECONVERGENT B2 ;  /* 0x0000000000027941 */ /* 0x000fea0003800200 */
.L_x_252:
[C---:B------:R-:W-:Y:S02]  /*0c00*/  VIADD R10, R20.reuse, 0x200 ;  /* 0x00000200140a7836 */ /* 0x040fe40000000000 */
[----:B------:R-:W-:-:S03]  /*0c10*/  VIADD R20, R20, 0x400 ;  /* 0x0000040014147836 */ /* 0x000fc60000000000 */
[----:B------:R-:W-:-:S13]  /*0c20*/  ISETP.GE.AND P0, PT, R10, UR5, PT ;  /* 0x000000050a007c0c */ /* 0x000fda000bf06270 */
[----:B------:R-:W-:Y:S05]  /*0c30*/  @!P0 BRA `(.L_x_254) ;  /* 0xfffffff800508947 */ /* 0x000fea000383ffff */
.L_x_240:
[----:B------:R-:W-:Y:S05]  /*0c40*/  BSYNC.RECONVERGENT B1 ;  /* 0x0000000000017941 */ /* 0x000fea0003800200 */
.L_x_239:
[----:B------:R-:W0:Y:S02]  /*0c50*/  LDCU UR6, c[0x0][0x398] ;  /* 0x00007300ff0677ac */ /* 0x000e240008000800 */
[----:B0-----:R-:W-:-:S09]  /*0c60*/  UISETP.GE.AND UP0, UPT, UR6, 0x100, UPT ;  /* 0x000001000600788c */ /* 0x001fd2000bf06270 */
[----:B------:R-:W-:Y:S05]  /*0c70*/  BRA.U !UP0, `(.L_x_255) ;  /* 0x0000001508507547 */ /* 0x000fea000b800000 */
        /* <DEDUP_REMOVED lines=32> */
.L_x_257:
[----:B------:R-:W-:Y:S05]  /*0e80*/  BSYNC.RECONVERGENT B1 ;  /* 0x0000000000017941 */ /* 0x000fea0003800200 */
.L_x_256:
        /* <DEDUP_REMOVED lines=12> */
[----:B---3--:R-:W-:Y:S01]  /*0f50*/  MOV R8, R14 ;  /* 0x0000000e00087202 */ /* 0x008fe20000000f00 */
[----:B----4-:R-:W-:Y:S02]  /*0f60*/  IMAD.MOV.U32 R9, RZ, RZ, R13 ;  /* 0x000000ffff097224 */ /* 0x010fe400078e000d */
[----:B------:R-:W-:Y:S02]  /*0f70*/  IMAD.MOV.U32 R2, RZ, RZ, R6 ;  /* 0x000000ffff027224 */ /* 0x000fe400078e0006 */
[----:B------:R-:W-:-:S08]  /*0f80*/  IMAD.MOV.U32 R3, RZ, RZ, R7 ;  /* 0x000000ffff037224 */ /* 0x000fd000078e0007 */
        /* <DEDUP_REMOVED lines=15> */
.L_x_259:
[----:B------:R-:W-:Y:S05]  /*1080*/  BSYNC.RECONVERGENT B1 ;  /* 0x0000000000017941 */ /* 0x000fea0003800200 */
.L_x_258:
        /* <DEDUP_REMOVED lines=31> */
.L_x_261:
[----:B------:R-:W-:Y:S05]  /*1280*/  BSYNC.RECONVERGENT B1 ;  /* 0x0000000000017941 */ /* 0x000fea0003800200 */
.L_x_260:
        /* <DEDUP_REMOVED lines=31> */
.L_x_263:
[----:B------:R-:W-:Y:S05]  /*1480*/  BSYNC.RECONVERGENT B1 ;  /* 0x0000000000017941 */ /* 0x000fea0003800200 */
.L_x_262:
        /* <DEDUP_REMOVED lines=12> */
[----:B--2---:R-:W-:Y:S01]  /*1550*/  IMAD.MOV.U32 R14, RZ, RZ, R7 ;  /* 0x000000ffff0e7224 */ /* 0x004fe200078e0007 */
[----:B------:R-:W-:Y:S01]  /*1560*/  MOV R13, R5 ;  /* 0x00000005000d7202 */ /* 0x000fe20000000f00 */
[----:B----4-:R-:W-:Y:S02]  /*1570*/  IMAD.MOV.U32 R15, RZ, RZ, R6 ;  /* 0x000000ffff0f7224 */ /* 0x010fe400078e0006 */
        /* <DEDUP_REMOVED lines=16> */
.L_x_265:
[----:B------:R-:W-:Y:S05]  /*1680*/  BSYNC.RECONVERGENT B1 ;  /* 0x0000000000017941 */ /* 0x000fea0003800200 */
.L_x_264:
        /* <DEDUP_REMOVED lines=11> */
.L_x_267:
[----:B------:R-:W-:Y:S05]  /*1740*/  BSYNC.RECONVERGENT B1 ;  /* 0x0000000000017941 */ /* 0x000fea0003800200 */
.L_x_266:
        /* <DEDUP_REMOVED lines=8> */
[----:B-1234-:R-:W1:Y:S04]  /*17d0*/  LDS.128 R4, [R0+0x20] ;  /* 0x0000200000047984 */ /* 0x01ee680000000c00 */
[----:B------:R2:W3:Y:S04]  /*17e0*/  LDS.64 R2, [R0+0x80] ;  /* 0x0000800000027984 */ /* 0x0004e80000000a00 */
[----:B------:R2:W4:Y:S01]  /*17f0*/  LDS.128 R8, [R0+0x30] ;  /* 0x0000300000087984 */ /* 0x0005220000000c00 */
        /* <DEDUP_REMOVED lines=20> */
.L_x_270:
[----:B------:R-:W-:Y:S05]  /*1940*/  BSYNC.RECONVERGENT B1 ;  /* 0x0000000000017941 */ /* 0x000fea0003800200 */
.L_x_269:
        /* <DEDUP_REMOVED lines=23> */
.L_x_272:
[----:B------:R-:W-:Y:S05]  /*1ac0*/  BSYNC.RECONVERGENT B1 ;  /* 0x0000000000017941 */ /* 0x000fea0003800200 */
.L_x_271:
        /* <DEDUP_REMOVED lines=21> */
.L_x_274:
[----:B------:R-:W-:Y:S05]  /*1c20*/  BSYNC.RECONVERGENT B1 ;  /* 0x0000000000017941 */ /* 0x000fea0003800200 */
.L_x_273:
        /* <DEDUP_REMOVED lines=23> */
.L_x_276:
[----:B------:R-:W-:Y:S05]  /*1da0*/  BSYNC.RECONVERGENT B1 ;  /* 0x0000000000017941 */ /* 0x000fea0003800200 */
.L_x_275:
[----:B------:R-:W-:Y:S01]  /*1db0*/  DSETP.GEU.AND P0, PT, R12, R18, PT ;  /* 0x000000120c00722a */ /* 0x000fe20003f0e000 */
[----:B------:R-:W-:Y:S01]  /*1dc0*/  BSSY.RECONVERGENT B1, `(.L_x_277) ;  /* 0x0000014000017945 */ /* 0x000fe20003800200 */
[----:B------:R-:W-:Y:S01]  /*1dd0*/  IMAD.MOV.U32 R14, RZ, RZ, R18 ;  /* 0x000000ffff0e7224 */ /* 0x000fe200078e0012 */
[----:B------:R-:W-:Y:S01]  /*1de0*/  MOV R15, R19 ;  /* 0x00000013000f7202 */ /* 0x000fe20000000f00 */
[----:B-1----:R-:W-:Y:S02]  /*1df0*/  IMAD.MOV.U32 R21, RZ, RZ, R8 ;  /* 0x000000ffff157224 */ /* 0x002fe400078e0008 */
[----:B------:R-:W-:-:S08]  /*1e00*/  IMAD.MOV.U32 R23, RZ, RZ, R9 ;  /* 0x000000ffff177224 */ /* 0x000fd000078e0009 */
        /* <DEDUP_REMOVED lines=15> */
.L_x_278:
[----:B------:R-:W-:Y:S05]  /*1f00*/  BSYNC.RECONVERGENT B1 ;  /* 0x0000000000017941 */ /* 0x000fea0003800200 */
.L_x_277:
        /* <DEDUP_REMOVED lines=21> */
.L_x_280:
[----:B------:R-:W-:Y:S05]  /*2060*/  BSYNC.RECONVERGENT B1 ;  /* 0x0000000000017941 */ /* 0x000fea0003800200 */
.L_x_279:
        /* <DEDUP_REMOVED lines=21> */
.L_x_255:
[----:B------:R-:W0:Y:S01]  /*21c0*/  S2R R4, SR_LANEID ;  /* 0x0000000000047919 */ /* 0x000e220000000000 */
[----:B------:R-:W-:Y:S01]  /*21d0*/  LOP3.LUT R5, R0, 0x3e0, RZ, 0xc0, !PT ;  /* 0x000003e000057812 */ /* 0x000fe200078ec0ff */
[----:B------:R-:W-:Y:S01]  /*21e0*/  BSSY.RECONVERGENT B1, `(.L_x_281) ;  /* 0x0000024000017945 */ /* 0x000fe20003800200 */
[----:B------:R-:W-:Y:S02]  /*21f0*/  IMAD.MOV.U32 R12, RZ, RZ, R9 ;  /* 0x000000ffff0c7224 */ /* 0x000fe400078e0009 */
[----:B------:R-:W-:Y:S02]  /*2200*/  IMAD.MOV.U32 R14, RZ, RZ, R8 ;  /* 0x000000ffff0e7224 */ /* 0x000fe400078e0008 */
[----:B------:R-:W-:Y:S01]  /*2210*/  VIADD R6, R5, 0x20 ;  /* 0x0000002005067836 */ /* 0x000fe20000000000 */
[----:B------:R-:W-:Y:S01]  /*2220*/  LOP3.LUT R5, RZ, R5, RZ, 0x33, !PT ;  /* 0x00000005ff057212 */ /* 0x000fe200078e33ff */
[----:B-----5:R-:W-:-:S03]  /*2230*/  IMAD.MOV.U32 R7, RZ, RZ, R3 ;  /* 0x000000ffff077224 */ /* 0x020fc600078e0003 */
[----:B------:R-:W-:Y:S01]  /*2240*/  ISETP.GT.AND P0, PT, R6, UR6, PT ;  /* 0x0000000606007c0c */ /* 0x000fe2000bf04270 */
[----:B------:R-:W-:Y:S02]  /*2250*/  VIADD R5, R5, UR6 ;  /* 0x0000000605057c36 */ /* 0x000fe40008000000 */
[----:B------:R-:W-:-:S03]  /*2260*/  IMAD.MOV.U32 R6, RZ, RZ, R2 ;  /* 0x000000ffff067224 */ /* 0x000fc600078e0002 */
[----:B------:R-:W-:-:S05]  /*2270*/  SEL R5, R5, 0x1f, P0 ;  /* 0x0000001f05057807 */ /* 0x000fca0000000000 */
[----:B------:R1:W2:Y:S04]  /*2280*/  SHFL.DOWN PT, R10, R2, 0x1, R5 ;  /* 0x08200000020a7989 */ /* 0x0002a800000e0005 */
[----:B------:R1:W3:Y:S04]  /*2290*/  SHFL.DOWN PT, R11, R3, 0x1, R5 ;  /* 0x08200000030b7989 */ /* 0x0002e800000e0005 */
[----:B------:R1:W4:Y:S01]  /*22a0*/  SHFL.DOWN PT, R16, R9, 0x1, R5 ;  /* 0x0820000009107989 */ /* 0x00032200000e0005 */
[----:B0-----:R-:W-:-:S03]  /*22b0*/  ISETP.GE.AND P0, PT, R4, R5, PT ;  /* 0x000000050400720c */ /* 0x001fc60003f06270 */
[----:B------:R1:W0:Y:S10]  /*22c0*/  SHFL.DOWN PT, R13, R8, 0x1, R5 ;  /* 0x08200000080d7989 */ /* 0x00023400000e0005 */
[----:B-1----:R-:W-:Y:S05]  /*22d0*/  @P0 BRA `(.L_x_282) ;  /* 0x0000000000500947 */ /* 0x002fea0003800000 */
[----:B--23--:R-:W-:Y:S01]  /*22e0*/  DSETP.GEU.AND P0, PT, R2, R10, PT ;  /* 0x0000000a0200722a */ /* 0x00cfe20003f0e000 */
        /* <DEDUP_REMOVED lines=19> */
.L_x_282:
[----:B------:R-:W-:Y:S05]  /*2420*/  BSYNC.RECONVERGENT B1 ;  /* 0x0000000000017941 */ /* 0x000fea0003800200 */
.L_x_281:
[----:B------:R-:W-:Y:S01]  /*2430*/  VIADD R2, R4, 0x2 ;  /* 0x0000000204027836 */ /* 0x000fe20000000000 */
[----:B------:R1:W1:Y:S01]  /*2440*/  SHFL.DOWN PT, R8, R6, 0x2, R5 ;  /* 0x0840000006087989 */ /* 0x00026200000e0005 */
[----:B------:R-:W-:Y:S01]  /*2450*/  BSSY.RECONVERGENT B1, `(.L_x_283) ;  /* 0x000001e000017945 */ /* 0x000fe20003800200 */
[----:B--2---:R-:W-:Y:S01]  /*2460*/  IMAD.MOV.U32 R10, RZ, RZ, R12 ;  /* 0x000000ffff0a7224 */ /* 0x004fe200078e000c */
[----:B----4-:R-:W-:Y:S01]  /*2470*/  MOV R16, R14 ;  /* 0x0000000e00107202 */ /* 0x010fe20000000f00 */
[----:B------:R2:W4:Y:S01]  /*2480*/  SHFL.DOWN PT, R9, R7, 0x2, R5 ;  /* 0x0840000007097989 */ /* 0x00052200000e0005 */
[----:B------:R-:W-:Y:S01]  /*2490*/  ISETP.GT.AND P0, PT, R2, R5, PT ;  /* 0x000000050200720c */ /* 0x000fe20003f04270 */
[----:B------:R-:W-:Y:S02]  /*24a0*/  IMAD.MOV.U32 R2, RZ, RZ, R6 ;  /* 0x000000ffff027224 */ /* 0x000fe400078e0006 */
[----:B---3--:R2:W3:Y:S01]  /*24b0*/  SHFL.DOWN PT, R11, R12, 0x2, R5 ;  /* 0x084000000c0b7989 */ /* 0x0084e200000e0005 */
[----:B------:R-:W-:-:S03]  /*24c0*/  IMAD.MOV.U32 R3, RZ, RZ, R7 ;  /* 0x000000ffff037224 */ /* 0x000fc600078e0007 */
[----:B0-----:R2:W0:Y:S06]  /*24d0*/  SHFL.DOWN PT, R13, R14, 0x2, R5 ;  /* 0x084000000e0d7989 */ /* 0x00142c00000e0005 */
[----:B------:R-:W-:Y:S05]  /*24e0*/  @P0 BRA `(.L_x_284) ;  /* 0x0000000000500947 */ /* 0x000fea0003800000 */
[----:B-1--4-:R-:W-:Y:S01]  /*24f0*/  DSETP.GEU.AND P0, PT, R6, R8, PT ;  /* 0x000000080600722a */ /* 0x012fe20003f0e000 */
        /* <DEDUP_REMOVED lines=19> */
.L_x_284:
[----:B------:R-:W-:Y:S05]  /*2630*/  BSYNC.RECONVERGENT B1 ;  /* 0x0000000000017941 */ /* 0x000fea0003800200 */
.L_x_283:
[----:B-1----:R-:W-:Y:S01]  /*2640*/  VIADD R6, R4, 0x4 ;  /* 0x0000000404067836 */ /* 0x002fe20000000000 */
[----:B------:R1:W1:Y:S01]  /*2650*/  SHFL.DOWN PT, R8, R2, 0x4, R5 ;  /* 0x0880000002087989 */ /* 0x00026200000e0005 */
[----:B------:R-:W-:Y:S01]  /*2660*/  BSSY.RECONVERGENT B1, `(.L_x_285) ;  /* 0x000001e000017945 */ /* 0x000fe20003800200 */
[----:B--2---:R-:W-:Y:S02]  /*2670*/  IMAD.MOV.U32 R12, RZ, RZ, R10 ;  /* 0x000000ffff0c7224 */ /* 0x004fe400078e000a */
[----:B------:R-:W-:Y:S01]  /*2680*/  ISETP.GT.AND P0, PT, R6, R5, PT ;  /* 0x000000050600720c */ /* 0x000fe20003f04270 */
[----:B----4-:R2:W4:Y:S01]  /*2690*/  SHFL.DOWN PT, R9, R3, 0x4, R5 ;  /* 0x0880000003097989 */ /* 0x01052200000e0005 */
[----:B------:R-:W-:Y:S02]  /*26a0*/  IMAD.MOV.U32 R14, RZ, RZ, R16 ;  /* 0x000000ffff0e7224 */ /* 0x000fe400078e0010 */
[----:B------:R-:W-:Y:S01]  /*26b0*/  IMAD.MOV.U32 R6, RZ, RZ, R2 ;  /* 0x000000ffff067224 */ /* 0x000fe200078e0002 */
[----:B---3--:R2:W3:Y:S01]  /*26c0*/  SHFL.DOWN PT, R11, R10, 0x4, R5 ;  /* 0x088000000a0b7989 */ /* 0x0084e200000e0005 */
[----:B------:R-:W-:-:S03]  /*26d0*/  IMAD.MOV.U32 R7, RZ, RZ, R3 ;  /* 0x000000ffff077224 */ /* 0x000fc600078e0003 */
[----:B0-----:R2:W0:Y:S04]  /*26e0*/  SHFL.DOWN PT, R13, R16, 0x4, R5 ;  /* 0x08800000100d7989 */ /* 0x00142800000e0005 */
        /* <DEDUP_REMOVED lines=21> */
.L_x_286:
[----:B------:R-:W-:Y:S05]  /*2840*/  BSYNC.RECONVERGENT B1 ;  /* 0x0000000000017941 */ /* 0x000fea0003800200 */
.L_x_285:
        /* <DEDUP_REMOVED lines=32> */
.L_x_288:
[----:B------:R-:W-:Y:S05]  /*2a50*/  BSYNC.RECONVERGENT B1 ;  /* 0x0000000000017941 */ /* 0x000fea0003800200 */
.L_x_287:
[----:B-1----:R-:W-:Y:S01]  /*2a60*/  VIADD R8, R4, 0x10 ;  /* 0x0000001004087836 */ /* 0x002fe20000000000 */
[----:B------:R1:W1:Y:S01]  /*2a70*/  SHFL.DOWN PT, R6, R2, 0x10, R5 ;  /* 0x0a00000002067989 */ /* 0x00026200000e0005 */
[----:B------:R-:W-:Y:S01]  /*2a80*/  BSSY.RECONVERGENT B1, `(.L_x_289) ;  /* 0x000001e000017945 */ /* 0x000fe20003800200 */
[----:B--2---:R-:W-:Y:S01]  /*2a90*/  IMAD.MOV.U32 R14, RZ, RZ, R10 ;  /* 0x000000ffff0e7224 */ /* 0x004fe200078e000a */
[----:B------:R-:W-:Y:S01]  /*2aa0*/  MOV R15, R16 ;  /* 0x00000010000f7202 */ /* 0x000fe20000000f00 */
[----:B------:R2:W1:Y:S01]  /*2ab0*/  SHFL.DOWN PT, R7, R3, 0x10, R5 ;  /* 0x0a00000003077989 */ /* 0x00046200000e0005 */
[----:B------:R-:W-:Y:S01]  /*2ac0*/  ISETP.GT.AND P0, PT, R8, R5, PT ;  /* 0x000000050800720c */ /* 0x000fe20003f04270 */
[----:B------:R-:W-:Y:S02]  /*2ad0*/  IMAD.MOV.U32 R12, RZ, RZ, R2 ;  /* 0x000000ffff0c7224 */ /* 0x000fe400078e0002 */
[----:B----4-:R2:W4:Y:S01]  /*2ae0*/  SHFL.DOWN PT, R9, R10, 0x10, R5 ;  /* 0x0a0000000a097989 */ /* 0x01052200000e0005 */
[----:B0-----:R-:W-:-:S03]  /*2af0*/  IMAD.MOV.U32 R13, RZ, RZ, R3 ;  /* 0x000000ffff0d7224 */ /* 0x001fc600078e0003 */
[----:B---3--:R2:W0:Y:S06]  /*2b00*/  SHFL.DOWN PT, R11, R16, 0x10, R5 ;  /* 0x0a000000100b7989 */ /* 0x00842c00000e0005 */
[----:B------:R-:W-:Y:S05]  /*2b10*/  @P0 BRA `(.L_x_290) ;  /* 0x0000000000500947 */ /* 0x000fea0003800000 */
[----:B-1----:R-:W-:Y:S01]  /*2b20*/  DSETP.GEU.AND P0, PT, R2, R6, PT ;  /* 0x000000060200722a */ /* 0x002fe20003f0e000 */
        /* <DEDUP_REMOVED lines=19> */
.L_x_290:
[----:B------:R-:W-:Y:S05]  /*2c60*/  BSYNC.RECONVERGENT B1 ;  /* 0x0000000000017941 */ /* 0x000fea0003800200 */
.L_x_289:
[----:B------:R-:W-:Y:S01]  /*2c70*/  ISETP.NE.AND P0, PT, R4, RZ, PT ;  /* 0x000000ff0400720c */ /* 0x000fe20003f05270 */
[----:B------:R-:W-:-:S12]  /*2c80*/  BSSY.RECONVERGENT B1, `(.L_x_291) ;  /* 0x000000a000017945 */ /* 0x000fd80003800200 */
[----:B------:R-:W-:Y:S05]  /*2c90*/  @P0 BRA `(.L_x_292) ;  /* 0x0000000000200947 */ /* 0x000fea0003800000 */
[----:B------:R-:W3:Y:S01]  /*2ca0*/  S2R R4, SR_CgaCtaId ;  /* 0x0000000000047919 */ /* 0x000ee20000008800 */
[----:B--2---:R-:W-:Y:S02]  /*2cb0*/  MOV R3, 0x400 ;  /* 0x0000040000037802 */ /* 0x004fe40000000f00 */
[----:B-1----:R-:W-:-:S04]  /*2cc0*/  SHF.R.U32.HI R2, RZ, 0x1, R0 ;  /* 0x00000001ff027819 */ /* 0x002fc80000011600 */
[----:B------:R-:W-:Y:S02]  /*2cd0*/  LOP3.LUT R2, R2, 0x1f0, RZ, 0xc0, !PT ;  /* 0x000001f002027812 */ /* 0x000fe400078ec0ff */
[----:B---3--:R-:W-:-:S05]  /*2ce0*/  LEA R3, R4, R3, 0x18 ;  /* 0x0000000304037211 */ /* 0x008fca00078ec0ff */
[----:B------:R-:W-:-:S05]  /*2cf0*/  IMAD.IADD R3, R2, 0x1, R3 ;  /* 0x0000000102037824 */ /* 0x000fca00078e0203 */
[----:B------:R3:W-:Y:S04]  /*2d00*/  STS.64 [R3+0x10], R14 ;  /* 0x0000100e03007388 */ /* 0x0007e80000000a00 */
[----:B------:R3:W-:Y:S02]  /*2d10*/  STS.64 [R3+0x8], R12 ;  /* 0x0000080c03007388 */ /* 0x0007e40000000a00 */
.L_x_292:
[----:B------:R-:W-:Y:S05]  /*2d20*/  BSYNC.RECONVERGENT B1 ;  /* 0x0000000000017941 */ /* 0x000fea0003800200 */
.L_x_291:
[----:B------:R-:W-:Y:S01]  /*2d30*/  BAR.SYNC.DEFER_BLOCKING 0x0 ;  /* 0x0000000000007b1d */ /* 0x000fe20000010000 */
[----:B------:R-:W-:-:S13]  /*2d40*/  ISETP.NE.AND P1, PT, R0, RZ, PT ;  /* 0x000000ff0000720c */ /* 0x000fda0003f25270 */
[----:B------:R-:W-:Y:S05]  /*2d50*/  @P1 BRA `(.L_x_268) ;  /* 0x0000003400c41947 */ /* 0x000fea0003800000 */
[----:B------:R-:W-:Y:S01]  /*2d60*/  UISETP.GE.AND UP0, UPT, UR6, 0x21, UPT ;  /* 0x000000210600788c */ /* 0x000fe2000bf06270 */
[----:B0-----:R-:W-:Y:S02]  /*2d70*/  IMAD.MOV.U32 R11, RZ, RZ, R14 ;  /* 0x000000ffff0b7224 */ /* 0x001fe400078e000e */
[----:B------:R-:W-:Y:S02]  /*2d80*/  IMAD.MOV.U32 R8, RZ, RZ, R15 ;  /* 0x000000ffff087224 */ /* 0x000fe400078e000f */
[----:B-1----:R-:W-:Y:S02]  /*2d90*/  IMAD.MOV.U32 R2, RZ, RZ, R12 ;  /* 0x000000ffff027224 */ /* 0x002fe400078e000c */
[----:B--23--:R-:W-:Y:S02]  /*2da0*/  IMAD.MOV.U32 R3, RZ, RZ, R13 ;  /* 0x000000ffff037224 */ /* 0x00cfe400078e000d */
[----:B------:R-:W-:Y:S05]  /*2db0*/  BRA.U !UP0, `(.L_x_293) ;  /* 0x00000001086c7547 */ /* 0x000fea000b800000 */
[----:B------:R-:W0:Y:S01]  /*2dc0*/  S2UR UR5, SR_CgaCtaId ;  /* 0x00000000000579c3 */ /* 0x000e220000008800 */
[----:B------:R-:W-:Y:S01]  /*2dd0*/  UMOV UR4, 0x400 ;  /* 0x0000040000047882 */ /* 0x000fe20000000000 */
[----:B------:R-:W-:Y:S01]  /*2de0*/  BSSY.RECONVERGENT B1, `(.L_x_293) ;  /* 0x0000018000017945 */ /* 0x000fe20003800200 */
[----:B0-----:R-:W-:-:S09]  /*2df0*/  ULEA UR4, UR5, UR4, 0x18 ;  /* 0x0000000405047291 */ /* 0x001fd2000f8ec0ff */
[----:B------:R-:W0:Y:S04]  /*2e00*/  LDS.64 R4, [UR4+0x18] ;  /* 0x00001804ff047984 */ /* 0x000e280008000a00 */
        /* <DEDUP_REMOVED lines=21> */
.L_x_294:
[----:B------:R-:W-:Y:S05]  /*2f60*/  BSYNC.RECONVERGENT B1 ;  /* 0x0000000000017941 */ /* 0x000fea0003800200 */
.L_x_293:
[----:B------:R-:W-:Y:S01]  /*2f70*/  UISETP.GE.AND UP0, UPT, UR6, 0x41, UPT ;  /* 0x000000410600788c */ /* 0x000fe2000bf06270 */
[----:B----4-:R-:W-:Y:S02]  /*2f80*/  IMAD.MOV.U32 R9, RZ, RZ, R11 ;  /* 0x000000ffff097224 */ /* 0x010fe400078e000b */
        /* <DEDUP_REMOVED lines=30> */
.L_x_296:
[----:B------:R-:W-:Y:S05]  /*3170*/  BSYNC.RECONVERGENT B1 ;  /* 0x0000000000017941 */ /* 0x000fea0003800200 */
.L_x_295:
[----:B------:R-:W-:Y:S01]  /*3180*/  UISETP.GE.AND UP0, UPT, UR6, 0x61, UPT ;  /* 0x000000610600788c */ /* 0x000fe2000bf06270 */
[----:B------:R-:W-:Y:S01]  /*3190*/  IMAD.MOV.U32 R11, RZ, RZ, R9 ;  /* 0x000000ffff0b7224 */ /* 0x000fe200078e0009 */
[----:B------:R-:W-:Y:S01]  /*31a0*/  MOV R3, R5 ;  /* 0x0000000500037202 */ /* 0x000fe20000000f00 */
[----:B------:R-:W-:Y:S02]  /*31b0*/  IMAD.MOV.U32 R8, RZ, RZ, R0 ;  /* 0x000000ffff087224 */ /* 0x000fe400078e0000 */
[----:B------:R-:W-:-:S04]  /*31c0*/  IMAD.MOV.U32 R2, RZ, RZ, R4 ;  /* 0x000000ffff027224 */ /* 0x000fc800078e0004 */
        /* <DEDUP_REMOVED lines=27> */
.L_x_298:
[----:B------:R-:W-:Y:S05]  /*3380*/  BSYNC.RECONVERGENT B1 ;  /* 0x0000000000017941 */ /* 0x000fea0003800200 */
.L_x_297:
        /* <DEDUP_REMOVED lines=32> */
.L_x_300:
[----:B------:R-:W-:Y:S05]  /*3590*/  BSYNC.RECONVERGENT B1 ;  /* 0x0000000000017941 */ /* 0x000fea0003800200 */
.L_x_299:
        /* <DEDUP_REMOVED lines=32> */
.L_x_302:
[----:B------:R-:W-:Y:S05]  /*37a0*/  BSYNC.RECONVERGENT B1 ;  /* 0x0000000000017941 */ /* 0x000fea0003800200 */
.L_x_301:
        /* <DEDUP_REMOVED lines=14> */
[----:B------:R-:W-:Y:S01]  /*3890*/  IMAD.MOV.U32 R5, RZ, RZ, R7 ;  /* 0x000000ffff057224 */ /* 0x000fe200078e0007 */
[----:B-1----:R-:W-:Y:S01]  /*38a0*/  MOV R9, R12 ;  /* 0x0000000c00097202 */ /* 0x002fe20000000f00 */
[----:B------:R-:W-:-:S09]  /*38b0*/  IMAD.MOV.U32 R0, RZ, RZ, R13 ;  /* 0x000000ffff007224 */ /* 0x000fd200078e000d */
        /* <DEDUP_REMOVED lines=15> */
.L_x_304:
[----:B------:R-:W-:Y:S05]  /*39b0*/  BSYNC.RECONVERGENT B1 ;  /* 0x0000000000017941 */ /* 0x000fea0003800200 */
.L_x_303:
        /* <DEDUP_REMOVED lines=32> */
.L_x_236:
[----:B------:R-:W1:Y:S01]  /*3bc0*/  S2R R0, SR_TID.X ;  /* 0x0000000000007919 */ /* 0x000e620000002100 */
[----:B------:R-:W1:Y:S01]  /*3bd0*/  LDC.64 R2, c[0x0][0x380] ;  /* 0x0000e000ff027b82 */ /* 0x000e620000000a00 */
[----:B------:R-:W2:Y:S01]  /*3be0*/  LDCU.64 UR6, c[0x0][0x388] ;  /* 0x00007100ff0677ac */ /* 0x000ea20008000a00 */
[----:B-1----:R-:W-:-:S05]  /*3bf0*/  IMAD.WIDE.U32 R2, R0, 0x8, R2 ;  /* 0x0000000800027825 */ /* 0x002fca00078e0002 */
[----:B0-----:R-:W3:Y:S04]  /*3c00*/  LDG.E.64 R4, desc[UR8][R2.64] ;  /* 0x0000000802047981 */ /* 0x001ee8000c1e1b00 */
[----:B------:R-:W3:Y:S04]  /*3c10*/  LDG.E.64 R6, desc[UR8][R2.64+0x800] ;  /* 0x0008000802067981 */ /* 0x000ee8000c1e1b00 */
[----:B------:R-:W4:Y:S04]  /*3c20*/  LDG.E.64 R8, desc[UR8][R2.64+0x1000] ;  /* 0x0010000802087981 */ /* 0x000f28000c1e1b00 */
[----:B------:R-:W5:Y:S04]  /*3c30*/  LDG.E.64 R12, desc[UR8][R2.64+0x1800] ;  /* 0x00180008020c7981 */ /* 0x000f68000c1e1b00 */
[----:B------:R-:W5:Y:S01]  /*3c40*/  LDG.E.64 R10, desc[UR8][R2.64+0x2000] ;  /* 0x00200008020a7981 */ /* 0x000f62000c1e1b00 */
[----:B------:R-:W-:Y:S01]  /*3c50*/  BSSY.RECONVERGENT B1, `(.L_x_305) ;  /* 0x000001c000017945 */ /* 0x000fe20003800200 */
[----:B---3--:R-:W-:-:S06]  /*3c60*/  DSETP.GEU.AND P0, PT, R4, R6, PT ;  /* 0x000000060400722a */ /* 0x008fcc0003f0e000 */
[----:B------:R-:W-:Y:S02]  /*3c70*/  FSEL R4, R4, R6, P0 ;  /* 0x0000000604047208 */ /* 0x000fe40000000000 */
[----:B------:R-:W-:Y:S01]  /*3c80*/  FSEL R5, R5, R7, P0 ;  /* 0x0000000705057208 */ /* 0x000fe20000000000 */
[C---:B------:R-:W-:Y:S01]  /*3c90*/  VIADD R7, R0.reuse, 0x200 ;  /* 0x0000020000077836 */ /* 0x040fe20000000000 */
[----:B------:R-:W-:-:S04]  /*3ca0*/  LOP3.LUT R6, R0, 0x400, RZ, 0xfc, !PT ;  /* 0x0000040000067812 */ /* 0x000fc800078efcff */
[----:B----4-:R-:W-:Y:S01]  /*3cb0*/  DSETP.GEU.AND P1, PT, R4, R8, PT ;  /* 0x000000080400722a */ /* 0x010fe20003f2e000 */
[----:B--2---:R-:W-:-:S05]  /*3cc0*/  IADD3 R17, P4, PT, R6, UR6, RZ ;  /* 0x0000000606117c10 */ /* 0x004fca000ff9e0ff */
[----:B------:R-:W-:Y:S01]  /*3cd0*/  FSEL R4, R4, R8, P1 ;  /* 0x0000000804047208 */ /* 0x000fe20000800000 */
[----:B------:R-:W-:Y:S01]  /*3ce0*/  IMAD.X R16, RZ, RZ, UR7, P4 ;  /* 0x00000007ff107e24 */ /* 0x000fe2000a0e06ff */
[----:B------:R-:W-:Y:S01]  /*3cf0*/  FSEL R5, R5, R9, P1 ;  /* 0x0000000905057208 */ /* 0x000fe20000800000 */
[----:B------:R-:W-:-:S05]  /*3d00*/  VIADD R9, R0, 0x100 ;  /* 0x0000010000097836 */ /* 0x000fca0000000000 */
[----:B-----5:R-:W-:Y:S01]  /*3d10*/  DSETP.GEU.AND P2, PT, R4, R12, PT ;  /* 0x0000000c0400722a */ /* 0x020fe20003f4e000 */
[----:B------:R-:W-:-:S05]  /*3d20*/  @P1 SEL R7, R0, R9, P0 ;  /* 0x0000000900071207 */ /* 0x000fca0000000000 */
[----:B------:R-:W-:Y:S02]  /*3d30*/  FSEL R4, R4, R12, P2 ;  /* 0x0000000c04047208 */ /* 0x000fe40001000000 */
[----:B------:R-:W-:-:S06]  /*3d40*/  FSEL R5, R5, R13, P2 ;  /* 0x0000000d05057208 */ /* 0x000fcc0001000000 */
[----:B------:R-:W-:Y:S01]  /*3d50*/  DSETP.GEU.AND P3, PT, R4, R10, PT ;  /* 0x0000000a0400722a */ /* 0x000fe20003f6e000 */
[----:B------:R-:W-:-:S13]  /*3d60*/  @!P2 VIADD R7, R0, 0x300 ;  /* 0x000003000007a836 */ /* 0x000fda0000000000 */
[----:B------:R-:W-:Y:S05]  /*3d70*/  @!P3 BRA `(.L_x_306) ;  /* 0x000000000024b947 */ /* 0x000fea0003800000 */
[C---:B------:R-:W-:Y:S02]  /*3d80*/  ISETP.GE.U32.AND P0, PT, R7.reuse, R6, PT ;  /* 0x000000060700720c */ /* 0x040fe40003f06070 */
[----:B------:R-:W-:Y:S02]  /*3d90*/  IADD3 R6, P1, PT, R7, UR6, RZ ;  /* 0x0000000607067c10 */ /* 0x000fe4000ff3e0ff */
[----:B------:R-:W-:-:S03]  /*3da0*/  ISETP.GE.U32.AND.EX P0, PT, RZ, RZ, PT, P0 ;  /* 0x000000ffff00720c */ /* 0x000fc60003f06100 */
[----:B------:R-:W-:-:S10]  /*3db0*/  IMAD.X R7, RZ, RZ, UR7, P1 ;  /* 0x00000007ff077e24 */ /* 0x000fd400088e06ff */
[----:B------:R-:W-:-:S06]  /*3dc0*/  DSETP.LT.OR P0, PT, R10, R4, !P0 ;  /* 0x000000040a00722a */ /* 0x000fcc0004701400 */
[----:B------:R-:W-:Y:S02]  /*3dd0*/  FSEL R10, R4, R10, P0 ;  /* 0x0000000a040a7208 */ /* 0x000fe40000000000 */
[----:B------:R-:W-:Y:S02]  /*3de0*/  FSEL R11, R5, R11, P0 ;  /* 0x0000000b050b7208 */ /* 0x000fe40000000000 */
[----:B------:R-:W-:Y:S02]  /*3df0*/  SEL R17, R6, R17, P0 ;  /* 0x0000001106117207 */ /* 0x000fe40000000000 */
[----:B------:R-:W-:-:S07]  /*3e00*/  SEL R16, R7, R16, P0 ;  /* 0x0000001007107207 */ /* 0x000fce0000000000 */
.L_x_306:
[----:B------:R-:W-:Y:S05]  /*3e10*/  BSYNC.RECONVERGENT B1 ;  /* 0x0000000000017941 */ /* 0x000fea0003800200 */
.L_x_305:
[----:B------:R-:W-:Y:S01]  /*3e20*/  UISETP.GE.U32.AND UP0, UPT, UR4, 0xa00, UPT ;  /* 0x00000a000400788c */ /* 0x000fe2000bf06070 */
[----:B------:R-:W-:Y:S02]  /*3e30*/  IMAD.MOV.U32 R19, RZ, RZ, 0x500 ;  /* 0x00000500ff137424 */ /* 0x000fe400078e00ff */
[----:B------:R-:W-:Y:S01]  /*3e40*/  IMAD.MOV.U32 R18, RZ, RZ, RZ ;  /* 0x000000ffff127224 */ /* 0x000fe200078e00ff */
[----:B------:R-:W-:-:S09]  /*3e50*/  UISETP.GE.U32.AND.EX UP0, UPT, UR5, URZ, UPT, UP0 ;  /* 0x000000ff0500728c */ /* 0x000fd2000bf06100 */
[----:B------:R-:W-:Y:S05]  /*3e60*/  BRA.U !UP0, `(.L_x_307) ;  /* 0x0000000508647547 */ /* 0x000fea000b800000 */
[----:B------:R-:W-:Y:S01]  /*3e70*/  IMAD.MOV.U32 R14, RZ, RZ, R10 ;  /* 0x000000ffff0e7224 */ /* 0x000fe200078e000a */
[----:B------:R-:W0:Y:S01]  /*3e80*/  LDCU.64 UR6, c[0x0][0x388] ;  /* 0x00007100ff0677ac */ /* 0x000e220008000a00 */
[----:B------:R-:W-:Y:S02]  /*3e90*/  IMAD.MOV.U32 R15, RZ, RZ, R11 ;  /* 0x000000ffff0f7224 */ /* 0x000fe400078e000b */
[----:B------:R-:W-:Y:S01]  /*3ea0*/  IMAD.MOV.U32 R21, RZ, RZ, 0x500 ;  /* 0x00000500ff157424 */ /* 0x000fe200078e00ff */
[----:B------:R-:W1:Y:S01]  /*3eb0*/  LDCU.64 UR4, c[0x0][0x398] ;  /* 0x00007300ff0477ac */ /* 0x000e620008000a00 */
[----:B------:R-:W-:-:S07]  /*3ec0*/  IMAD.MOV.U32 R19, RZ, RZ, RZ ;  /* 0x000000ffff137224 */ /* 0x000fce00078e00ff */
.L_x_310:
[----:B------:R-:W-:-:S04]  /*3ed0*/  LEA R24, P0, R21, R2, 0x3 ;  /* 0x0000000215187211 */ /* 0x000fc800078018ff */
[----:B------:R-:W-:-:S05]  /*3ee0*/  LEA.HI.X R25, R21, R3, R19, 0x3, P0 ;  /* 0x0000000315197211 */ /* 0x000fca00000f1c13 */
[----:B------:R-:W2:Y:S04]  /*3ef0*/  LDG.E.64 R12, desc[UR8][R24.64] ;  /* 0x00000008180c7981 */ /* 0x000ea8000c1e1b00 */
[----:B------:R-:W3:Y:S04]  /*3f00*/  LDG.E.64 R8, desc[UR8][R24.64+0x800] ;  /* 0x0008000818087981 */ /* 0x000ee8000c1e1b00 */
[----:B------:R-:W4:Y:S04]  /*3f10*/  LDG.E.64 R6, desc[UR8][R24.64+0x1000] ;  /* 0x0010000818067981 */ /* 0x000f28000c1e1b00 */
[----:B------:R1:W5:Y:S04]  /*3f20*/  LDG.E.64 R4, desc[UR8][R24.64+0x1800] ;  /* 0x0018000818047981 */ /* 0x000368000c1e1b00 */
[----:B------:R1:W5:Y:S01]  /*3f30*/  LDG.E.64 R10, desc[UR8][R24.64+0x2000] ;  /* 0x00200008180a7981 */ /* 0x000362000c1e1b00 */
[----:B0-----:R-:W-:Y:S01]  /*3f40*/  IADD3 R18, P0, P1, R21, UR6, R0 ;  /* 0x0000000615127c10 */ /* 0x001fe2000f91e000 */
[----:B------:R-:W-:Y:S03]  /*3f50*/  BSSY.RECONVERGENT B1, `(.L_x_308) ;  /* 0x0000027000017945 */ /* 0x000fe60003800200 */
[----:B------:R-:W-:Y:S01]  /*3f60*/  IADD3.X R20, PT, PT, R19, UR7, RZ, P0, P1 ;  /* 0x0000000713147c10 */ /* 0x000fe200087e24ff */
[----:B------:R-:W-:-:S04]  /*3f70*/  IMAD.MOV.U32 R22, RZ, RZ, R18 ;  /* 0x000000ffff167224 */ /* 0x000fc800078e0012 */
[----:B------:R-:W-:Y:S01]  /*3f80*/  IMAD.MOV.U32 R23, RZ, RZ, R20 ;  /* 0x000000ffff177224 */ /* 0x000fe200078e0014 */
[----:B--2---:R-:W-:-:S14]  /*3f90*/  DSETP.GEU.AND P2, PT, R14, R12, PT ;  /* 0x0000000c0e00722a */ /* 0x004fdc0003f4e000 */
[----:B------:R-:W-:-:S04]  /*3fa0*/  @P2 ISETP.GE.U32.AND P0, PT, R17, R22, PT ;  /* 0x000000161100220c */ /* 0x000fc80003f06070 */
[----:B------:R-:W-:-:S13]  /*3fb0*/  @P2 ISETP.GE.AND.EX P0, PT, R16, R23, PT, P0 ;  /* 0x000000171000220c */ /* 0x000fda0003f06300 */
[----:B------:R-:W-:-:S06]  /*3fc0*/  @P2 DSETP.LT.OR P0, PT, R12, R14, !P0 ;  /* 0x0000000e0c00222a */ /* 0x000fcc0004701400 */
[----:B------:R-:W-:Y:S02]  /*3fd0*/  @P2 FSEL R14, R14, R12, P0 ;  /* 0x0000000c0e0e2208 */ /* 0x000fe40000000000 */
[----:B------:R-:W-:Y:S02]  /*3fe0*/  @P2 FSEL R15, R15, R13, P0 ;  /* 0x0000000d0f0f2208 */ /* 0x000fe40000000000 */
[----:B------:R-:W-:Y:S01]  /*3ff0*/  @P2 SEL R22, R17, R22, P0 ;  /* 0x0000001611162207 */ /* 0x000fe20000000000 */
[----:B------:R-:W-:Y:S01]  /*4000*/  @P2 IMAD.MOV.U32 R12, RZ, RZ, R14 ;  /* 0x000000ffff0c2224 */ /* 0x000fe200078e000e */
[----:B------:R-:W-:Y:S01]  /*4010*/  @P2 SEL R23, R16, R23, P0 ;  /* 0x0000001710172207 */ /* 0x000fe20000000000 */
[----:B------:R-:W-:Y:S01]  /*4020*/  @P2 IMAD.MOV.U32 R13, RZ, RZ, R15 ;  /* 0x000000ffff0d2224 */ /* 0x000fe200078e000f */
[----:B------:R-:W-:-:S05]  /*4030*/  IADD3 R15, P3, PT, R18, 0x100, RZ ;  /* 0x00000100120f7810 */ /* 0x000fca0007f7e0ff */
[----:B---3--:R-:W-:Y:S01]  /*4040*/  DSETP.GEU.AND P1, PT, R12, R8, PT ;  /* 0x000000080c00722a */ /* 0x008fe20003f2e000 */
[----:B------:R-:W-:-:S13]  /*4050*/  IMAD.X R16, RZ, RZ, R20, P3 ;  /* 0x000000ffff107224 */ /* 0x000fda00018e0614 */
[----:B------:R-:W-:-:S04]  /*4060*/  @P1 ISETP.GE.U32.AND P0, PT, R22, R15, PT ;  /* 0x0000000f1600120c */ /* 0x000fc80003f06070 */
[----:B------:R-:W-:-:S13]  /*4070*/  @P1 ISETP.GE.AND.EX P0, PT, R23, R16, PT, P0 ;  /* 0x000000101700120c */ /* 0x000fda0003f06300 */
[----:B------:R-:W-:-:S06]  /*4080*/  @P1 DSETP.LT.OR P0, PT, R8, R12, !P0 ;  /* 0x0000000c0800122a */ /* 0x000fcc0004701400 */
[----:B------:R-:W-:Y:S02]  /*4090*/  @P1 FSEL R12, R12, R8, P0 ;  /* 0x000000080c0c1208 */ /* 0x000fe40000000000 */
[----:B------:R-:W-:Y:S02]  /*40a0*/  @P1 FSEL R13, R13, R9, P0 ;  /* 0x000000090d0d1208 */ /* 0x000fe40000000000 */
[----:B------:R-:W-:Y:S01]  /*40b0*/  @P1 SEL R15, R22, R15, P0 ;  /* 0x0000000f160f1207 */ /* 0x000fe20000000000 */
[----:B------:R-:W-:Y:S01]  /*40c0*/  @P1 IMAD.MOV.U32 R8, RZ, RZ, R12 ;  /* 0x000000ffff081224 */ /* 0x000fe200078e000c */
[----:B------:R-:W-:Y:S01]  /*40d0*/  IADD3 R12, P3, PT, R18, 0x200, RZ ;  /* 0x00000200120c7810 */ /* 0x000fe20007f7e0ff */
[----:B------:R-:W-:Y:S01]  /*40e0*/  @P1 IMAD.MOV.U32 R9, RZ, RZ, R13 ;  /* 0x000000ffff091224 */ /* 0x000fe200078e000d */
[----:B------:R-:W-:-:S03]  /*40f0*/  @P1 SEL R16, R23, R16, P0 ;  /* 0x0000001017101207 */ /* 0x000fc60000000000 */
[----:B------:R-:W-:Y:S02]  /*4100*/  IMAD.X R14, RZ, RZ, R20, P3 ;  /* 0x000000ffff0e7224 */ /* 0x000fe400018e0614 */
[----:B----4-:R-:W-:-:S14]  /*4110*/  DSETP.GEU.AND P2, PT, R8, R6, PT ;  /* 0x000000060800722a */ /* 0x010fdc0003f4e000 */
[----:B-1----:R-:W-:Y:S05]  /*4120*/  @!P2 BRA `(.L_x_309) ;  /* 0x000000000024a947 */ /* 0x002fea0003800000 */
[----:B------:R-:W-:-:S04]  /*4130*/  IADD3 R12, P1, PT, R18, 0x200, RZ ;  /* 0x00000200120c7810 */ /* 0x000fc80007f3e0ff */
[----:B------:R-:W-:Y:S01]  /*4140*/  ISETP.GE.U32.AND P0, PT, R15, R12, PT ;  /* 0x0000000c0f00720c */ /* 0x000fe20003f06070 */
[----:B------:R-:W-:-:S05]  /*4150*/  IMAD.X R13, RZ, RZ, R20, P1 ;  /* 0x000000ffff0d7224 */ /* 0x000fca00008e0614 */
[----:B------:R-:W-:-:S13]  /*4160*/  ISETP.GE.AND.EX P0, PT, R16, R13, PT, P0 ;  /* 0x0000000d1000720c */ /* 0x000fda0003f06300 */
[----:B------:R-:W-:-:S06]  /*4170*/  DSETP.LT.OR P0, PT, R6, R8, !P0 ;  /* 0x000000080600722a */ /* 0x000fcc0004701400 */
[----:B------:R-:W-:Y:S02]  /*4180*/  FSEL R6, R8, R6, P0 ;  /* 0x0000000608067208 */ /* 0x000fe40000000000 */
[----:B------:R-:W-:Y:S02]  /*4190*/  FSEL R7, R9, R7, P0 ;  /* 0x0000000709077208 */ /* 0x000fe40000000000 */
[----:B------:R-:W-:Y:S02]  /*41a0*/  SEL R12, R15, R12, P0 ;  /* 0x0000000c0f0c7207 */ /* 0x000fe40000000000 */
[----:B------:R-:W-:-:S07]  /*41b0*/  SEL R14, R16, R13, P0 ;  /* 0x0000000d100e7207 */ /* 0x000fce0000000000 */
.L_x_309:
[----:B------:R-:W-:Y:S05]  /*41c0*/  BSYNC.RECONVERGENT B1 ;  /* 0x0000000000017941 */ /* 0x000fea0003800200 */
.L_x_308:
[----:B-----5:R-:W-:Y:S01]  /*41d0*/  DSETP.GEU.AND P1, PT, R6, R4, PT ;  /* 0x000000040600722a */ /* 0x020fe20003f2e000 */
[C---:B------:R-:W-:Y:S02]  /*41e0*/  IADD3 R8, P0, PT, R18.reuse, 0x300, RZ ;  /* 0x0000030012087810 */ /* 0x040fe40007f1e0ff */
[----:B------:R-:W-:-:S03]  /*41f0*/  IADD3 R17, P3, PT, R18, 0x400, RZ ;  /* 0x0000040012117810 */ /* 0x000fc60007f7e0ff */
[--C-:B------:R-:W-:Y:S02]  /*4200*/  IMAD.X R9, RZ, RZ, R20.reuse, P0 ;  /* 0x000000ffff097224 */ /* 0x100fe400000e0614 */
[----:B------:R-:W-:-:S06]  /*4210*/  IMAD.X R16, RZ, RZ, R20, P3 ;  /* 0x000000ffff107224 */ /* 0x000fcc00018e0614 */
[----:B------:R-:W-:-:S04]  /*4220*/  @P1 ISETP.GE.U32.AND P0, PT, R12, R8, PT ;  /* 0x000000080c00120c */ /* 0x000fc80003f06070 */
[----:B------:R-:W-:-:S13]  /*4230*/  @P1 ISETP.GE.AND.EX P0, PT, R14, R9, PT, P0 ;  /* 0x000000090e00120c */ /* 0x000fda0003f06300 */
[----:B------:R-:W-:-:S06]  /*4240*/  @P1 DSETP.LT.OR P0, PT, R4, R6, !P0 ;  /* 0x000000060400122a */ /* 0x000fcc0004701400 */
[----:B------:R-:W-:Y:S02]  /*4250*/  @P1 FSEL R7, R7, R5, P0 ;  /* 0x0000000507071208 */ /* 0x000fe40000000000 */
[----:B------:R-:W-:Y:S02]  /*4260*/  @P1 FSEL R6, R6, R4, P0 ;  /* 0x0000000406061208 */ /* 0x000fe40000000000 */
[----:B------:R-:W-:Y:S01]  /*4270*/  @P1 SEL R8, R12, R8, P0 ;  /* 0x000000080c081207 */ /* 0x000fe20000000000 */
[----:B------:R-:W-:Y:S01]  /*4280*/  @P1 IMAD.MOV.U32 R5, RZ, RZ, R7 ;  /* 0x000000ffff051224 */ /* 0x000fe200078e0007 */
[----:B------:R-:W-:Y:S02]  /*4290*/  @P1 MOV R4, R6 ;  /* 0x0000000600041202 */ /* 0x000fe40000000f00 */
[----:B------:R-:W-:Y:S02]  /*42a0*/  @P1 SEL R9, R14, R9, P0 ;  /* 0x000000090e091207 */ /* 0x000fe40000000000 */
[----:B------:R-:W-:-:S02]  /*42b0*/  IADD3 R6, P1, PT, R21, 0xa00, RZ ;  /* 0x00000a0015067810 */ /* 0x000fc40007f3e0ff */
[----:B------:R-:W-:Y:S01]  /*42c0*/  DSETP.GEU.AND P2, PT, R4, R10, PT ;  /* 0x0000000a0400722a */ /* 0x000fe20003f4e000 */
[----:B------:R-:W-:Y:S02]  /*42d0*/  IADD3 R21, P3, PT, R21, 0x500, RZ ;  /* 0x0000050015157810 */ /* 0x000fe40007f7e0ff */
[----:B------:R-:W-:Y:S01]  /*42e0*/  ISETP.GT.U32.AND P4, PT, R6, UR4, PT ;  /* 0x0000000406007c0c */ /* 0x000fe2000bf84070 */
[--C-:B------:R-:W-:Y:S02]  /*42f0*/  IMAD.X R6, RZ, RZ, R19.reuse, P1 ;  /* 0x000000ffff067224 */ /* 0x100fe400008e0613 */
[----:B------:R-:W-:-:S03]  /*4300*/  IMAD.X R18, RZ, RZ, R19, P3 ;  /* 0x000000ffff127224 */ /* 0x000fc600018e0613 */
[----:B------:R-:W-:Y:S01]  /*4310*/  ISETP.GT.AND.EX P1, PT, R6, UR5, PT, P4 ;  /* 0x0000000506007c0c */ /* 0x000fe2000bf24340 */
[----:B------:R-:W-:-:S04]  /*4320*/  IMAD.MOV.U32 R19, RZ, RZ, R18 ;  /* 0x000000ffff137224 */ /* 0x000fc800078e0012 */
        /* <DEDUP_REMOVED lines=8> */
[----:B------:R-:W-:Y:S02]  /*43b0*/  @P2 IMAD.MOV.U32 R11, RZ, RZ, R5 ;  /* 0x000000ffff0b2224 */ /* 0x000fe400078e0005 */
[----:B------:R-:W-:Y:S02]  /*43c0*/  IMAD.MOV.U32 R14, RZ, RZ, R10 ;  /* 0x000000ffff0e7224 */ /* 0x000fe400078e000a */
[----:B------:R-:W-:Y:S01]  /*43d0*/  IMAD.MOV.U32 R15, RZ, RZ, R11 ;  /* 0x000000ffff0f7224 */ /* 0x000fe200078e000b */
[----:B------:R-:W-:Y:S06]  /*43e0*/  @!P1 BRA `(.L_x_310) ;  /* 0xfffffff800b89947 */ /* 0x000fec000383ffff */
[----:B------:R-:W-:-:S07]  /*43f0*/  IMAD.MOV.U32 R19, RZ, RZ, R21 ;  /* 0x000000ffff137224 */ /* 0x000fce00078e0015 */
.L_x_307:
[----:B------:R-:W-:-:S04]  /*4400*/  ISETP.GE.U32.AND P0, PT, R19, UR4, PT ;  /* 0x0000000413007c0c */ /* 0x000fc8000bf06070 */
[----:B------:R-:W-:-:S13]  /*4410*/  ISETP.GE.AND.EX P0, PT, R18, UR5, PT, P0 ;  /* 0x0000000512007c0c */ /* 0x000fda000bf06300 */
[----:B------:R-:W-:Y:S05]  /*4420*/  @P0 BRA `(.L_x_311) ;  /* 0x0000000800c40947 */ /* 0x000fea0003800000 */
[----:B------:R-:W-:Y:S01]  /*4430*/  IADD3 R21, PT, PT, -R19, UR4, RZ ;  /* 0x0000000413157c10 */ /* 0x000fe2000fffe1ff */
[----:B------:R-:W-:Y:S03]  /*4440*/  BSSY.RECONVERGENT B1, `(.L_x_311) ;  /* 0x00000af000017945 */ /* 0x000fe60003800200 */
[----:B------:R-:W-:-:S13]  /*4450*/  ISETP.GE.AND P0, PT, R0, R21, PT ;  /* 0x000000150000720c */ /* 0x000fda0003f06270 */
[----:B------:R-:W-:Y:S05]  /*4460*/  @P0 BRA `(.L_x_312) ;  /* 0x0000000800b00947 */ /* 0x000fea0003800000 */
[----:B------:R-:W-:Y:S01]  /*4470*/  LOP3.LUT R6, RZ, R0, RZ, 0x33, !PT ;  /* 0x00000000ff067212 */ /* 0x000fe200078e33ff */
[----:B------:R-:W-:Y:S01]  /*4480*/  BSSY.RECONVERGENT B2, `(.L_x_313) ;  /* 0x0000036000027945 */ /* 0x000fe20003800200 */
[----:B------:R-:W-:Y:S02]  /*4490*/  IMAD.MOV.U32 R12, RZ, RZ, R0 ;  /* 0x000000ffff0c7224 */ /* 0x000fe400078e0000 */
[----:B------:R-:W-:-:S04]  /*44a0*/  IADD3 R6, PT, PT, -R19, UR4, R6 ;  /* 0x0000000413067c10 */ /* 0x000fc8000fffe106 */
[----:B------:R-:W-:-:S04]  /*44b0*/  LOP3.LUT R2, R6, 0x300, RZ, 0xc0, !PT ;  /* 0x0000030006027812 */ /* 0x000fc800078ec0ff */
[----:B------:R-:W-:-:S13]  /*44c0*/  ISETP.NE.AND P0, PT, R2, 0x300, PT ;  /* 0x000003000200780c */ /* 0x000fda0003f05270 */
[----:B------:R-:W-:Y:S05]  /*44d0*/  @!P0 BRA `(.L_x_314) ;  /* 0x0000000000c08947 */ /* 0x000fea0003800000 */
[----:B------:R-:W0:Y:S01]  /*44e0*/  LDCU.64 UR10, c[0x0][0x380] ;  /* 0x00007000ff0a77ac */ /* 0x000e220008000a00 */
[----:B------:R-:W-:Y:S01]  /*44f0*/  IADD3 R9, P0, PT, R0, R19, RZ ;  /* 0x0000001300097210 */ /* 0x000fe20007f1e0ff */
[----:B------:R-:W-:Y:S01]  /*4500*/  IMAD.MOV.U32 R12, RZ, RZ, R0 ;  /* 0x000000ffff0c7224 */ /* 0x000fe200078e0000 */
[----:B------:R-:W-:-:S03]  /*4510*/  LEA.HI R2, R6, 0x1, RZ, 0x18 ;  /* 0x0000000106027811 */ /* 0x000fc600078fc0ff */
[----:B------:R-:W-:Y:S01]  /*4520*/  IMAD.X R14, RZ, RZ, R18, P0 ;  /* 0x000000ffff0e7224 */ /* 0x000fe200000e0612 */
[----:B------:R-:W-:Y:S02]  /*4530*/  LOP3.LUT R2, R2, 0x3, RZ, 0xc0, !PT ;  /* 0x0000000302027812 */ /* 0x000fe400078ec0ff */
[----:B------:R-:W-:-:S03]  /*4540*/  IADD3 R13, P0, PT, R9, UR6, RZ ;  /* 0x00000006090d7c10 */ /* 0x000fc6000ff1e0ff */
[----:B------:R-:W-:Y:S01]  /*4550*/  IMAD.MOV R7, RZ, RZ, -R2 ;  /* 0x000000ffff077224 */ /* 0x000fe200078e0a02 */
[----:B0-----:R-:W-:-:S04]  /*4560*/  LEA R8, P1, R9, UR10, 0x3 ;  /* 0x0000000a09087c11 */ /* 0x001fc8000f8218ff */
[----:B------:R-:W-:Y:S02]  /*4570*/  LEA.HI.X R9, R9, UR11, R14, 0x3, P1 ;  /* 0x0000000b09097c11 */ /* 0x000fe400088f1c0e */
[----:B------:R-:W-:-:S07]  /*4580*/  IADD3.X R14, PT, PT, R14, UR7, RZ, P0, !PT ;  /* 0x000000070e0e7c10 */ /* 0x000fce00087fe4ff */
.L_x_317:
        /* <DEDUP_REMOVED lines=31> */
.L_x_316:
[----:B------:R-:W-:Y:S05]  /*4780*/  BSYNC.RECONVERGENT B3 ;  /* 0x0000000000037941 */ /* 0x000fea0003800200 */
.L_x_315:
[----:B------:R-:W-:Y:S01]  /*4790*/  IADD3 R13, P0, PT, R13, 0x100, RZ ;  /* 0x000001000d0d7810 */ /* 0x000fe20007f1e0ff */
[----:B------:R-:W-:Y:S02]  /*47a0*/  VIADD R12, R12, 0x100 ;  /* 0x000001000c0c7836 */ /* 0x000fe40000000000 */
[----:B------:R-:W-:Y:S02]  /*47b0*/  IMAD.X R9, RZ, RZ, R9, P3 ;  /* 0x000000ffff097224 */ /* 0x000fe400018e0609 */
[----:B------:R-:W-:Y:S01]  /*47c0*/  IMAD.X R14, RZ, RZ, R14, P0 ;  /* 0x000000ffff0e7224 */ /* 0x000fe200000e060e */
[----:B------:R-:W-:Y:S07]  /*47d0*/  @P2 BRA `(.L_x_317) ;  /* 0xfffffffc006c2947 */ /* 0x000fee000383ffff */
.L_x_314:
[----:B------:R-:W-:Y:S05]  /*47e0*/  BSYNC.RECONVERGENT B2 ;  /* 0x0000000000027941 */ /* 0x000fea0003800200 */
.L_x_313:
[----:B------:R-:W-:-:S13]  /*47f0*/  ISETP.GE.U32.AND P0, PT, R6, 0x300, PT ;  /* 0x000003000600780c */ /* 0x000fda0003f06070 */
[----:B------:R-:W-:Y:S05]  /*4800*/  @!P0 BRA `(.L_x_312) ;  /* 0x0000000400c88947 */ /* 0x000fea0003800000 */
[----:B------:R-:W0:Y:S01]  /*4810*/  LDC.64 R8, c[0x0][0x380] ;  /* 0x0000e000ff087b82 */ /* 0x000e220000000a00 */
[----:B------:R-:W-:-:S07]  /*4820*/  VIADD R20, R12, 0x200 ;  /* 0x000002000c147836 */ /* 0x000fce0000000000 */
[----:B------:R-:W1:Y:S02]  /*4830*/  LDC.64 R6, c[0x0][0x388] ;  /* 0x0000e200ff067b82 */ /* 0x000e640000000a00 */
.L_x_326:
        /* <DEDUP_REMOVED lines=13> */
[----:B------:R-:W-:Y:S01]  /*4910*/  MOV R2, R14 ;  /* 0x0000000e00027202 */ /* 0x000fe20000000f00 */
[----:B------:R-:W-:-:S12]  /*4920*/  IMAD.MOV.U32 R3, RZ, RZ, R15 ;  /* 0x000000ffff037224 */ /* 0x000fd800078e000f */
        /* <DEDUP_REMOVED lines=15> */
.L_x_319:
[----:B------:R-:W-:Y:S05]  /*4a20*/  BSYNC.RECONVERGENT B2 ;  /* 0x0000000000027941 */ /* 0x000fea0003800200 */
.L_x_318:
        /* <DEDUP_REMOVED lines=26> */
.L_x_321:
[----:B------:R-:W-:Y:S05]  /*4bd0*/  BSYNC.RECONVERGENT B2 ;  /* 0x0000000000027941 */ /* 0x000fea0003800200 */
.L_x_320:
[----:B------:R-:W-:Y:S01]  /*4be0*/  DSETP.GEU.AND P0, PT, R16, R10, PT ;  /* 0x0000000a1000722a */ /* 0x000fe20003f0e000 */
[CC--:B------:R-:W-:Y:S01]  /*4bf0*/  IADD3 R13, P1, P4, R19.reuse, R6.reuse, R20 ;  /* 0x00000006130d7210 */ /* 0x0c0fe20007c3e014 */
[----:B------:R-:W-:Y:S01]  /*4c00*/  VIADD R4, R20, 0x100 ;  /* 0x0000010014047836 */ /* 0x000fe20000000000 */
[----:B------:R-:W-:Y:S01]  /*4c10*/  BSSY.RECONVERGENT B2, `(.L_x_322) ;  /* 0x0000016000027945 */ /* 0x000fe20003800200 */
[----:B------:R-:W-:Y:S01]  /*4c20*/  IMAD.MOV.U32 R2, RZ, RZ, R10 ;  /* 0x000000ffff027224 */ /* 0x000fe200078e000a */
[----:B------:R-:W-:Y:S01]  /*4c30*/  IADD3.X R22, PT, PT, R18, R7, RZ, P1, P4 ;  /* 0x0000000712167210 */ /* 0x000fe20000fe84ff */
[----:B------:R-:W-:Y:S01]  /*4c40*/  IMAD.MOV.U32 R5, RZ, RZ, R13 ;  /* 0x000000ffff057224 */ /* 0x000fe200078e000d */
[----:B------:R-:W-:Y:S01]  /*4c50*/  IADD3 R4, P2, P3, R19, R6, R4 ;  /* 0x0000000613047210 */ /* 0x000fe20007b5e004 */
        /* <DEDUP_REMOVED lines=17> */
.L_x_323:
[----:B------:R-:W-:Y:S05]  /*4d70*/  BSYNC.RECONVERGENT B2 ;  /* 0x0000000000027941 */ /* 0x000fea0003800200 */
.L_x_322:
[----:B------:R-:W-:Y:S01]  /*4d80*/  DSETP.GEU.AND P0, PT, R2, R14, PT ;  /* 0x0000000e0200722a */ /* 0x000fe20003f0e000 */
[----:B------:R-:W-:Y:S01]  /*4d90*/  IADD3.X R13, PT, PT, R18, R7, RZ, P2, P3 ;  /* 0x00000007120d7210 */ /* 0x000fe200017e64ff */
        /* <DEDUP_REMOVED lines=20> */
.L_x_325:
[----:B------:R-:W-:Y:S05]  /*4ee0*/  BSYNC.RECONVERGENT B2 ;  /* 0x0000000000027941 */ /* 0x000fea0003800200 */
.L_x_324:
[C---:B------:R-:W-:Y:S02]  /*4ef0*/  VIADD R2, R20.reuse, 0x200 ;  /* 0x0000020014027836 */ /* 0x040fe40000000000 */
[----:B------:R-:W-:-:S03]  /*4f00*/  VIADD R20, R20, 0x400 ;  /* 0x0000040014147836 */ /* 0x000fc60000000000 */
[----:B------:R-:W-:-:S13]  /*4f10*/  ISETP.GE.AND P0, PT, R2, R21, PT ;  /* 0x000000150200720c */ /* 0x000fda0003f06270 */
[----:B------:R-:W-:Y:S05]  /*4f20*/  @!P0 BRA `(.L_x_326) ;  /* 0xfffffff800448947 */ /* 0x000fea000383ffff */
.L_x_312:
[----:B------:R-:W-:Y:S05]  /*4f30*/  BSYNC.RECONVERGENT B1 ;  /* 0x0000000000017941 */ /* 0x000fea0003800200 */
.L_x_311:
        /* <DEDUP_REMOVED lines=13> */
[----:B------:R-:W-:Y:S01]  /*5010*/  MOV R12, R6 ;  /* 0x00000006000c7202 */ /* 0x000fe20000000f00 */
[----:B------:R-:W-:Y:S02]  /*5020*/  IMAD.MOV.U32 R13, RZ, RZ, R7 ;  /* 0x000000ffff0d7224 */ /* 0x000fe400078e0007 */
        /* <DEDUP_REMOVED lines=17> */
.L_x_328:
[----:B------:R-:W-:Y:S05]  /*5140*/  BSYNC.RECONVERGENT B1 ;  /* 0x0000000000017941 */ /* 0x000fea0003800200 */
.L_x_327:
        /* <DEDUP_REMOVED lines=31> */
.L_x_330:
[----:B------:R-:W-:Y:S05]  /*5340*/  BSYNC.RECONVERGENT B1 ;  /* 0x0000000000017941 */ /* 0x000fea0003800200 */
.L_x_329:
        /* <DEDUP_REMOVED lines=31> */
.L_x_332:
[----:B------:R-:W-:Y:S05]  /*5540*/  BSYNC.RECONVERGENT B1 ;  /* 0x0000000000017941 */ /* 0x000fea0003800200 */
.L_x_331:
[----:B------:R-:W-:Y:S01]  /*5550*/  ISETP.GT.AND P0, PT, R8, 0x17, PT ;  /* 0x000000170800780c */ /* 0x000fe20003f04270 */
[----:B-1----:R1:W1:Y:S01]  /*5560*/  SHFL.DOWN PT, R6, R2, 0x8, 0x1f ;  /* 0x09001f0002067f89 */ /* 0x00226200000e0000 */
[----:B------:R-:W-:Y:S01]  /*5570*/  BSSY.RECONVERGENT B1, `(.L_x_333) ;  /* 0x000001d000017945 */ /* 0x000fe20003800200 */
[----:B--2---:R-:W-:Y:S02]  /*5580*/  IMAD.MOV.U32 R9, RZ, RZ, R11 ;  /* 0x000000ffff097224 */ /* 0x004fe400078e000b */
[----:B---3--:R2:W3:Y:S01]  /*5590*/  SHFL.DOWN PT, R7, R3, 0x8, 0x1f ;  /* 0x09001f0003077f89 */ /* 0x0084e200000e0000 */
[----:B------:R-:W-:Y:S02]  /*55a0*/  IMAD.MOV.U32 R10, RZ, RZ, R12 ;  /* 0x000000ffff0a7224 */ /* 0x000fe400078e000c */
[----:B------:R-:W-:Y:S01]  /*55b0*/  IMAD.MOV.U32 R4, RZ, RZ, R2 ;  /* 0x000000ffff047224 */ /* 0x000fe200078e0002 */
[----:B0-----:R2:W0:Y:S01]  /*55c0*/  SHFL.DOWN PT, R14, R11, 0x8, 0x1f ;  /* 0x09001f000b0e7f89 */ /* 0x00142200000e0000 */
[----:B------:R-:W-:-:S03]  /*55d0*/  IMAD.MOV.U32 R5, RZ, RZ, R3 ;  /* 0x000000ffff057224 */ /* 0x000fc600078e0003 */
[----:B----4-:R2:W4:Y:S01]  /*55e0*/  SHFL.DOWN PT, R13, R12, 0x8, 0x1f ;  /* 0x09001f000c0d7f89 */ /* 0x01052200000e0000 */
[----:B------:R-:W-:Y:S05]  /*55f0*/  @P0 BRA `(.L_x_334) ;  /* 0x0000000000500947 */ /* 0x000fea0003800000 */
[----:B-1-3--:R-:W-:Y:S01]  /*5600*/  DSETP.GEU.AND P0, PT, R2, R6, PT ;  /* 0x000000060200722a */ /* 0x00afe20003f0e000 */
[----:B0-----:R-:W-:Y:S01]  /*5610*/  IMAD.MOV.U32 R9, RZ, RZ, R14 ;  /* 0x000000ffff097224 */ /* 0x001fe200078e000e */
        /* <DEDUP_REMOVED lines=18> */
.L_x_334:
[----:B------:R-:W-:Y:S05]  /*5740*/  BSYNC.RECONVERGENT B1 ;  /* 0x0000000000017941 */ /* 0x000fea0003800200 */
.L_x_333:
        /* <DEDUP_REMOVED lines=8> */
[----:B----4-:R-:W-:-:S03]  /*57d0*/  IMAD.MOV.U32 R13, RZ, RZ, R5 ;  /* 0x000000ffff0d7224 */ /* 0x010fc600078e0005 */
[----:B---3--:R3:W4:Y:S01]  /*57e0*/  SHFL.DOWN PT, R7, R10, 0x10, 0x1f ;  /* 0x0a001f000a077f89 */ /* 0x00872200000e0000 */
[----:B------:R-:W-:Y:S05]  /*57f0*/  @P0 BRA `(.L_x_336) ;  /* 0x0000000000500947 */ /* 0x000fea0003800000 */
[----:B-12---:R-:W-:Y:S01]  /*5800*/  DSETP.GEU.AND P0, PT, R4, R2, PT ;  /* 0x000000020400722a */ /* 0x006fe20003f0e000 */
        /* <DEDUP_REMOVED lines=19> */
.L_x_336:
[----:B------:R-:W-:Y:S05]  /*5940*/  BSYNC.RECONVERGENT B1 ;  /* 0x0000000000017941 */ /* 0x000fea0003800200 */
.L_x_335:
[----:B------:R-:W-:Y:S01]  /*5950*/  ISETP.NE.AND P0, PT, R8, RZ, PT ;  /* 0x000000ff0800720c */ /* 0x000fe20003f05270 */
[----:B------:R-:W-:-:S12]  /*5960*/  BSSY.RECONVERGENT B1, `(.L_x_337) ;  /* 0x000000a000017945 */ /* 0x000fd80003800200 */
[----:B------:R-:W-:Y:S05]  /*5970*/  @P0 BRA `(.L_x_338) ;  /* 0x0000000000200947 */ /* 0x000fea0003800000 */
[----:B-1----:R-:W1:Y:S01]  /*5980*/  S2R R4, SR_CgaCtaId ;  /* 0x0000000000047919 */ /* 0x002e620000008800 */
[----:B--2---:R-:W-:Y:S02]  /*5990*/  MOV R3, 0x400 ;  /* 0x0000040000037802 */ /* 0x004fe40000000f00 */
[----:B------:R-:W-:-:S04]  /*59a0*/  SHF.R.U32.HI R2, RZ, 0x1, R0 ;  /* 0x00000001ff027819 */ /* 0x000fc80000011600 */
[----:B------:R-:W-:Y:S02]  /*59b0*/  LOP3.LUT R2, R2, 0x1f0, RZ, 0xc0, !PT ;  /* 0x000001f002027812 */ /* 0x000fe400078ec0ff */
[----:B-1----:R-:W-:-:S05]  /*59c0*/  LEA R3, R4, R3, 0x18 ;  /* 0x0000000304037211 */ /* 0x002fca00078ec0ff */
[----:B------:R-:W-:-:S05]  /*59d0*/  IMAD.IADD R3, R2, 0x1, R3 ;  /* 0x0000000102037824 */ /* 0x000fca00078e0203 */
[----:B------:R1:W-:Y:S04]  /*59e0*/  STS.64 [R3+0x10], R14 ;  /* 0x0000100e03007388 */ /* 0x0003e80000000a00 */
[----:B------:R1:W-:Y:S02]  /*59f0*/  STS.64 [R3+0x8], R12 ;  /* 0x0000080c03007388 */ /* 0x0003e40000000a00 */
.L_x_338:
[----:B------:R-:W-:Y:S05]  /*5a00*/  BSYNC.RECONVERGENT B1 ;  /* 0x0000000000017941 */ /* 0x000fea0003800200 */
.L_x_337:
[----:B------:R-:W-:Y:S01]  /*5a10*/  BAR.SYNC.DEFER_BLOCKING 0x0 ;  /* 0x0000000000007b1d */ /* 0x000fe20000010000 */
[----:B------:R-:W-:-:S13]  /*5a20*/  ISETP.NE.AND P1, PT, R0, RZ, PT ;  /* 0x000000ff0000720c */ /* 0x000fda0003f25270 */
[----:B------:R-:W-:Y:S05]  /*5a30*/  @P1 BRA `(.L_x_268) ;  /* 0x00000008008c1947 */ /* 0x000fea0003800000 */
[----:B-12---:R-:W1:Y:S01]  /*5a40*/  S2R R3, SR_CgaCtaId ;  /* 0x0000000000037919 */ /* 0x006e620000008800 */
[----:B------:R-:W-:Y:S01]  /*5a50*/  MOV R0, 0x400 ;  /* 0x0000040000007802 */ /* 0x000fe20000000f00 */
[----:B------:R-:W-:Y:S03]  /*5a60*/  BSSY.RECONVERGENT B1, `(.L_x_339) ;  /* 0x000001a000017945 */ /* 0x000fe60003800200 */
[----:B-1----:R-:W-:-:S05]  /*5a70*/  LEA R0, R3, R0, 0x18 ;  /* 0x0000000003007211 */ /* 0x002fca00078ec0ff */
[----:B------:R-:W1:Y:S04]  /*5a80*/  LDS.64 R16, [R0+0x18] ;  /* 0x0000180000107984 */ /* 0x000e680000000a00 */
[----:B0---4-:R-:W0:Y:S04]  /*5a90*/  LDS.128 R4, [R0+0x20] ;  /* 0x0000200000047984 */ /* 0x011e280000000c00 */
[----:B------:R2:W4:Y:S04]  /*5aa0*/  LDS.64 R2, [R0+0x80] ;  /* 0x0000800000027984 */ /* 0x0005280000000a00 */
[----:B---3--:R2:W3:Y:S01]  /*5ab0*/  LDS.128 R8, [R0+0x30] ;  /* 0x0000300000087984 */ /* 0x0084e20000000c00 */
        /* <DEDUP_REMOVED lines=20> */
.L_x_340:
[----:B------:R-:W-:Y:S05]  /*5c00*/  BSYNC.RECONVERGENT B1 ;  /* 0x0000000000017941 */ /* 0x000fea0003800200 */
.L_x_339:
        /* <DEDUP_REMOVED lines=23> */
.L_x_342:
[----:B------:R-:W-:Y:S05]  /*5d80*/  BSYNC.RECONVERGENT B1 ;  /* 0x0000000000017941 */ /* 0x000fea0003800200 */
.L_x_341:
[----:B------:R-:W-:Y:S01]  /*5d90*/  DSETP.GEU.AND P0, PT, R4, R10, PT ;  /* 0x0000000a0400722a */ /* 0x000fe20003f0e000 */
[----:B------:R-:W-:Y:S01]  /*5da0*/  BSSY.RECONVERGENT B1, `(.L_x_343) ;  /* 0x0000014000017945 */ /* 0x000fe20003800200 */
[----:B------:R-:W-:Y:S01]  /*5db0*/  IMAD.MOV.U32 R20, RZ, RZ, R10 ;  /* 0x000000ffff147224 */ /* 0x000fe200078e000a */
[----:B-1----:R-:W-:Y:S01]  /*5dc0*/  MOV R23, R13 ;  /* 0x0000000d00177202 */ /* 0x002fe20000000f00 */
[----:B------:R-:W-:Y:S02]  /*5dd0*/  IMAD.MOV.U32 R21, RZ, RZ, R11 ;  /* 0x000000ffff157224 */ /* 0x000fe400078e000b */
        /* <DEDUP_REMOVED lines=16> */
.L_x_344:
[----:B------:R-:W-:Y:S05]  /*5ee0*/  BSYNC.RECONVERGENT B1 ;  /* 0x0000000000017941 */ /* 0x000fea0003800200 */
.L_x_343:
        /* <DEDUP_REMOVED lines=23> */
.L_x_346:
[----:B------:R-:W-:Y:S05]  /*6060*/  BSYNC.RECONVERGENT B1 ;  /* 0x0000000000017941 */ /* 0x000fea0003800200 */
.L_x_345:
        /* <DEDUP_REMOVED lines=21> */
.L_x_348:
[----:B------:R-:W-:Y:S05]  /*61c0*/  BSYNC.RECONVERGENT B1 ;  /* 0x0000000000017941 */ /* 0x000fea0003800200 */
.L_x_347:
        /* <DEDUP_REMOVED lines=21> */
.L_x_350:
[----:B------:R-:W-:Y:S05]  /*6320*/  BSYNC.RECONVERGENT B1 ;  /* 0x0000000000017941 */ /* 0x000fea0003800200 */
.L_x_349:
        /* <DEDUP_REMOVED lines=20> */
.L_x_268:
[----:B------:R-:W-:Y:S05]  /*6470*/  BSYNC.RECONVERGENT B0 ;  /* 0x0000000000007941 */ /* 0x000fea0003800200 */
.L_x_235:
[----:B------:R-:W-:Y:S05]  /*6480*/  @P1 EXIT ;  /* 0x000000000000194d */ /* 0x000fea0003800000 */
[----:B0123--:R-:W0:Y:S02]  /*6490*/  LDC.64 R2, c[0x0][0x390] ;  /* 0x0000e400ff027b82 */ /* 0x00fe240000000a00 */
[----:B0-----:R-:W-:Y:S04]  /*64a0*/  STG.E.64 desc[UR8][R2.64], R12 ;  /* 0x0000000c02007986 */ /* 0x001fe8000c101b08 */
[----:B------:R-:W-:Y:S01]  /*64b0*/  STG.E.64 desc[UR8][R2.64+0x8], R14 ;  /* 0x0000080e02007986 */ /* 0x000fe2000c101b08 */
[----:B------:R-:W-:Y:S05]  /*64c0*/  EXIT ;  /* 0x000000000000794d */ /* 0x000fea0003800000 */
.L_x_351:
        /* <DEDUP_REMOVED lines=11> */
.L_x_750:


//--------------------- .text._ZN6thrust24THRUST_300001_SM_1000_NS8cuda_cub4core6detail13_kernel_agentINS1_8__reduce11ReduceAgentIPN4cuda3std3__45tupleIJdlEEESC_SB_iNS1_9__extrema9arg_max_fIdlNS9_4lessIdEEEEEEJSC_SC_iSH_EEEvDpT0_ --------------------------
	.section	.text._ZN6thrust24THRUST_300001_SM_1000_NS8cuda_cub4core6detail13_kernel_agentINS1_8__reduce11ReduceAgentIPN4cuda3std3__45tupleIJdlEEESC_SB_iNS1_9__extrema9arg_max_fIdlNS9_4lessIdEEEEEEJSC_SC_iSH_EEEvDpT0_,"ax",@progbits
	.align	128
        .global         _ZN6thrust24THRUST_300001_SM_1000_NS8cuda_cub4core6detail13_kernel_agentINS1_8__reduce11ReduceAgentIPN4cuda3std3__45tupleIJdlEEESC_SB_iNS1_9__extrema9arg_max_fIdlNS9_4lessIdEEEEEEJSC_SC_iSH_EEEvDpT0_
        .type           _ZN6thrust24THRUST_300001_SM_1000_NS8cuda_cub4core6detail13_kernel_agentINS1_8__reduce11ReduceAgentIPN4cuda3std3__45tupleIJdlEEESC_SB_iNS1_9__extrema9arg_max_fIdlNS9_4lessIdEEEEEEJSC_SC_iSH_EEEvDpT0_,@function
        .size           _ZN6thrust24THRUST_300001_SM_1000_NS8cuda_cub4core6detail13_kernel_agentINS1_8__reduce11ReduceAgentIPN4cuda3std3__45tupleIJdlEEESC_SB_iNS1_9__extrema9arg_max_fIdlNS9_4lessIdEEEEEEJSC_SC_iSH_EEEvDpT0_,(.L_x_751 - _ZN6thrust24THRUST_300001_SM_1000_NS8cuda_cub4core6detail13_kernel_agentINS1_8__reduce11ReduceAgentIPN4cuda3std3__45tupleIJdlEEESC_SB_iNS1_9__extrema9arg_max_fIdlNS9_4lessIdEEEEEEJSC_SC_iSH_EEEvDpT0_)
        .other          _ZN6thrust24THRUST_300001_SM_1000_NS8cuda_cub4core6detail13_kernel_agentINS1_8__reduce11ReduceAgentIPN4cuda3std3__45tupleIJdlEEESC_SB_iNS1_9__extrema9arg_max_fIdlNS9_4lessIdEEEEEEJSC_SC_iSH_EEEvDpT0_,@"STO_CUDA_ENTRY STV_DEFAULT"
_ZN6thrust24THRUST_300001_SM_1000_NS8cuda_cub4core6detail13_kernel_agentINS1_8__reduce11ReduceAgentIPN4cuda3std3__45tupleIJdlEEESC_SB_iNS1_9__extrema9arg_max_fIdlNS9_4lessIdEEEEEEJSC_SC_iSH_EEEvDpT0_:
.text._ZN6thrust24THRUST_300001_SM_1000_NS8cuda_cub4core6detail13_kernel_agentINS1_8__reduce11ReduceAgentIPN4cuda3std3__45tupleIJdlEEESC_SB_iNS1_9__extrema9arg_max_fIdlNS9_4lessIdEEEEEEJSC_SC_iSH_EEEvDpT0_:
        /* <DEDUP_REMOVED lines=21> */
.L_x_355:
[----:B0-----:R-:W-:Y:S05]  /*0150*/  BSYNC.RECONVERGENT B1 ;  /* 0x0000000000017941 */ /* 0x001fea0003800200 */
.L_x_354:
        /* <DEDUP_REMOVED lines=15> */
.L_x_362:
        /* <DEDUP_REMOVED lines=31> */
.L_x_361:
[----:B------:R-:W-:Y:S05]  /*0440*/  BSYNC.RECONVERGENT B3 ;  /* 0x0000000000037941 */ /* 0x000fea0003800200 */
.L_x_360:
[----:B------:R-:W-:Y:S02]  /*0450*/  IMAD.X R3, RZ, RZ, R3, P3 ;  /* 0x000000ffff037224 */ /* 0x000fe400018e0603 */
[----:B------:R-:W-:Y:S01]  /*0460*/  VIADD R19, R19, 0x100 ;  /* 0x0000010013137836 */ /* 0x000fe20000000000 */
[----:B------:R-:W-:Y:S06]  /*0470*/  @P2 BRA `(.L_x_362) ;  /* 0xfffffffc00742947 */ /* 0x000fec000383ffff */
.L_x_359:
[----:B------:R-:W-:Y:S05]  /*0480*/  BSYNC.RECONVERGENT B2 ;  /* 0x0000000000027941 */ /* 0x000fea0003800200 */
.L_x_358:
[----:B------:R-:W0:Y:S01]  /*0490*/  LDC.64 R8, c[0x0][0x380] ;  /* 0x0000e000ff087b82 */ /* 0x000e220000000a00 */
[----:B------:R-:W-:-:S13]  /*04a0*/  ISETP.GE.U32.AND P0, PT, R4, 0x300, PT ;  /* 0x000003000400780c */ /* 0x000fda0003f06070 */
[----:B------:R-:W-:Y:S05]  /*04b0*/  @!P0 BRA `(.L_x_357) ;  /* 0x0000000400908947 */ /* 0x000fea0003800000 */
.L_x_371:
        /* <DEDUP_REMOVED lines=13> */
[----:B------:R-:W-:Y:S01]  /*0590*/  IMAD.MOV.U32 R23, RZ, RZ, R12 ;  /* 0x000000ffff177224 */ /* 0x000fe200078e000c */
[----:B------:R-:W-:Y:S01]  /*05a0*/  MOV R25, R13 ;  /* 0x0000000d00197202 */ /* 0x000fe20000000f00 */
[----:B------:R-:W-:Y:S02]  /*05b0*/  IMAD.MOV.U32 R2, RZ, RZ, R14 ;  /* 0x000000ffff027224 */ /* 0x000fe400078e000e */
[----:B------:R-:W-:-:S09]  /*05c0*/  IMAD.MOV.U32 R3, RZ, RZ, R15 ;  /* 0x000000ffff037224 */ /* 0x000fd200078e000f */
        /* <DEDUP_REMOVED lines=9> */
.L_x_364:
[----:B------:R-:W-:Y:S05]  /*0660*/  BSYNC.RECONVERGENT B2 ;  /* 0x0000000000027941 */ /* 0x000fea0003800200 */
.L_x_363:
        /* <DEDUP_REMOVED lines=25> */
.L_x_366:
[----:B------:R-:W-:Y:S05]  /*0800*/  BSYNC.RECONVERGENT B2 ;  /* 0x0000000000027941 */ /* 0x000fea0003800200 */
.L_x_365:
        /* <DEDUP_REMOVED lines=21> */
.L_x_368:
[----:B------:R-:W-:Y:S05]  /*0960*/  BSYNC.RECONVERGENT B2 ;  /* 0x0000000000027941 */ /* 0x000fea0003800200 */
.L_x_367:
        /* <DEDUP_REMOVED lines=8> */
[----:B------:R-:W-:Y:S01]  /*09f0*/  IMAD.MOV.U32 R14, RZ, RZ, R2 ;  /* 0x000000ffff0e7224 */ /* 0x000fe200078e0002 */
[----:B------:R-:W-:Y:S01]  /*0a00*/  MOV R13, R7 ;  /* 0x00000007000d7202 */ /* 0x000fe20000000f00 */
[----:B------:R-:W-:Y:S02]  /*0a10*/  IMAD.MOV.U32 R15, RZ, RZ, R3 ;  /* 0x000000ffff0f7224 */ /* 0x000fe400078e0003 */
[----:B------:R-:W-:-:S09]  /*0a20*/  IMAD.MOV.U32 R12, RZ, RZ, R5 ;  /* 0x000000ffff0c7224 */ /* 0x000fd200078e0005 */
        /* <DEDUP_REMOVED lines=9> */
.L_x_370:
[----:B------:R-:W-:Y:S05]  /*0ac0*/  BSYNC.RECONVERGENT B2 ;  /* 0x0000000000027941 */ /* 0x000fea0003800200 */
.L_x_369:
[----:B------:R-:W-:-:S05]  /*0ad0*/  VIADD R19, R19, 0x400 ;  /* 0x0000040013137836 */ /* 0x000fca0000000000 */
[----:B------:R-:W-:-:S13]  /*0ae0*/  ISETP.GE.AND P0, PT, R19, UR5, PT ;  /* 0x0000000513007c0c */ /* 0x000fda000bf06270 */
[----:B------:R-:W-:Y:S05]  /*0af0*/  @!P0 BRA `(.L_x_371) ;  /* 0xfffffff800708947 */ /* 0x000fea000383ffff */
.L_x_357:
[----:B------:R-:W-:Y:S05]  /*0b00*/  BSYNC.RECONVERGENT B1 ;  /* 0x0000000000017941 */ /* 0x000fea0003800200 */
.L_x_356:
        /* <DEDUP_REMOVED lines=35> */
.L_x_374:
[----:B------:R-:W-:Y:S05]  /*0d40*/  BSYNC.RECONVERGENT B1 ;  /* 0x0000000000017941 */ /* 0x000fea0003800200 */
.L_x_373:
        /* <DEDUP_REMOVED lines=31> */
.L_x_376:
[----:B------:R-:W-:Y:S05]  /*0f40*/  BSYNC.RECONVERGENT B1 ;  /* 0x0000000000017941 */ /* 0x000fea0003800200 */
.L_x_375:
        /* <DEDUP_REMOVED lines=31> */
.L_x_378:
[----:B------:R-:W-:Y:S05]  /*1140*/  BSYNC.RECONVERGENT B1 ;  /* 0x0000000000017941 */ /* 0x000fea0003800200 */
.L_x_377:
        /* <DEDUP_REMOVED lines=31> */
.L_x_380:
[----:B------:R-:W-:Y:S05]  /*1340*/  BSYNC.RECONVERGENT B1 ;  /* 0x0000000000017941 */ /* 0x000fea0003800200 */
.L_x_379:
[----:B------:R-:W-:Y:S01]  /*1350*/  ISETP.GT.AND P0, PT, R9, 0xf, PT ;  /* 0x0000000f0900780c */ /* 0x000fe20003f04270 */
[----:B-1----:R1:W1:Y:S01]  /*1360*/  SHFL.DOWN PT, R6, R4, 0x10, 0x1f ;  /* 0x0a001f0004067f89 */ /* 0x00226200000e0000 */
[----:B------:R-:W-:Y:S01]  /*1370*/  BSSY.RECONVERGENT B1, `(.L_x_381) ;  /* 0x000001d000017945 */ /* 0x000fe20003800200 */
[----:B0-----:R-:W-:Y:S01]  /*1380*/  MOV R14, R8 ;  /* 0x00000008000e7202 */ /* 0x001fe20000000f00 */
[----:B----4-:R-:W-:Y:S01]  /*1390*/  IMAD.MOV.U32 R15, RZ, RZ, R10 ;  /* 0x000000ffff0f7224 */ /* 0x010fe200078e000a */
[----:B--2---:R0:W2:Y:S01]  /*13a0*/  SHFL.DOWN PT, R7, R5, 0x10, 0x1f ;  /* 0x0a001f0005077f89 */ /* 0x0040a200000e0000 */
[----:B------:R-:W-:Y:S02]  /*13b0*/  IMAD.MOV.U32 R2, RZ, RZ, R4 ;  /* 0x000000ffff027224 */ /* 0x000fe400078e0004 */
[----:B------:R-:W-:Y:S01]  /*13c0*/  IMAD.MOV.U32 R3, RZ, RZ, R5 ;  /* 0x000000ffff037224 */ /* 0x000fe200078e0005 */
[----:B------:R0:W4:Y:S04]  /*13d0*/  SHFL.DOWN PT, R11, R8, 0x10, 0x1f ;  /* 0x0a001f00080b7f89 */ /* 0x00012800000e0000 */
[----:B------:R0:W0:Y:S01]  /*13e0*/  SHFL.DOWN PT, R13, R10, 0x10, 0x1f ;  /* 0x0a001f000a0d7f89 */ /* 0x00002200000e0000 */
[----:B------:R-:W-:Y:S05]  /*13f0*/  @P0 BRA `(.L_x_382) ;  /* 0x0000000000500947 */ /* 0x000fea0003800000 */
[----:B-12---:R-:W-:Y:S01]  /*1400*/  DSETP.GEU.AND P0, PT, R4, R6, PT ;  /* 0x000000060400722a */ /* 0x006fe20003f0e000 */
        /* <DEDUP_REMOVED lines=19> */
.L_x_382:
[----:B------:R-:W-:Y:S05]  /*1540*/  BSYNC.RECONVERGENT B1 ;  /* 0x0000000000017941 */ /* 0x000fea0003800200 */
.L_x_381:
        /* <DEDUP_REMOVED lines=11> */
.L_x_384:
[----:B------:R-:W-:Y:S05]  /*1600*/  BSYNC.RECONVERGENT B1 ;  /* 0x0000000000017941 */ /* 0x000fea0003800200 */
.L_x_383:
        /* <DEDUP_REMOVED lines=8> */
[----:B-12---:R-:W1:Y:S04]  /*1690*/  LDS.128 R4, [R0+0x20] ;  /* 0x0000200000047984 */ /* 0x006e680000000c00 */
[----:B---3--:R2:W3:Y:S04]  /*16a0*/  LDS.64 R12, [R0+0x80] ;  /* 0x00008000000c7984 */ /* 0x0084e80000000a00 */
[----:B----4-:R2:W4:Y:S01]  /*16b0*/  LDS.128 R8, [R0+0x30] ;  /* 0x0000300000087984 */ /* 0x0105220000000c00 */
        /* <DEDUP_REMOVED lines=20> */
.L_x_387:
[----:B------:R-:W-:Y:S05]  /*1800*/  BSYNC.RECONVERGENT B1 ;  /* 0x0000000000017941 */ /* 0x000fea0003800200 */
.L_x_386:
        /* <DEDUP_REMOVED lines=10> */
[----:B------:R-:W-:Y:S01]  /*18b0*/  MOV R15, R26 ;  /* 0x0000001a000f7202 */ /* 0x000fe20000000f00 */
[----:B------:R-:W-:Y:S02]  /*18c0*/  IMAD.MOV.U32 R29, RZ, RZ, R27 ;  /* 0x000000ffff1d7224 */ /* 0x000fe400078e001b */
[----:B------:R-:W-:Y:S02]  /*18d0*/  IMAD.MOV.U32 R4, RZ, RZ, R24 ;  /* 0x000000ffff047224 */ /* 0x000fe400078e0018 */
[----:B------:R-:W-:-:S08]  /*18e0*/  IMAD.MOV.U32 R5, RZ, RZ, R25 ;  /* 0x000000ffff057224 */ /* 0x000fd000078e0019 */
        /* <DEDUP_REMOVED lines=9> */
.L_x_389:
[----:B------:R-:W-:Y:S05]  /*1980*/  BSYNC.RECONVERGENT B1 ;  /* 0x0000000000017941 */ /* 0x000fea0003800200 */
.L_x_388:
        /* <DEDUP_REMOVED lines=21> */
.L_x_391:
[----:B------:R-:W-:Y:S05]  /*1ae0*/  BSYNC.RECONVERGENT B1 ;  /* 0x0000000000017941 */ /* 0x000fea0003800200 */
.L_x_390:
        /* <DEDUP_REMOVED lines=23> */
.L_x_393:
[----:B------:R-:W-:Y:S05]  /*1c60*/  BSYNC.RECONVERGENT B1 ;  /* 0x0000000000017941 */ /* 0x000fea0003800200 */
.L_x_392:
        /* <DEDUP_REMOVED lines=21> */
.L_x_395:
[----:B------:R-:W-:Y:S05]  /*1dc0*/  BSYNC.RECONVERGENT B1 ;  /* 0x0000000000017941 */ /* 0x000fea0003800200 */
.L_x_394:
        /* <DEDUP_REMOVED lines=21> */
.L_x_397:
[----:B------:R-:W-:Y:S05]  /*1f20*/  BSYNC.RECONVERGENT B1 ;  /* 0x0000000000017941 */ /* 0x000fea0003800200 */
.L_x_396:
        /* <DEDUP_REMOVED lines=21> */
.L_x_372:
[----:B------:R-:W2:Y:S01]  /*2080*/  S2R R4, SR_LANEID ;  /* 0x0000000000047919 */ /* 0x000ea20000000000 */
[----:B-1----:R-:W-:Y:S01]  /*2090*/  LOP3.LUT R2, R0, 0x3e0, RZ, 0xc0, !PT ;  /* 0x000003e000027812 */ /* 0x002fe200078ec0ff */
[----:B------:R-:W-:Y:S01]  /*20a0*/  BSSY.RECONVERGENT B1, `(.L_x_398) ;  /* 0x0000024000017945 */ /* 0x000fe20003800200 */
[----:B-----5:R-:W-:Y:S02]  /*20b0*/  IMAD.MOV.U32 R16, RZ, RZ, R12 ;  /* 0x000000ffff107224 */ /* 0x020fe400078e000c */
[----:B------:R-:W-:Y:S02]  /*20c0*/  IMAD.MOV.U32 R18, RZ, RZ, R13 ;  /* 0x000000ffff127224 */ /* 0x000fe400078e000d */
[----:B------:R-:W-:Y:S01]  /*20d0*/  VIADD R3, R2, 0x20 ;  /* 0x0000002002037836 */ /* 0x000fe20000000000 */
[----:B------:R-:W-:-:S04]  /*20e0*/  LOP3.LUT R2, RZ, R2, RZ, 0x33, !PT ;  /* 0x00000002ff027212 */ /* 0x000fc800078e33ff */
[----:B------:R-:W-:Y:S01]  /*20f0*/  ISETP.GT.AND P0, PT, R3, UR8, PT ;  /* 0x0000000803007c0c */ /* 0x000fe2000bf04270 */
[----:B------:R-:W-:Y:S02]  /*2100*/  VIADD R2, R2, UR8 ;  /* 0x0000000802027c36 */ /* 0x000fe40008000000 */
[----:B------:R-:W-:-:S03]  /*2110*/  IMAD.MOV.U32 R3, RZ, RZ, R15 ;  /* 0x000000ffff037224 */ /* 0x000fc600078e000f */
[----:B------:R-:W-:Y:S01]  /*2120*/  SEL R5, R2, 0x1f, P0 ;  /* 0x0000001f02057807 */ /* 0x000fe20000000000 */
[----:B------:R-:W-:-:S04]  /*2130*/  IMAD.MOV.U32 R2, RZ, RZ, R14 ;  /* 0x000000ffff027224 */ /* 0x000fc800078e000e */
[----:B------:R1:W3:Y:S04]  /*2140*/  SHFL.DOWN PT, R6, R14, 0x1, R5 ;  /* 0x082000000e067989 */ /* 0x0002e800000e0005 */
[----:B------:R1:W4:Y:S04]  /*2150*/  SHFL.DOWN PT, R7, R15, 0x1, R5 ;  /* 0x082000000f077989 */ /* 0x00032800000e0005 */
[----:B0-----:R1:W0:Y:S01]  /*2160*/  SHFL.DOWN PT, R9, R12, 0x1, R5 ;  /* 0x082000000c097989 */ /* 0x00122200000e0005 */
[----:B--2---:R-:W-:-:S03]  /*2170*/  ISETP.GE.AND P0, PT, R4, R5, PT ;  /* 0x000000050400720c */ /* 0x004fc60003f06270 */
[----:B------:R1:W2:Y:S10]  /*2180*/  SHFL.DOWN PT, R11, R13, 0x1, R5 ;  /* 0x082000000d0b7989 */ /* 0x0002b400000e0005 */
[----:B-1----:R-:W-:Y:S05]  /*2190*/  @P0 BRA `(.L_x_399) ;  /* 0x0000000000500947 */ /* 0x002fea0003800000 */
[----:B---34-:R-:W-:Y:S01]  /*21a0*/  DSETP.GEU.AND P0, PT, R14, R6, PT ;  /* 0x000000060e00722a */ /* 0x018fe20003f0e000 */
[----:B0-----:R-:W-:Y:S01]  /*21b0*/  MOV R16, R9 ;  /* 0x0000000900107202 */ /* 0x001fe20000000f00 */
[----:B--2---:R-:W-:Y:S02]  /*21c0*/  IMAD.MOV.U32 R18, RZ, RZ, R11 ;  /* 0x000000ffff127224 */ /* 0x004fe400078e000b */
        /* <DEDUP_REMOVED lines=17> */
.L_x_399:
[----:B------:R-:W-:Y:S05]  /*22e0*/  BSYNC.RECONVERGENT B1 ;  /* 0x0000000000017941 */ /* 0x000fea0003800200 */
.L_x_398:
        /* <DEDUP_REMOVED lines=8> */
[----:B--2---:R1:W2:Y:S01]  /*2370*/  SHFL.DOWN PT, R11, R16, 0x2, R5 ;  /* 0x08400000100b7989 */ /* 0x0042a200000e0005 */
[----:B----4-:R-:W-:-:S03]  /*2380*/  IMAD.MOV.U32 R7, RZ, RZ, R3 ;  /* 0x000000ffff077224 */ /* 0x010fc600078e0003 */
[----:B------:R1:W4:Y:S04]  /*2390*/  SHFL.DOWN PT, R13, R18, 0x2, R5 ;  /* 0x08400000120d7989 */ /* 0x00032800000e0005 */
[----:B------:R-:W-:Y:S05]  /*23a0*/  @P0 BRA `(.L_x_401) ;  /* 0x0000000000500947 */ /* 0x000fea0003800000 */
[----:B0--3--:R-:W-:Y:S01]  /*23b0*/  DSETP.GEU.AND P0, PT, R2, R8, PT ;  /* 0x000000080200722a */ /* 0x009fe20003f0e000 */
        /* <DEDUP_REMOVED lines=19> */
.L_x_401:
[----:B------:R-:W-:Y:S05]  /*24f0*/  BSYNC.RECONVERGENT B1 ;  /* 0x0000000000017941 */ /* 0x000fea0003800200 */
.L_x_400:
[----:B-1----:R-:W-:Y:S01]  /*2500*/  VIADD R2, R4, 0x4 ;  /* 0x0000000404027836 */ /* 0x002fe20000000000 */
[----:B---3--:R1:W3:Y:S01]  /*2510*/  SHFL.DOWN PT, R8, R6, 0x4, R5 ;  /* 0x0880000006087989 */ /* 0x0082e200000e0005 */
[----:B------:R-:W-:Y:S01]  /*2520*/  BSSY.RECONVERGENT B1, `(.L_x_402) ;  /* 0x000001e000017945 */ /* 0x000fe20003800200 */
[----:B------:R-:W-:Y:S01]  /*2530*/  IMAD.MOV.U32 R14, RZ, RZ, R10 ;  /* 0x000000ffff0e7224 */ /* 0x000fe200078e000a */
[----:B------:R-:W-:Y:S01]  /*2540*/  MOV R3, R7 ;  /* 0x0000000700037202 */ /* 0x000fe20000000f00 */
[----:B0-----:R1:W0:Y:S01]  /*2550*/  SHFL.DOWN PT, R9, R7, 0x4, R5 ;  /* 0x0880000007097989 */ /* 0x00122200000e0005 */
[----:B------:R-:W-:Y:S01]  /*2560*/  ISETP.GT.AND P0, PT, R2, R5, PT ;  /* 0x000000050200720c */ /* 0x000fe20003f04270 */
[----:B------:R-:W-:Y:S02]  /*2570*/  IMAD.MOV.U32 R16, RZ, RZ, R12 ;  /* 0x000000ffff107224 */ /* 0x000fe400078e000c */
[----:B--2---:R1:W2:Y:S01]  /*2580*/  SHFL.DOWN PT, R11, R10, 0x4, R5 ;  /* 0x088000000a0b7989 */ /* 0x0042a200000e0005 */
[----:B------:R-:W-:-:S03]  /*2590*/  IMAD.MOV.U32 R2, RZ, RZ, R6 ;  /* 0x000000ffff027224 */ /* 0x000fc600078e0006 */
[----:B----4-:R1:W4:Y:S06]  /*25a0*/  SHFL.DOWN PT, R13, R12, 0x4, R5 ;  /* 0x088000000c0d7989 */ /* 0x01032c00000e0005 */
        /* <DEDUP_REMOVED lines=21> */
.L_x_403:
[----:B------:R-:W-:Y:S05]  /*2700*/  BSYNC.RECONVERGENT B1 ;  /* 0x0000000000017941 */ /* 0x000fea0003800200 */
.L_x_402:
[----:B-1----:R-:W-:Y:S01]  /*2710*/  VIADD R6, R4, 0x8 ;  /* 0x0000000804067836 */ /* 0x002fe20000000000 */
[----:B---3--:R1:W3:Y:S01]  /*2720*/  SHFL.DOWN PT, R8, R2, 0x8, R5 ;  /* 0x0900000002087989 */ /* 0x0082e200000e0005 */
[----:B------:R-:W-:Y:S01]  /*2730*/  BSSY.RECONVERGENT B1, `(.L_x_404) ;  /* 0x000001e000017945 */ /* 0x000fe20003800200 */
[----:B------:R-:W-:Y:S02]  /*2740*/  IMAD.MOV.U32 R10, RZ, RZ, R14 ;  /* 0x000000ffff0a7224 */ /* 0x000fe400078e000e */
[----:B------:R-:W-:Y:S01]  /*2750*/  ISETP.GT.AND P0, PT, R6, R5, PT ;  /* 0x000000050600720c */ /* 0x000fe20003f04270 */
[----:B0-----:R1:W0:Y:S01]  /*2760*/  SHFL.DOWN PT, R9, R3, 0x8, R5 ;  /* 0x0900000003097989 */ /* 0x00122200000e0005 */
[----:B------:R-:W-:Y:S02]  /*2770*/  IMAD.MOV.U32 R12, RZ, RZ, R16 ;  /* 0x000000ffff0c7224 */ /* 0x000fe400078e0010 */
[----:B------:R-:W-:Y:S01]  /*2780*/  IMAD.MOV.U32 R6, RZ, RZ, R2 ;  /* 0x000000ffff067224 */ /* 0x000fe200078e0002 */
[----:B--2---:R1:W2:Y:S01]  /*2790*/  SHFL.DOWN PT, R11, R14, 0x8, R5 ;  /* 0x090000000e0b7989 */ /* 0x0042a200000e0005 */
[----:B------:R-:W-:-:S03]  /*27a0*/  IMAD.MOV.U32 R7, RZ, RZ, R3 ;  /* 0x000000ffff077224 */ /* 0x000fc600078e0003 */
[----:B----4-:R1:W4:Y:S04]  /*27b0*/  SHFL.DOWN PT, R13, R16, 0x8, R5 ;  /* 0x09000000100d7989 */ /* 0x01032800000e0005 */
        /* <DEDUP_REMOVED lines=21> */
.L_x_405:
[----:B------:R-:W-:Y:S05]  /*2910*/  BSYNC.RECONVERGENT B1 ;  /* 0x0000000000017941 */ /* 0x000fea0003800200 */
.L_x_404:
[----:B-1----:R-:W-:Y:S01]  /*2920*/  VIADD R2, R4, 0x10 ;  /* 0x0000001004027836 */ /* 0x002fe20000000000 */
[----:B---3--:R1:W3:Y:S01]  /*2930*/  SHFL.DOWN PT, R8, R6, 0x10, R5 ;  /* 0x0a00000006087989 */ /* 0x0082e200000e0005 */
[----:B------:R-:W-:Y:S01]  /*2940*/  BSSY.RECONVERGENT B1, `(.L_x_406) ;  /* 0x000001e000017945 */ /* 0x000fe20003800200 */
[----:B------:R-:W-:Y:S02]  /*2950*/  IMAD.MOV.U32 R14, RZ, RZ, R10 ;  /* 0x000000ffff0e7224 */ /* 0x000fe400078e000a */
[----:B------:R-:W-:Y:S01]  /*2960*/  ISETP.GT.AND P0, PT, R2, R5, PT ;  /* 0x000000050200720c */ /* 0x000fe20003f04270 */
[----:B0-----:R1:W0:Y:S01]  /*2970*/  SHFL.DOWN PT, R9, R7, 0x10, R5 ;  /* 0x0a00000007097989 */ /* 0x00122200000e0005 */
[----:B------:R-:W-:Y:S01]  /*2980*/  IMAD.MOV.U32 R15, RZ, RZ, R12 ;  /* 0x000000ffff0f7224 */ /* 0x000fe200078e000c */
[----:B------:R-:W-:Y:S01]  /*2990*/  MOV R2, R6 ;  /* 0x0000000600027202 */ /* 0x000fe20000000f00 */
[----:B------:R-:W-:Y:S01]  /*29a0*/  IMAD.MOV.U32 R3, RZ, RZ, R7 ;  /* 0x000000ffff037224 */ /* 0x000fe200078e0007 */
[----:B--2---:R1:W2:Y:S04]  /*29b0*/  SHFL.DOWN PT, R11, R10, 0x10, R5 ;  /* 0x0a0000000a0b7989 */ /* 0x0042a800000e0005 */
        /* <DEDUP_REMOVED lines=22> */
.L_x_407:
[----:B------:R-:W-:Y:S05]  /*2b20*/  BSYNC.RECONVERGENT B1 ;  /* 0x0000000000017941 */ /* 0x000fea0003800200 */
.L_x_406:
        /* <DEDUP_REMOVED lines=11> */
.L_x_409:
[----:B------:R-:W-:Y:S05]  /*2be0*/  BSYNC.RECONVERGENT B1 ;  /* 0x0000000000017941 */ /* 0x000fea0003800200 */
.L_x_408:
[----:B------:R-:W-:Y:S01]  /*2bf0*/  BAR.SYNC.DEFER_BLOCKING 0x0 ;  /* 0x0000000000007b1d */ /* 0x000fe20000010000 */
[----:B------:R-:W-:-:S13]  /*2c00*/  ISETP.NE.AND P1, PT, R0, RZ, PT ;  /* 0x000000ff0000720c */ /* 0x000fda0003f25270 */
[----:B------:R-:W-:Y:S05]  /*2c10*/  @P1 BRA `(.L_x_385) ;  /* 0x0000003400981947 */ /* 0x000fea0003800000 */
[----:B------:R-:W-:Y:S01]  /*2c20*/  UISETP.GE.AND UP0, UPT, UR8, 0x21, UPT ;  /* 0x000000210800788c */ /* 0x000fe2000bf06270 */
[----:B--2---:R-:W-:Y:S02]  /*2c30*/  IMAD.MOV.U32 R11, RZ, RZ, R14 ;  /* 0x000000ffff0b7224 */ /* 0x004fe400078e000e */
[----:B---3--:R-:W-:Y:S02]  /*2c40*/  IMAD.MOV.U32 R8, RZ, RZ, R15 ;  /* 0x000000ffff087224 */ /* 0x008fe400078e000f */
[----:B------:R-:W-:Y:S02]  /*2c50*/  IMAD.MOV.U32 R4, RZ, RZ, R2 ;  /* 0x000000ffff047224 */ /* 0x000fe400078e0002 */
[----:B-1----:R-:W-:Y:S02]  /*2c60*/  IMAD.MOV.U32 R5, RZ, RZ, R3 ;  /* 0x000000ffff057224 */ /* 0x002fe400078e0003 */
[----:B------:R-:W-:Y:S05]  /*2c70*/  BRA.U !UP0, `(.L_x_410) ;  /* 0x00000001086c7547 */ /* 0x000fea000b800000 */
[----:B------:R-:W1:Y:S01]  /*2c80*/  S2UR UR5, SR_CgaCtaId ;  /* 0x00000000000579c3 */ /* 0x000e620000008800 */
[----:B------:R-:W-:Y:S01]  /*2c90*/  UMOV UR4, 0x400 ;  /* 0x0000040000047882 */ /* 0x000fe20000000000 */
[----:B------:R-:W-:Y:S01]  /*2ca0*/  BSSY.RECONVERGENT B1, `(.L_x_410) ;  /* 0x0000018000017945 */ /* 0x000fe20003800200 */
[----:B-1----:R-:W-:-:S09]  /*2cb0*/  ULEA UR4, UR5, UR4, 0x18 ;  /* 0x0000000405047291 */ /* 0x002fd2000f8ec0ff */
[----:B------:R-:W1:Y:S04]  /*2cc0*/  LDS.64 R6, [UR4+0x18] ;  /* 0x00001804ff067984 */ /* 0x000e680008000a00 */
[----:B----4-:R-:W2:Y:S01]  /*2cd0*/  LDS.64 R12, [UR4+0x20] ;  /* 0x00002004ff0c7984 */ /* 0x010ea20008000a00 */
[----:B-1----:R-:W-:Y:S01]  /*2ce0*/  DSETP.GEU.AND P0, PT, R2, R6, PT ;  /* 0x000000060200722a */ /* 0x002fe20003f0e000 */
        /* <DEDUP_REMOVED lines=19> */
.L_x_411:
[----:B------:R-:W-:Y:S05]  /*2e20*/  BSYNC.RECONVERGENT B1 ;  /* 0x0000000000017941 */ /* 0x000fea0003800200 */
.L_x_410:
[----:B------:R-:W-:Y:S01]  /*2e30*/  UISETP.GE.AND UP0, UPT, UR8, 0x41, UPT ;  /* 0x000000410800788c */ /* 0x000fe2000bf06270 */
[----:B0-----:R-:W-:Y:S01]  /*2e40*/  IMAD.MOV.U32 R9, RZ, RZ, R11 ;  /* 0x000000ffff097224 */ /* 0x001fe200078e000b */
        /* <DEDUP_REMOVED lines=9> */
[----:B----4-:R-:W1:Y:S01]  /*2ee0*/  LDS.64 R12, [UR4+0x30] ;  /* 0x00003004ff0c7984 */ /* 0x010e620008000a00 */
        /* <DEDUP_REMOVED lines=20> */
.L_x_413:
[----:B------:R-:W-:Y:S05]  /*3030*/  BSYNC.RECONVERGENT B1 ;  /* 0x0000000000017941 */ /* 0x000fea0003800200 */
.L_x_412:
        /* <DEDUP_REMOVED lines=32> */
.L_x_415:
[----:B------:R-:W-:Y:S05]  /*3240*/  BSYNC.RECONVERGENT B1 ;  /* 0x0000000000017941 */ /* 0x000fea0003800200 */
.L_x_414:
        /* <DEDUP_REMOVED lines=32> */
.L_x_417:
[----:B------:R-:W-:Y:S05]  /*3450*/  BSYNC.RECONVERGENT B1 ;  /* 0x0000000000017941 */ /* 0x000fea0003800200 */
.L_x_416:
        /* <DEDUP_REMOVED lines=32> */
.L_x_419:
[----:B------:R-:W-:Y:S05]  /*3660*/  BSYNC.RECONVERGENT B1 ;  /* 0x0000000000017941 */ /* 0x000fea0003800200 */
.L_x_418:
        /* <DEDUP_REMOVED lines=13> */
[----:B------:R-:W-:Y:S01]  /*3740*/  MOV R6, R2 ;  /* 0x0000000200067202 */ /* 0x000fe20000000f00 */
[----:B------:R-:W-:Y:S02]  /*3750*/  IMAD.MOV.U32 R7, RZ, RZ, R3 ;  /* 0x000000ffff077224 */ /* 0x000fe400078e0003 */
        /* <DEDUP_REMOVED lines=17> */
.L_x_421:
[----:B------:R-:W-:Y:S05]  /*3870*/  BSYNC.RECONVERGENT B1 ;  /* 0x0000000000017941 */ /* 0x000fea0003800200 */
.L_x_420:
        /* <DEDUP_REMOVED lines=32> */
.L_x_353:
        /* <DEDUP_REMOVED lines=34> */
[----:B------:R-:W-:-:S04]  /*3ca0*/  IMAD.MOV.U32 R15, RZ, RZ, 0x500 ;  /* 0x00000500ff0f7424 */ /* 0x000fc800078e00ff */
        /* <DEDUP_REMOVED lines=8> */
[----:B------:R-:W-:Y:S02]  /*3d30*/  @P2 MOV R9, R13 ;  /* 0x0000000d00092202 */ /* 0x000fe40000000f00 */
[----:B------:R-:W-:-:S04]  /*3d40*/  @P2 SEL R7, R11, R7, P0 ;  /* 0x000000070b072207 */ /* 0x000fc80000000000 */
        /* <DEDUP_REMOVED lines=11> */
[----:B------:R-:W-:Y:S01]  /*3e00*/  IMAD.MOV.U32 R27, RZ, RZ, R2 ;  /* 0x000000ffff1b7224 */ /* 0x000fe200078e0002 */
[----:B------:R-:W0:Y:S01]  /*3e10*/  LDCU UR4, c[0x0][0x390] ;  /* 0x00007200ff0477ac */ /* 0x000e220008000800 */
[----:B------:R-:W-:Y:S02]  /*3e20*/  IMAD.MOV.U32 R24, RZ, RZ, R3 ;  /* 0x000000ffff187224 */ /* 0x000fe400078e0003 */
[----:B------:R-:W-:-:S07]  /*3e30*/  IMAD.MOV.U32 R25, RZ, RZ, 0x500 ;  /* 0x00000500ff197424 */ /* 0x000fce00078e00ff */
.L_x_423:
[----:B------:R-:W1:Y:S01]  /*3e40*/  LDC.64 R22, c[0x0][0x380] ;  /* 0x0000e000ff167b82 */ /* 0x000e620000000a00 */
[----:B------:R-:W-:-:S04]  /*3e50*/  IMAD.IADD R3, R0, 0x1, R25 ;  /* 0x0000000100037824 */ /* 0x000fc800078e0219 */
[----:B-1----:R-:W-:-:S05]  /*3e60*/  IMAD.WIDE.U32 R22, R3, 0x10, R22 ;  /* 0x0000001003167825 */ /* 0x002fca00078e0016 */
        /* <DEDUP_REMOVED lines=17> */
[----:B------:R-:W-:-:S06]  /*3f80*/  @P2 IMAD.MOV.U32 R6, RZ, RZ, R29 ;  /* 0x000000ffff062224 */ /* 0x000fcc00078e001d */
[----:B----4-:R-:W-:Y:S01]  /*3f90*/  DSETP.GEU.AND P1, PT, R6, R10, PT ;  /* 0x0000000a0600722a */ /* 0x010fe20003f2e000 */
[----:B------:R-:W-:Y:S02]  /*3fa0*/  @P2 SEL R8, R27, R8, P0 ;  /* 0x000000081b082207 */ /* 0x000fe40000000000 */
[----:B------:R-:W-:-:S11]  /*3fb0*/  @P2 SEL R9, R24, R9, P0 ;  /* 0x0000000918092207 */ /* 0x000fd60000000000 */
[----:B-----5:R-:W-:-:S04]  /*3fc0*/  @P1 ISETP.GE.U32.AND P0, PT, R8, R12, PT ;  /* 0x0000000c0800120c */ /* 0x020fc80003f06070 */
        /* <DEDUP_REMOVED lines=25> */
[----:B------:R-:W-:Y:S01]  /*4160*/  @P1 IMAD.MOV.U32 R19, RZ, RZ, R15 ;  /* 0x000000ffff131224 */ /* 0x000fe200078e000f */
[----:B------:R-:W-:Y:S02]  /*4170*/  @P1 SEL R20, R16, R20, P0 ;  /* 0x0000001410141207 */ /* 0x000fe40000000000 */
[----:B------:R-:W-:Y:S01]  /*4180*/  @P1 SEL R21, R17, R21, P0 ;  /* 0x0000001511151207 */ /* 0x000fe20000000000 */
[----:B------:R-:W-:-:S05]  /*4190*/  VIADD R7, R25, 0xa00 ;  /* 0x00000a0019077836 */ /* 0x000fca0000000000 */
[----:B0-----:R-:W-:Y:S01]  /*41a0*/  ISETP.GT.AND P1, PT, R7, UR4, PT ;  /* 0x0000000407007c0c */ /* 0x001fe2000bf24270 */
[----:B------:R-:W-:-:S04]  /*41b0*/  VIADD R15, R25, 0x500 ;  /* 0x00000500190f7836 */ /* 0x000fc80000000000 */
[----:B------:R-:W-:Y:S01]  /*41c0*/  IMAD.MOV.U32 R25, RZ, RZ, R15 ;  /* 0x000000ffff197224 */ /* 0x000fe200078e000f */
[----:B--2---:R-:W-:-:S14]  /*41d0*/  DSETP.GEU.AND P2, PT, R18, R4, PT ;  /* 0x000000041200722a */ /* 0x004fdc0003f4e000 */
[----:B------:R-:W-:-:S04]  /*41e0*/  @P2 ISETP.GE.U32.AND P0, PT, R20, R2, PT ;  /* 0x000000021400220c */ /* 0x000fc80003f06070 */
[----:B------:R-:W-:-:S13]  /*41f0*/  @P2 ISETP.GE.AND.EX P0, PT, R21, R3, PT, P0 ;  /* 0x000000031500220c */ /* 0x000fda0003f06300 */
[----:B------:R-:W-:-:S06]  /*4200*/  @P2 DSETP.GT.OR P0, PT, R18, R4, !P0 ;  /* 0x000000041200222a */ /* 0x000fcc0004704400 */
[----:B------:R-:W-:Y:S02]  /*4210*/  @P2 FSEL R6, R18, R4, P0 ;  /* 0x0000000412062208 */ /* 0x000fe40000000000 */
[----:B------:R-:W-:Y:S02]  /*4220*/  @P2 FSEL R19, R19, R5, P0 ;  /* 0x0000000513132208 */ /* 0x000fe40000000000 */
[----:B------:R-:W-:Y:S02]  /*4230*/  @P2 SEL R2, R20, R2, P0 ;  /* 0x0000000214022207 */ /* 0x000fe40000000000 */
[----:B------:R-:W-:Y:S01]  /*4240*/  @P2 SEL R3, R21, R3, P0 ;  /* 0x0000000315032207 */ /* 0x000fe20000000000 */
[----:B------:R-:W-:Y:S02]  /*4250*/  @P2 IMAD.MOV.U32 R4, RZ, RZ, R6 ;  /* 0x000000ffff042224 */ /* 0x000fe400078e0006 */
[----:B------:R-:W-:Y:S02]  /*4260*/  @P2 IMAD.MOV.U32 R5, RZ, RZ, R19 ;  /* 0x000000ffff052224 */ /* 0x000fe400078e0013 */
[----:B------:R-:W-:-:S02]  /*4270*/  IMAD.MOV.U32 R27, RZ, RZ, R2 ;  /* 0x000000ffff1b7224 */ /* 0x000fc400078e0002 */
[----:B------:R-:W-:Y:S01]  /*4280*/  IMAD.MOV.U32 R24, RZ, RZ, R3 ;  /* 0x000000ffff187224 */ /* 0x000fe200078e0003 */
[----:B------:R-:W-:Y:S06]  /*4290*/  @!P1 BRA `(.L_x_423) ;  /* 0xfffffff800e89947 */ /* 0x000fec000383ffff */
.L_x_422:
[----:B------:R-:W-:-:S13]  /*42a0*/  ISETP.GE.AND P0, PT, R15, UR4, PT ;  /* 0x000000040f007c0c */ /* 0x000fda000bf06270 */
        /* <DEDUP_REMOVED lines=12> */
[----:B------:R-:W0:Y:S01]  /*4370*/  LDC.64 R6, c[0x0][0x380] ;  /* 0x0000e000ff067b82 */ /* 0x000e220000000a00 */
[----:B------:R-:W-:Y:S01]  /*4380*/  LEA.HI R8, R20, 0x1, RZ, 0x18 ;  /* 0x0000000114087811 */ /* 0x000fe200078fc0ff */
[----:B------:R-:W-:Y:S01]  /*4390*/  IMAD.IADD R21, R0, 0x1, R15 ;  /* 0x0000000100157824 */ /* 0x000fe200078e020f */
[----:B------:R-:W-:Y:S02]  /*43a0*/  MOV R12, R0 ;  /* 0x00000000000c7202 */ /* 0x000fe40000000f00 */
[----:B------:R-:W-:-:S05]  /*43b0*/  LOP3.LUT R8, R8, 0x3, RZ, 0xc0, !PT ;  /* 0x0000000308087812 */ /* 0x000fca00078ec0ff */
[----:B------:R-:W-:-:S07]  /*43c0*/  IMAD.MOV R14, RZ, RZ, -R8 ;  /* 0x000000ffff0e7224 */ /* 0x000fce00078e0a08 */
.L_x_430:
[----:B0-----:R-:W-:-:S05]  /*43d0*/  IMAD.WIDE.U32 R18, R21, 0x10, R6 ;  /* 0x0000001015127825 */ /* 0x001fca00078e0006 */
[----:B------:R-:W2:Y:S04]  /*43e0*/  LDG.E.64.CONSTANT R8, desc[UR6][R18.64] ;  /* 0x0000000612087981 */ /* 0x000ea8000c1e9b00 */
[----:B------:R-:W3:Y:S01]  /*43f0*/  LDG.E.64.CONSTANT R10, desc[UR6][R18.64+0x8] ;  /* 0x00000806120a7981 */ /* 0x000ee2000c1e9b00 */
[----:B------:R-:W-:Y:S01]  /*4400*/  VIADD R14, R14, 0x1 ;  /* 0x000000010e0e7836 */ /* 0x000fe20000000000 */
[----:B------:R-:W-:Y:S01]  /*4410*/  BSSY.RECONVERGENT B3, `(.L_x_428) ;  /* 0x000001a000037945 */ /* 0x000fe20003800200 */
[----:B------:R-:W-:Y:S02]  /*4420*/  IMAD.MOV.U32 R23, RZ, RZ, R2 ;  /* 0x000000ffff177224 */ /* 0x000fe400078e0002 */
        /* <DEDUP_REMOVED lines=24> */
.L_x_429:
[----:B------:R-:W-:Y:S05]  /*45b0*/  BSYNC.RECONVERGENT B3 ;  /* 0x0000000000037941 */ /* 0x000fea0003800200 */
.L_x_428:
[----:B------:R-:W-:Y:S02]  /*45c0*/  VIADD R12, R12, 0x100 ;  /* 0x000001000c0c7836 */ /* 0x000fe40000000000 */
[----:B------:R-:W-:Y:S01]  /*45d0*/  VIADD R21, R21, 0x100 ;  /* 0x0000010015157836 */ /* 0x000fe20000000000 */
[----:B------:R-:W-:Y:S06]  /*45e0*/  @P2 BRA `(.L_x_430) ;  /* 0xfffffffc00782947 */ /* 0x000fec000383ffff */
.L_x_427:
[----:B------:R-:W-:Y:S05]  /*45f0*/  BSYNC.RECONVERGENT B2 ;  /* 0x0000000000027941 */ /* 0x000fea0003800200 */
.L_x_426:
[----:B------:R-:W-:-:S13]  /*4600*/  ISETP.GE.U32.AND P0, PT, R20, 0x300, PT ;  /* 0x000003001400780c */ /* 0x000fda0003f06070 */
[----:B------:R-:W-:Y:S05]  /*4610*/  @!P0 BRA `(.L_x_425) ;  /* 0x0000000400c88947 */ /* 0x000fea0003800000 */
[----:B------:R-:W0:Y:S01]  /*4620*/  LDCU.64 UR8, c[0x0][0x380] ;  /* 0x00007000ff0877ac */ /* 0x000e220008000a00 */
[----:B------:R-:W1:Y:S01]  /*4630*/  LDC.64 R10, c[0x0][0x380] ;  /* 0x0000e000ff0a7b82 */ /* 0x000e620000000a00 */
[C---:B------:R-:W-:Y:S01]  /*4640*/  IADD3 R17, P0, PT, R12.reuse, R15, RZ ;  /* 0x0000000f0c117210 */ /* 0x040fe20007f1e0ff */
[----:B------:R-:W-:-:S04]  /*4650*/  IMAD.IADD R15, R12, 0x1, R15 ;  /* 0x000000010c0f7824 */ /* 0x000fc800078e020f */
[----:B------:R-:W-:Y:S01]  /*4660*/  IMAD.X R6, RZ, RZ, RZ, P0 ;  /* 0x000000ffff067224 */ /* 0x000fe200000e06ff */
[----:B0-----:R-:W-:-:S04]  /*4670*/  LEA R14, P1, R17, UR8, 0x4 ;  /* 0x00000008110e7c11 */ /* 0x001fc8000f8220ff */
[----:B------:R-:W-:Y:S02]  /*4680*/  IADD3 R14, P0, PT, R14, 0x3008, RZ ;  /* 0x000030080e0e7810 */ /* 0x000fe40007f1e0ff */
[----:B------:R-:W-:-:S05]  /*4690*/  LEA.HI.X R17, R17, UR9, R6, 0x4, P1 ;  /* 0x0000000911117c11 */ /* 0x000fca00088f2406 */
[----:B------:R-:W-:-:S07]  /*46a0*/  IMAD.X R17, RZ, RZ, R17, P0 ;  /* 0x000000ffff117224 */ /* 0x000fce00000e0611 */
.L_x_439:
[----:B-1----:R-:W-:-:S05]  /*46b0*/  IMAD.WIDE.U32 R8, R15, 0x10, R10 ;  /* 0x000000100f087825 */ /* 0x002fca00078e000a */
[----:B------:R-:W2:Y:S04]  /*46c0*/  LDG.E.64.CONSTANT R22, desc[UR6][R8.64] ;  /* 0x0000000608167981 */ /* 0x000ea8000c1e9b00 */
[----:B------:R0:W3:Y:S02]  /*46d0*/  LDG.E.64.CONSTANT R6, desc[UR6][R8.64+0x8] ;  /* 0x0000080608067981 */ /* 0x0000e4000c1e9b00 */
[----:B0-----:R-:W-:Y:S02]  /*46e0*/  IMAD.MOV.U32 R8, RZ, RZ, R14 ;  /* 0x000000ffff087224 */ /* 0x001fe400078e000e */
[----:B------:R-:W-:-:S05]  /*46f0*/  IMAD.MOV.U32 R9, RZ, RZ, R17 ;  /* 0x000000ffff097224 */ /* 0x000fca00078e0011 */
[----:B------:R0:W5:Y:S04]  /*4700*/  LDG.E.64.CONSTANT R20, desc[UR6][R8.64+-0x2008] ;  /* 0xffdff80608147981 */ /* 0x000168000c1e9b00 */
[----:B------:R0:W5:Y:S01]  /*4710*/  LDG.E.64.CONSTANT R18, desc[UR6][R8.64+-0x2000] ;  /* 0xffe0000608127981 */ /* 0x000162000c1e9b00 */
[----:B------:R-:W-:Y:S01]  /*4720*/  BSSY.RECONVERGENT B2, `(.L_x_431) ;  /* 0x0000015000027945 */ /* 0x000fe20003800200 */
[----:B--2---:R-:W-:Y:S01]  /*4730*/  DSETP.GEU.AND P0, PT, R4, R22, PT ;  /* 0x000000160400722a */ /* 0x004fe20003f0e000 */
[----:B------:R-:W-:Y:S02]  /*4740*/  IMAD.MOV.U32 R16, RZ, RZ, R22 ;  /* 0x000000ffff107224 */ /* 0x000fe400078e0016 */
[----:B------:R-:W-:Y:S01]  /*4750*/  IMAD.MOV.U32 R17, RZ, RZ, R23 ;  /* 0x000000ffff117224 */ /* 0x000fe200078e0017 */
[----:B---3--:R-:W-:Y:S01]  /*4760*/  MOV R29, R7 ;  /* 0x00000007001d7202 */ /* 0x008fe20000000f00 */
[----:B------:R-:W-:-:S09]  /*4770*/  IMAD.MOV.U32 R27, RZ, RZ, R6 ;  /* 0x000000ffff1b7224 */ /* 0x000fd200078e0006 */
        /* <DEDUP_REMOVED lines=15> */
.L_x_432:
[----:B------:R-:W-:Y:S05]  /*4870*/  BSYNC.RECONVERGENT B2 ;  /* 0x0000000000027941 */ /* 0x000fea0003800200 */
.L_x_431:
[----:B------:R0:W5:Y:S04]  /*4880*/  LDG.E.64.CONSTANT R6, desc[UR6][R8.64+-0x1008] ;  /* 0xffeff80608067981 */ /* 0x000168000c1e9b00 */
[----:B------:R0:W5:Y:S02]  /*4890*/  LDG.E.64.CONSTANT R4, desc[UR6][R8.64+-0x1000] ;  /* 0xfff0000608047981 */ /* 0x000164000c1e9b00 */
[----:B-----5:R-:W-:Y:S01]  /*48a0*/  DSETP.GEU.AND P0, PT, R16, R20, PT ;  /* 0x000000141000722a */ /* 0x020fe20003f0e000 */
[----:B------:R-:W-:Y:S01]  /*48b0*/  BSSY.RECONVERGENT B2, `(.L_x_433) ;  /* 0x0000014000027945 */ /* 0x000fe20003800200 */
[----:B------:R-:W-:Y:S02]  /*48c0*/  IMAD.MOV.U32 R2, RZ, RZ, R20 ;  /* 0x000000ffff027224 */ /* 0x000fe400078e0014 */
[----:B------:R-:W-:-:S02]  /*48d0*/  IMAD.MOV.U32 R3, RZ, RZ, R21 ;  /* 0x000000ffff037224 */ /* 0x000fc400078e0015 */
        /* <DEDUP_REMOVED lines=17> */
.L_x_434:
[----:B------:R-:W-:Y:S05]  /*49f0*/  BSYNC.RECONVERGENT B2 ;  /* 0x0000000000027941 */ /* 0x000fea0003800200 */
.L_x_433:
[----:B------:R0:W5:Y:S04]  /*4a00*/  LDG.E.64.CONSTANT R16, desc[UR6][R8.64+-0x8] ;  /* 0xfffff80608107981 */ /* 0x000168000c1e9b00 */
[----:B------:R0:W5:Y:S01]  /*4a10*/  LDG.E.64.CONSTANT R18, desc[UR6][R8.64] ;  /* 0x0000000608127981 */ /* 0x000162000c1e9b00 */
[----:B------:R-:W-:Y:S01]  /*4a20*/  DSETP.GEU.AND P0, PT, R2, R6, PT ;  /* 0x000000060200722a */ /* 0x000fe20003f0e000 */
[----:B------:R-:W-:Y:S01]  /*4a30*/  BSSY.RECONVERGENT B2, `(.L_x_435) ;  /* 0x0000014000027945 */ /* 0x000fe20003800200 */
[----:B------:R-:W-:Y:S02]  /*4a40*/  IMAD.MOV.U32 R20, RZ, RZ, R6 ;  /* 0x000000ffff147224 */ /* 0x000fe400078e0006 */
[----:B------:R-:W-:Y:S02]  /*4a50*/  IMAD.MOV.U32 R21, RZ, RZ, R7 ;  /* 0x000000ffff157224 */ /* 0x000fe400078e0007 */
[----:B------:R-:W-:-:S02]  /*4a60*/  IMAD.MOV.U32 R29, RZ, RZ, R4 ;  /* 0x000000ffff1d7224 */ /* 0x000fc400078e0004 */
        /* <DEDUP_REMOVED lines=16> */
.L_x_436:
[----:B------:R-:W-:Y:S05]  /*4b70*/  BSYNC.RECONVERGENT B2 ;  /* 0x0000000000027941 */ /* 0x000fea0003800200 */
.L_x_435:
[----:B-----5:R-:W-:Y:S01]  /*4b80*/  DSETP.GEU.AND P0, PT, R20, R16, PT ;  /* 0x000000101400722a */ /* 0x020fe20003f0e000 */
[----:B------:R-:W-:Y:S01]  /*4b90*/  BSSY.RECONVERGENT B2, `(.L_x_437) ;  /* 0x0000014000027945 */ /* 0x000fe20003800200 */
[----:B------:R-:W-:Y:S02]  /*4ba0*/  IMAD.MOV.U32 R4, RZ, RZ, R16 ;  /* 0x000000ffff047224 */ /* 0x000fe400078e0010 */
[----:B------:R-:W-:Y:S02]  /*4bb0*/  IMAD.MOV.U32 R5, RZ, RZ, R17 ;  /* 0x000000ffff057224 */ /* 0x000fe400078e0011 */
[----:B------:R-:W-:Y:S02]  /*4bc0*/  IMAD.MOV.U32 R2, RZ, RZ, R18 ;  /* 0x000000ffff027224 */ /* 0x000fe400078e0012 */
[----:B------:R-:W-:-:S06]  /*4bd0*/  IMAD.MOV.U32 R3, RZ, RZ, R19 ;  /* 0x000000ffff037224 */ /* 0x000fcc00078e0013 */
        /* <DEDUP_REMOVED lines=15> */
.L_x_438:
[----:B------:R-:W-:Y:S05]  /*4cd0*/  BSYNC.RECONVERGENT B2 ;  /* 0x0000000000027941 */ /* 0x000fea0003800200 */
.L_x_437:
[----:B------:R-:W-:Y:S01]  /*4ce0*/  VIADD R12, R12, 0x400 ;  /* 0x000004000c0c7836 */ /* 0x000fe20000000000 */
[----:B------:R-:W-:Y:S01]  /*4cf0*/  IADD3 R14, P1, PT, R8, 0x4000, RZ ;  /* 0x00004000080e7810 */ /* 0x000fe20007f3e0ff */
[----:B------:R-:W-:-:S03]  /*4d00*/  VIADD R15, R15, 0x400 ;  /* 0x000004000f0f7836 */ /* 0x000fc60000000000 */
[----:B------:R-:W-:Y:S01]  /*4d10*/  ISETP.GE.AND P0, PT, R12, R13, PT ;  /* 0x0000000d0c00720c */ /* 0x000fe20003f06270 */
[----:B------:R-:W-:-:S12]  /*4d20*/  IMAD.X R17, RZ, RZ, R9, P1 ;  /* 0x000000ffff117224 */ /* 0x000fd800008e0609 */
[----:B------:R-:W-:Y:S05]  /*4d30*/  @!P0 BRA `(.L_x_439) ;  /* 0xfffffff8005c8947 */ /* 0x000fea000383ffff */
.L_x_425:
[----:B------:R-:W-:Y:S05]  /*4d40*/  BSYNC.RECONVERGENT B1 ;  /* 0x0000000000017941 */ /* 0x000fea0003800200 */
.L_x_424:
        /* <DEDUP_REMOVED lines=32> */
.L_x_441:
[----:B------:R-:W-:Y:S05]  /*4f50*/  BSYNC.RECONVERGENT B1 ;  /* 0x0000000000017941 */ /* 0x000fea0003800200 */
.L_x_440:
        /* <DEDUP_REMOVED lines=12> */
[----:B---3--:R-:W-:Y:S01]  /*5020*/  IMAD.MOV.U32 R8, RZ, RZ, R14 ;  /* 0x000000ffff087224 */ /* 0x008fe200078e000e */
        /* <DEDUP_REMOVED lines=18> */
.L_x_443:
[----:B------:R-:W-:Y:S05]  /*5150*/  BSYNC.RECONVERGENT B1 ;  /* 0x0000000000017941 */ /* 0x000fea0003800200 */
.L_x_442:
[----:B------:R-:W-:Y:S01]  /*5160*/  ISETP.GT.AND P0, PT, R10, 0x1b, PT ;  /* 0x0000001b0a00780c */ /* 0x000fe20003f04270 */
[----:B0-----:R0:W0:Y:S01]  /*5170*/  SHFL.DOWN PT, R6, R2, 0x4, 0x1f ;  /* 0x08801f0002067f89 */ /* 0x00102200000e0000 */
[----:B------:R-:W-:Y:S01]  /*5180*/  BSSY.RECONVERGENT B1, `(.L_x_444) ;  /* 0x000001d000017945 */ /* 0x000fe20003800200 */
[----:B------:R-:W-:Y:S02]  /*5190*/  IMAD.MOV.U32 R11, RZ, RZ, R8 ;  /* 0x000000ffff0b7224 */ /* 0x000fe400078e0008 */
[----:B------:R0:W0:Y:S01]  /*51a0*/  SHFL.DOWN PT, R7, R3, 0x4, 0x1f ;  /* 0x08801f0003077f89 */ /* 0x00002200000e0000 */
[----:B------:R-:W-:Y:S02]  /*51b0*/  IMAD.MOV.U32 R12, RZ, RZ, R9 ;  /* 0x000000ffff0c7224 */ /* 0x000fe400078e0009 */
[----:B-1----:R-:W-:Y:S01]  /*51c0*/  IMAD.MOV.U32 R4, RZ, RZ, R2 ;  /* 0x000000ffff047224 */ /* 0x002fe200078e0002 */
[----:B----4-:R1:W4:Y:S01]  /*51d0*/  SHFL.DOWN PT, R13, R8, 0x4, 0x1f ;  /* 0x08801f00080d7f89 */ /* 0x01032200000e0000 */
[----:B--2---:R-:W-:-:S03]  /*51e0*/  IMAD.MOV.U32 R5, RZ, RZ, R3 ;  /* 0x000000ffff057224 */ /* 0x004fc600078e0003 */
[----:B---3--:R1:W2:Y:S01]  /*51f0*/  SHFL.DOWN PT, R14, R9, 0x4, 0x1f ;  /* 0x08801f00090e7f89 */ /* 0x0082a200000e0000 */
[----:B------:R-:W-:Y:S05]  /*5200*/  @P0 BRA `(.L_x_445) ;  /* 0x0000000000500947 */ /* 0x000fea0003800000 */
[----:B0-----:R-:W-:Y:S01]  /*5210*/  DSETP.GEU.AND P0, PT, R2, R6, PT ;  /* 0x000000060200722a */ /* 0x001fe20003f0e000 */
[----:B----4-:R-:W-:Y:S02]  /*5220*/  IMAD.MOV.U32 R11, RZ, RZ, R13 ;  /* 0x000000ffff0b7224 */ /* 0x010fe400078e000d */
[----:B--2---:R-:W-:Y:S02]  /*5230*/  IMAD.MOV.U32 R12, RZ, RZ, R14 ;  /* 0x000000ffff0c7224 */ /* 0x004fe400078e000e */
        /* <DEDUP_REMOVED lines=17> */
.L_x_445:
[----:B------:R-:W-:Y:S05]  /*5350*/  BSYNC.RECONVERGENT B1 ;  /* 0x0000000000017941 */ /* 0x000fea0003800200 */
.L_x_444:
[----:B------:R-:W-:Y:S01]  /*5360*/  ISETP.GT.AND P0, PT, R10, 0x17, PT ;  /* 0x000000170a00780c */ /* 0x000fe20003f04270 */
[----:B0-----:R0:W3:Y:S01]  /*5370*/  SHFL.DOWN PT, R2, R4, 0x8, 0x1f ;  /* 0x09001f0004027f89 */ /* 0x0010e200000e0000 */
[----:B------:R-:W-:Y:S01]  /*5380*/  BSSY.RECONVERGENT B1, `(.L_x_446) ;  /* 0x000001d000017945 */ /* 0x000fe20003800200 */
[----:B-1----:R-:W-:Y:S02]  /*5390*/  IMAD.MOV.U32 R8, RZ, RZ, R11 ;  /* 0x000000ffff087224 */ /* 0x002fe400078e000b */
[----:B------:R0:W1:Y:S01]  /*53a0*/  SHFL.DOWN PT, R3, R5, 0x8, 0x1f ;  /* 0x09001f0005037f89 */ /* 0x00006200000e0000 */
[----:B------:R-:W-:Y:S02]  /*53b0*/  IMAD.MOV.U32 R9, RZ, RZ, R12 ;  /* 0x000000ffff097224 */ /* 0x000fe400078e000c */
[----:B------:R-:W-:Y:S01]  /*53c0*/  IMAD.MOV.U32 R6, RZ, RZ, R4 ;  /* 0x000000ffff067224 */ /* 0x000fe200078e0004 */
[----:B--2---:R0:W2:Y:S01]  /*53d0*/  SHFL.DOWN PT, R14, R11, 0x8, 0x1f ;  /* 0x09001f000b0e7f89 */ /* 0x0040a200000e0000 */
[----:B------:R-:W-:-:S03]  /*53e0*/  IMAD.MOV.U32 R7, RZ, RZ, R5 ;  /* 0x000000ffff077224 */ /* 0x000fc600078e0005 */
[----:B----4-:R0:W4:Y:S01]  /*53f0*/  SHFL.DOWN PT, R13, R12, 0x8, 0x1f ;  /* 0x09001f000c0d7f89 */ /* 0x01012200000e0000 */
        /* <DEDUP_REMOVED lines=21> */
.L_x_447:
[----:B------:R-:W-:Y:S05]  /*5550*/  BSYNC.RECONVERGENT B1 ;  /* 0x0000000000017941 */ /* 0x000fea0003800200 */
.L_x_446:
[----:B------:R-:W-:Y:S01]  /*5560*/  ISETP.GT.AND P0, PT, R10, 0xf, PT ;  /* 0x0000000f0a00780c */ /* 0x000fe20003f04270 */
[----:B0-----:R0:W0:Y:S01]  /*5570*/  SHFL.DOWN PT, R4, R6, 0x10, 0x1f ;  /* 0x0a001f0006047f89 */ /* 0x00102200000e0000 */
[----:B------:R-:W-:Y:S01]  /*5580*/  BSSY.RECONVERGENT B1, `(.L_x_448) ;  /* 0x000001d000017945 */ /* 0x000fe20003800200 */
[----:B--2---:R-:W-:Y:S02]  /*5590*/  IMAD.MOV.U32 R14, RZ, RZ, R8 ;  /* 0x000000ffff0e7224 */ /* 0x004fe400078e0008 */
[----:B------:R2:W0:Y:S01]  /*55a0*/  SHFL.DOWN PT, R5, R7, 0x10, 0x1f ;  /* 0x0a001f0007057f89 */ /* 0x00042200000e0000 */
[----:B------:R-:W-:Y:S02]  /*55b0*/  IMAD.MOV.U32 R15, RZ, RZ, R9 ;  /* 0x000000ffff0f7224 */ /* 0x000fe400078e0009 */
[----:B---3--:R-:W-:Y:S01]  /*55c0*/  IMAD.MOV.U32 R2, RZ, RZ, R6 ;  /* 0x000000ffff027224 */ /* 0x008fe200078e0006 */
[----:B------:R2:W3:Y:S01]  /*55d0*/  SHFL.DOWN PT, R11, R8, 0x10, 0x1f ;  /* 0x0a001f00080b7f89 */ /* 0x0004e200000e0000 */
[----:B-1----:R-:W-:-:S03]  /*55e0*/  IMAD.MOV.U32 R3, RZ, RZ, R7 ;  /* 0x000000ffff037224 */ /* 0x002fc600078e0007 */
[----:B------:R2:W1:Y:S01]  /*55f0*/  SHFL.DOWN PT, R12, R9, 0x10, 0x1f ;  /* 0x0a001f00090c7f89 */ /* 0x00046200000e0000 */
[----:B------:R-:W-:Y:S05]  /*5600*/  @P0 BRA `(.L_x_449) ;  /* 0x0000000000500947 */ /* 0x000fea0003800000 */
[----:B0-----:R-:W-:Y:S01]  /*5610*/  DSETP.GEU.AND P0, PT, R6, R4, PT ;  /* 0x000000040600722a */ /* 0x001fe20003f0e000 */
[----:B---3--:R-:W-:Y:S02]  /*5620*/  IMAD.MOV.U32 R14, RZ, RZ, R11 ;  /* 0x000000ffff0e7224 */ /* 0x008fe400078e000b */
        /* <DEDUP_REMOVED lines=18> */
.L_x_449:
[----:B------:R-:W-:Y:S05]  /*5750*/  BSYNC.RECONVERGENT B1 ;  /* 0x0000000000017941 */ /* 0x000fea0003800200 */
.L_x_448:
        /* <DEDUP_REMOVED lines=11> */
.L_x_451:
[----:B------:R-:W-:Y:S05]  /*5810*/  BSYNC.RECONVERGENT B1 ;  /* 0x0000000000017941 */ /* 0x000fea0003800200 */
.L_x_450:
        /* <DEDUP_REMOVED lines=8> */
[----:B--2---:R-:W2:Y:S04]  /*58a0*/  LDS.128 R4, [R0+0x20] ;  /* 0x0000200000047984 */ /* 0x004ea80000000c00 */
[----:B-1--4-:R1:W4:Y:S04]  /*58b0*/  LDS.64 R12, [R0+0x80] ;  /* 0x00008000000c7984 */ /* 0x0123280000000a00 */
[----:B---3--:R1:W3:Y:S01]  /*58c0*/  LDS.128 R8, [R0+0x30] ;  /* 0x0000300000087984 */ /* 0x0082e20000000c00 */
[----:B0-----:R-:W-:Y:S01]  /*58d0*/  DSETP.GEU.AND P0, PT, R2, R16, PT ;  /* 0x000000100200722a */ /* 0x001fe20003f0e000 */
[----:B------:R-:W-:-:S02]  /*58e0*/  IMAD.MOV.U32 R24, RZ, RZ, R16 ;  /* 0x000000ffff187224 */ /* 0x000fc400078e0010 */
[----:B------:R-:W-:Y:S02]  /*58f0*/  IMAD.MOV.U32 R25, RZ, RZ, R17 ;  /* 0x000000ffff197224 */ /* 0x000fe400078e0011 */
[----:B--2---:R-:W-:Y:S02]  /*5900*/  IMAD.MOV.U32 R27, RZ, RZ, R4 ;  /* 0x000000ffff1b7224 */ /* 0x004fe400078e0004 */
[----:B------:R-:W-:-:S07]  /*5910*/  IMAD.MOV.U32 R29, RZ, RZ, R5 ;  /* 0x000000ffff1d7224 */ /* 0x000fce00078e0005 */
[----:B-1-34-:R-:W-:Y:S05]  /*5920*/  @!P0 BRA `(.L_x_453) ;  /* 0x0000000000388947 */ /* 0x01afea0003800000 */
        /* <DEDUP_REMOVED lines=14> */
.L_x_453:
[----:B------:R-:W-:Y:S05]  /*5a10*/  BSYNC.RECONVERGENT B1 ;  /* 0x0000000000017941 */ /* 0x000fea0003800200 */
.L_x_452:
        /* <DEDUP_REMOVED lines=23> */
.L_x_455:
[----:B------:R-:W-:Y:S05]  /*5b90*/  BSYNC.RECONVERGENT B1 ;  /* 0x0000000000017941 */ /* 0x000fea0003800200 */
.L_x_454:
        /* <DEDUP_REMOVED lines=21> */
.L_x_457:
[----:B------:R-:W-:Y:S05]  /*5cf0*/  BSYNC.RECONVERGENT B1 ;  /* 0x0000000000017941 */ /* 0x000fea0003800200 */
.L_x_456:
        /* <DEDUP_REMOVED lines=23> */
.L_x_459:
[----:B------:R-:W-:Y:S05]  /*5e70*/  BSYNC.RECONVERGENT B1 ;  /* 0x0000000000017941 */ /* 0x000fea0003800200 */
.L_x_458:
[----:B------:R-:W-:Y:S01]  /*5e80*/  DSETP.GEU.AND P0, PT, R14, R22, PT ;  /* 0x000000160e00722a */ /* 0x000fe20003f0e000 */
[----:B------:R-:W-:Y:S01]  /*5e90*/  BSSY.RECONVERGENT B1, `(.L_x_460) ;  /* 0x0000014000017945 */ /* 0x000fe20003800200 */
[----:B------:R-:W-:Y:S01]  /*5ea0*/  MOV R2, R22 ;  /* 0x0000001600027202 */ /* 0x000fe20000000f00 */
[----:B------:R-:W-:Y:S02]  /*5eb0*/  IMAD.MOV.U32 R3, RZ, RZ, R23 ;  /* 0x000000ffff037224 */ /* 0x000fe400078e0017 */
[----:B-1----:R-:W-:Y:S02]  /*5ec0*/  IMAD.MOV.U32 R19, RZ, RZ, R8 ;  /* 0x000000ffff137224 */ /* 0x002fe400078e0008 */
        /* <DEDUP_REMOVED lines=16> */
.L_x_461:
[----:B------:R-:W-:Y:S05]  /*5fd0*/  BSYNC.RECONVERGENT B1 ;  /* 0x0000000000017941 */ /* 0x000fea0003800200 */
.L_x_460:
        /* <DEDUP_REMOVED lines=21> */
.L_x_463:
[----:B------:R-:W-:Y:S05]  /*6130*/  BSYNC.RECONVERGENT B1 ;  /* 0x0000000000017941 */ /* 0x000fea0003800200 */
.L_x_462:
        /* <DEDUP_REMOVED lines=20> */
.L_x_385:
[----:B------:R-:W-:Y:S05]  /*6280*/  BSYNC.RECONVERGENT B0 ;  /* 0x0000000000007941 */ /* 0x000fea0003800200 */
.L_x_352:
[----:B------:R-:W-:Y:S05]  /*6290*/  @P1 EXIT ;  /* 0x000000000000194d */ /* 0x000fea0003800000 */
[----:B01----:R-:W0:Y:S02]  /*62a0*/  LDC.64 R4, c[0x0][0x388] ;  /* 0x0000e200ff047b82 */ /* 0x003e240000000a00 */
[----:B0-----:R-:W-:Y:S04]  /*62b0*/  STG.E.64 desc[UR6][R4.64], R2 ;  /* 0x0000000204007986 */ /* 0x001fe8000c101b06 */
[----:B------:R-:W-:Y:S01]  /*62c0*/  STG.E.64 desc[UR6][R4.64+0x8], R14 ;  /* 0x0000080e04007986 */ /* 0x000fe2000c101b06 */
[----:B------:R-:W-:Y:S05]  /*62d0*/  EXIT ;  /* 0x000000000000794d */ /* 0x000fea0003800000 */
.L_x_464:
        /* <DEDUP_REMOVED lines=10> */
.L_x_751:


//--------------------- .text._ZN6thrust24THRUST_300001_SM_1000_NS8cuda_cub4core6detail13_kernel_agentINS1_8__reduce10DrainAgentIiEEJN3cub18CUB_300001_SM_10009GridQueueIjEEiEEEvDpT0_ --------------------------
	.section	.text._ZN6thrust24THRUST_300001_SM_1000_NS8cuda_cub4core6detail13_kernel_agentINS1_8__reduce10DrainAgentIiEEJN3cub18CUB_300001_SM_10009GridQueueIjEEiEEEvDpT0_,"ax",@progbits
	.align	128
        .global         _ZN6thrust24THRUST_300001_SM_1000_NS8cuda_cub4core6detail13_kernel_agentINS1_8__reduce10DrainAgentIiEEJN3cub18CUB_300001_SM_10009GridQueueIjEEiEEEvDpT0_
        .type           _ZN6thrust24THRUST_300001_SM_1000_NS8cuda_cub4core6detail13_kernel_agentINS1_8__reduce10DrainAgentIiEEJN3cub18CUB_300001_SM_10009GridQueueIjEEiEEEvDpT0_,@function
        .size           _ZN6thrust24THRUST_300001_SM_1000_NS8cuda_cub4core6detail13_kernel_agentINS1_8__reduce10DrainAgentIiEEJN3cub18CUB_300001_SM_10009GridQueueIjEEiEEEvDpT0_,(.L_x_752 - _ZN6thrust24THRUST_300001_SM_1000_NS8cuda_cub4core6detail13_kernel_agentINS1_8__reduce10DrainAgentIiEEJN3cub18CUB_300001_SM_10009GridQueueIjEEiEEEvDpT0_)
        .other          _ZN6thrust24THRUST_300001_SM_1000_NS8cuda_cub4core6detail13_kernel_agentINS1_8__reduce10DrainAgentIiEEJN3cub18CUB_300001_SM_10009GridQueueIjEEiEEEvDpT0_,@"STO_CUDA_ENTRY STV_DEFAULT"
_ZN6thrust24THRUST_300001_SM_1000_NS8cuda_cub4core6detail13_kernel_agentINS1_8__reduce10DrainAgentIiEEJN3cub18CUB_300001_SM_10009GridQueueIjEEiEEEvDpT0_:
.text._ZN6thrust24THRUST_300001_SM_1000_NS8cuda_cub4core6detail13_kernel_agentINS1_8__reduce10DrainAgentIiEEJN3cub18CUB_300001_SM_10009GridQueueIjEEiEEEvDpT0_:
[----:B------:R-:W-:Y:S08]  /*0000*/  LDC R1, c[0x0][0x37c] ;  /* 0x0000df00ff017b82 */ /* 0x000ff00000000800 */
[----:B------:R-:W0:Y:S01]  /*0010*/  LDC.64 R2, c[0x0][0x380] ;  /* 0x0000e000ff027b82 */ /* 0x000e220000000a00 */
[----:B------:R-:W0:Y:S07]  /*0020*/  LDCU.64 UR4, c[0x0][0x358] ;  /* 0x00006b00ff0477ac */ /* 0x000e2e0008000a00 */
[----:B------:R-:W1:Y:S01]  /*0030*/  LDC R5, c[0x0][0x388] ;  /* 0x0000e200ff057b82 */ /* 0x000e620000000800 */
[----:B0-----:R-:W-:Y:S04]  /*0040*/  STG.E desc[UR4][R2.64+0x4], RZ ;  /* 0x000004ff02007986 */ /* 0x001fe8000c101904 */
[----:B-1----:R-:W-:Y:S01]  /*0050*/  STG.E desc[UR4][R2.64], R5 ;  /* 0x0000000502007986 */ /* 0x002fe2000c101904 */
[----:B------:R-:W-:Y:S05]  /*0060*/  EXIT ;  /* 0x000000000000794d */ /* 0x000fea0003800000 */
.L_x_465:
        /* <DEDUP_REMOVED lines=9> */
.L_x_752:


//--------------------- .text._ZN6thrust24THRUST_300001_SM_1000_NS8cuda_cub4core6detail13_kernel_agentINS1_8__reduce11ReduceAgentINS0_12zip_iteratorIN4cuda3std3__45tupleIJNS0_10device_ptrIdEENS0_17counting_iteratorIlNS0_11use_defaultESF_SF_EEEEEEEPNSB_IJdlEEESJ_iNS1_9__extrema9arg_max_fIdlNSA_4lessIdEEEEEEJSI_SK_iN3cub18CUB_300001_SM_100013GridEvenShareIiEENSS_9GridQueueIjEESP_EEEvDpT0_ --------------------------
	.section	.text._ZN6thrust24THRUST_300001_SM_1000_NS8cuda_cub4core6detail13_kernel_agentINS1_8__reduce11ReduceAgentINS0_12zip_iteratorIN4cuda3std3__45tupleIJNS0_10device_ptrIdEENS0_17counting_iteratorIlNS0_11use_defaultESF_SF_EEEEEEEPNSB_IJdlEEESJ_iNS1_9__extrema9arg_max_fIdlNSA_4lessIdEEEEEEJSI_SK_iN3cub18CUB_300001_SM_100013GridEvenShareIiEENSS_9GridQueueIjEESP_EEEvDpT0_,"ax",@progbits
	.align	128
        .global         _ZN6thrust24THRUST_300001_SM_1000_NS8cuda_cub4core6detail13_kernel_agentINS1_8__reduce11ReduceAgentINS0_12zip_iteratorIN4cuda3std3__45tupleIJNS0_10device_ptrIdEENS0_17counting_iteratorIlNS0_11use_defaultESF_SF_EEEEEEEPNSB_IJdlEEESJ_iNS1_9__extrema9arg_max_fIdlNSA_4lessIdEEEEEEJSI_SK_iN3cub18CUB_300001_SM_100013GridEvenShareIiEENSS_9GridQueueIjEESP_EEEvDpT0_
        .type           _ZN6thrust24THRUST_300001_SM_1000_NS8cuda_cub4core6detail13_kernel_agentINS1_8__reduce11ReduceAgentINS0_12zip_iteratorIN4cuda3std3__45tupleIJNS0_10device_ptrIdEENS0_17counting_iteratorIlNS0_11use_defaultESF_SF_EEEEEEEPNSB_IJdlEEESJ_iNS1_9__extrema9arg_max_fIdlNSA_4lessIdEEEEEEJSI_SK_iN3cub18CUB_300001_SM_100013GridEvenShareIiEENSS_9GridQueueIjEESP_EEEvDpT0_,@function
        .size           _ZN6thrust24THRUST_300001_SM_1000_NS8cuda_cub4core6detail13_kernel_agentINS1_8__reduce11ReduceAgentINS0_12zip_iteratorIN4cuda3std3__45tupleIJNS0_10device_ptrIdEENS0_17counting_iteratorIlNS0_11use_defaultESF_SF_EEEEEEEPNSB_IJdlEEESJ_iNS1_9__extrema9arg_max_fIdlNSA_4lessIdEEEEEEJSI_SK_iN3cub18CUB_300001_SM_100013GridEvenShareIiEENSS_9GridQueueIjEESP_EEEvDpT0_,(.L_x_753 - _ZN6thrust24THRUST_300001_SM_1000_NS8cuda_cub4core6detail13_kernel_agentINS1_8__reduce11ReduceAgentINS0_12zip_iteratorIN4cuda3std3__45tupleIJNS0_10device_ptrIdEENS0_17counting_iteratorIlNS0_11use_defaultESF_SF_EEEEEEEPNSB_IJdlEEESJ_iNS1_9__extrema9arg_max_fIdlNSA_4lessIdEEEEEEJSI_SK_iN3cub18CUB_300001_SM_100013GridEvenShareIiEENSS_9GridQueueIjEESP_EEEvDpT0_)
        .other          _ZN6thrust24THRUST_300001_SM_1000_NS8cuda_cub4core6detail13_kernel_agentINS1_8__reduce11ReduceAgentINS0_12zip_iteratorIN4cuda3std3__45tupleIJNS0_10device_ptrIdEENS0_17counting_iteratorIlNS0_11use_defaultESF_SF_EEEEEEEPNSB_IJdlEEESJ_iNS1_9__extrema9arg_max_fIdlNSA_4lessIdEEEEEEJSI_SK_iN3cub18CUB_300001_SM_100013GridEvenShareIiEENSS_9GridQueueIjEESP_EEEvDpT0_,@"STO_CUDA_ENTRY STV_DEFAULT"
_ZN6thrust24THRUST_300001_SM_1000_NS8cuda_cub4core6detail13_kernel_agentINS1_8__reduce11ReduceAgentINS0_12zip_iteratorIN4cuda3std3__45tupleIJNS0_10device_ptrIdEENS0_17counting_iteratorIlNS0_11use_defaultESF_SF_EEEEEEEPNSB_IJdlEEESJ_iNS1_9__extrema9arg_max_fIdlNSA_4lessIdEEEEEEJSI_SK_iN3cub18CUB_300001_SM_100013GridEvenShareIiEENSS_9GridQueueIjEESP_EEEvDpT0_:
.text._ZN6thrust24THRUST_300001_SM_1000_NS8cuda_cub4core6detail13_kernel_agentINS1_8__reduce11ReduceAgentINS0_12zip_iteratorIN4cuda3std3__45tupleIJNS0_10device_ptrIdEENS0_17counting_iteratorIlNS0_11use_defaultESF_SF_EEEEEEEPNSB_IJdlEEESJ_iNS1_9__extrema9arg_max_fIdlNSA_4lessIdEEEEEEJSI_SK_iN3cub18CUB_300001_SM_100013GridEvenShareIiEENSS_9GridQueueIjEESP_EEEvDpT0_:
[----:B------:R-:W-:Y:S01]  /*0000*/  LDC R1, c[0x0][0x37c] ;  /* 0x0000df00ff017b82 */ /* 0x000fe20000000800 */
[----:B------:R-:W0:Y:S01]  /*0010*/  S2R R0, SR_CTAID.X ;  /* 0x0000000000007919 */ /* 0x000e220000002500 */
[----:B------:R-:W1:Y:S01]  /*0020*/  LDCU UR4, c[0x0][0x398] ;  /* 0x00007300ff0477ac */ /* 0x000e620008000800 */
[----:B------:R-:W-:Y:S01]  /*0030*/  BSSY.RECONVERGENT B0, `(.L_x_466) ;  /* 0x000066e000007945 */ /* 0x000fe20003800200 */
[----:B------:R-:W2:Y:S01]  /*0040*/  LDCU UR6, c[0x0][0x370] ;  /* 0x00006e00ff0677ac */ /* 0x000ea20008000800 */
[----:B------:R-:W3:Y:S01]  /*0050*/  LDCU.64 UR10, c[0x0][0x358] ;  /* 0x00006b00ff0a77ac */ /* 0x000ee20008000a00 */
[----:B-1----:R-:W-:Y:S01]  /*0060*/  IMAD.U32 R7, RZ, RZ, UR4 ;  /* 0x00000004ff077e24 */ /* 0x002fe2000f8e00ff */
[----:B--2---:R-:W-:Y:S01]  /*0070*/  UIMAD UR6, UR6, 0x500, URZ ;  /* 0x00000500060678a4 */ /* 0x004fe2000f8e02ff */
[----:B0-----:R-:W-:-:S04]  /*0080*/  IMAD R6, R0, 0x500, RZ ;  /* 0x0000050000067824 */ /* 0x001fc800078e02ff */
[----:B------:R-:W-:-:S05]  /*0090*/  VIADD R2, R6, 0x500 ;  /* 0x0000050006027836 */ /* 0x000fca0000000000 */
[----:B------:R-:W-:-:S13]  /*00a0*/  ISETP.GT.AND P0, PT, R2, R7, PT ;  /* 0x000000070200720c */ /* 0x000fda0003f04270 */
[----:B---3--:R-:W-:Y:S05]  /*00b0*/  @!P0 BRA `(.L_x_467) ;  /* 0x0000003800cc8947 */ /* 0x008fea0003800000 */
[----:B------:R-:W0:Y:S01]  /*00c0*/  S2R R5, SR_TID.X ;  /* 0x0000000000057919 */ /* 0x000e220000002100 */
[----:B------:R-:W-:Y:S01]  /*00d0*/  IMAD.IADD R4, R7, 0x1, -R6 ;  /* 0x0000000107047824 */ /* 0x000fe200078e0a06 */
[----:B------:R-:W1:Y:S01]  /*00e0*/  LDCU.64 UR6, c[0x0][0x388] ;  /* 0x00007100ff0677ac */ /* 0x000e620008000a00 */
[----:B------:R-:W-:Y:S01]  /*00f0*/  BSSY.RECONVERGENT B1, `(.L_x_468) ;  /* 0x000000f000017945 */ /* 0x000fe20003800200 */
[----:B------:R-:W-:Y:S02]  /*0100*/  CS2R R8, SRZ ;  /* 0x0000000000087805 */ /* 0x000fe4000001ff00 */
[----:B------:R-:W-:Y:S01]  /*0110*/  CS2R R2, SRZ ;  /* 0x0000000000027805 */ /* 0x000fe2000001ff00 */
[----:B------:R-:W2:Y:S01]  /*0120*/  LDCU.64 UR8, c[0x0][0x388] ;  /* 0x00007100ff0877ac */ /* 0x000ea20008000a00 */
[----:B0-----:R-:W-:Y:S01]  /*0130*/  ISETP.GE.AND P0, PT, R5, R4, PT ;  /* 0x000000040500720c */ /* 0x001fe20003f06270 */
[----:B------:R-:W-:-:S12]  /*0140*/  IMAD.MOV.U32 R11, RZ, RZ, R5 ;  /* 0x000000ffff0b7224 */ /* 0x000fd800078e0005 */
[----:B-12---:R-:W-:Y:S05]  /*0150*/  @P0 BRA `(.L_x_469) ;  /* 0x0000000000200947 */ /* 0x006fea0003800000 */
[----:B------:R-:W0:Y:S01]  /*0160*/  LDC.64 R2, c[0x0][0x380] ;  /* 0x0000e000ff027b82 */ /* 0x000e220000000a00 */
[----:B------:R-:W-:Y:S01]  /*0170*/  IMAD.IADD R13, R6, 0x1, R5 ;  /* 0x00000001060d7824 */ /* 0x000fe200078e0205 */
[----:B------:R-:W1:Y:S03]  /*0180*/  LDCU.64 UR4, c[0x0][0x388] ;  /* 0x00007100ff0477ac */ /* 0x000e660008000a00 */
[----:B0-----:R-:W-:-:S06]  /*0190*/  IMAD.WIDE R2, R13, 0x8, R2 ;  /* 0x000000080d027825 */ /* 0x001fcc00078e0202 */
[----:B------:R-:W5:Y:S01]  /*01a0*/  LDG.E.64 R2, desc[UR10][R2.64] ;  /* 0x0000000a02027981 */ /* 0x000f62000c1e1b00 */
[----:B-1----:R-:W-:Y:S01]  /*01b0*/  IADD3 R9, P0, PT, R13, UR4, RZ ;  /* 0x000000040d097c10 */ /* 0x002fe2000ff1e0ff */
[----:B------:R-:W-:-:S03]  /*01c0*/  VIADD R11, R5, 0x100 ;  /* 0x00000100050b7836 */ /* 0x000fc60000000000 */
[----:B------:R-:W-:-:S09]  /*01d0*/  LEA.HI.X.SX32 R8, R13, UR5, 0x1, P0 ;  /* 0x000000050d087c11 */ /* 0x000fd200080f0eff */
.L_x_469:
[----:B------:R-:W-:Y:S05]  /*01e0*/  BSYNC.RECONVERGENT B1 ;  /* 0x0000000000017941 */ /* 0x000fea0003800200 */
.L_x_468:
        /* <DEDUP_REMOVED lines=9> */
[----:B------:R-:W0:Y:S01]  /*0280*/  LDC.64 R12, c[0x0][0x380] ;  /* 0x0000e000ff0c7b82 */ /* 0x000e220000000a00 */
[----:B------:R-:W-:Y:S01]  /*0290*/  LEA.HI R7, R10, 0x1, RZ, 0x18 ;  /* 0x000000010a077811 */ /* 0x000fe200078fc0ff */
[----:B------:R-:W-:-:S03]  /*02a0*/  IMAD.IADD R19, R6, 0x1, R11 ;  /* 0x0000000106137824 */ /* 0x000fc600078e020b */
[----:B------:R-:W-:-:S05]  /*02b0*/  LOP3.LUT R7, R7, 0x3, RZ, 0xc0, !PT ;  /* 0x0000000307077812 */ /* 0x000fca00078ec0ff */
[----:B------:R-:W-:-:S07]  /*02c0*/  IMAD.MOV R7, RZ, RZ, -R7 ;  /* 0x000000ffff077224 */ /* 0x000fce00078e0a07 */
.L_x_476:
[----:B0-----:R-:W-:-:S06]  /*02d0*/  IMAD.WIDE R14, R19, 0x8, R12 ;  /* 0x00000008130e7825 */ /* 0x001fcc00078e020c */
[----:B------:R-:W2:Y:S01]  /*02e0*/  LDG.E.64 R14, desc[UR10][R14.64] ;  /* 0x0000000a0e0e7981 */ /* 0x000ea2000c1e1b00 */
[----:B------:R-:W-:Y:S01]  /*02f0*/  IADD3 R21, P1, PT, R19, UR6, RZ ;  /* 0x0000000613157c10 */ /* 0x000fe2000ff3e0ff */
[----:B------:R-:W-:Y:S01]  /*0300*/  VIADD R7, R7, 0x1 ;  /* 0x0000000107077836 */ /* 0x000fe20000000000 */
[----:B------:R-:W-:Y:S01]  /*0310*/  BSSY.RECONVERGENT B3, `(.L_x_474) ;  /* 0x000001b000037945 */ /* 0x000fe20003800200 */
[----:B------:R-:W-:Y:S01]  /*0320*/  IMAD.MOV.U32 R18, RZ, RZ, R9 ;  /* 0x000000ffff127224 */ /* 0x000fe200078e0009 */
[----:B------:R-:W-:Y:S01]  /*0330*/  LEA.HI.X.SX32 R23, R19, UR7, 0x1, P1 ;  /* 0x0000000713177c11 */ /* 0x000fe200088f0eff */
[----:B------:R-:W-:Y:S01]  /*0340*/  IMAD.MOV.U32 R20, RZ, RZ, R8 ;  /* 0x000000ffff147224 */ /* 0x000fe200078e0008 */
[----:B------:R-:W-:Y:S01]  /*0350*/  ISETP.NE.AND P2, PT, R7, RZ, PT ;  /* 0x000000ff0700720c */ /* 0x000fe20003f45270 */
[----:B-----5:R-:W-:Y:S02]  /*0360*/  IMAD.MOV.U32 R16, RZ, RZ, R2 ;  /* 0x000000ffff107224 */ /* 0x020fe400078e0002 */
[----:B------:R-:W-:-:S02]  /*0370*/  IMAD.MOV.U32 R17, RZ, RZ, R3 ;  /* 0x000000ffff117224 */ /* 0x000fc400078e0003 */
[----:B------:R-:W-:Y:S02]  /*0380*/  IMAD.MOV.U32 R9, RZ, RZ, R21 ;  /* 0x000000ffff097224 */ /* 0x000fe400078e0015 */
        /* <DEDUP_REMOVED lines=19> */
.L_x_475:
[----:B------:R-:W-:Y:S05]  /*04c0*/  BSYNC.RECONVERGENT B3 ;  /* 0x0000000000037941 */ /* 0x000fea0003800200 */
.L_x_474:
[----:B------:R-:W-:Y:S02]  /*04d0*/  VIADD R11, R11, 0x100 ;  /* 0x000001000b0b7836 */ /* 0x000fe40000000000 */
[----:B------:R-:W-:Y:S01]  /*04e0*/  VIADD R19, R19, 0x100 ;  /* 0x0000010013137836 */ /* 0x000fe20000000000 */
[----:B------:R-:W-:Y:S06]  /*04f0*/  @P2 BRA `(.L_x_476) ;  /* 0xfffffffc00742947 */ /* 0x000fec000383ffff */
.L_x_473:
[----:B------:R-:W-:Y:S05]  /*0500*/  BSYNC.RECONVERGENT B2 ;  /* 0x0000000000027941 */ /* 0x000fea0003800200 */
.L_x_472:
[----:B------:R-:W-:-:S13]  /*0510*/  ISETP.GE.U32.AND P0, PT, R10, 0x300, PT ;  /* 0x000003000a00780c */ /* 0x000fda0003f06070 */
[----:B------:R-:W-:Y:S05]  /*0520*/  @!P0 BRA `(.L_x_471) ;  /* 0x0000000400cc8947 */ /* 0x000fea0003800000 */
[----:B------:R-:W0:Y:S01]  /*0530*/  LDC.64 R12, c[0x0][0x380] ;  /* 0x0000e000ff0c7b82 */ /* 0x000e220000000a00 */
[----:B------:R-:W-:-:S04]  /*0540*/  IMAD.IADD R23, R6, 0x1, R11 ;  /* 0x0000000106177824 */ /* 0x000fc800078e020b */
[C---:B------:R-:W-:Y:S02]  /*0550*/  VIADD R27, R23.reuse, 0x100 ;  /* 0x00000100171b7836 */ /* 0x040fe40000000000 */
[C---:B------:R-:W-:Y:S02]  /*0560*/  VIADD R26, R23.reuse, 0x200 ;  /* 0x00000200171a7836 */ /* 0x040fe40000000000 */
[----:B------:R-:W-:Y:S01]  /*0570*/  VIADD R22, R23, 0x300 ;  /* 0x0000030017167836 */ /* 0x000fe20000000000 */
[----:B0-----:R-:W-:-:S05]  /*0580*/  IADD3 R6, P0, PT, R12, 0x1000, RZ ;  /* 0x000010000c067810 */ /* 0x001fca0007f1e0ff */
[----:B------:R-:W-:-:S08]  /*0590*/  IMAD.X R7, RZ, RZ, R13, P0 ;  /* 0x000000ffff077224 */ /* 0x000fd000000e060d */
.L_x_485:
[----:B------:R-:W-:-:S05]  /*05a0*/  IMAD.WIDE R24, R23, 0x8, R6 ;  /* 0x0000000817187825 */ /* 0x000fca00078e0206 */
[----:B------:R-:W2:Y:S04]  /*05b0*/  LDG.E.64 R20, desc[UR10][R24.64+-0x1000] ;  /* 0xfff0000a18147981 */ /* 0x000ea8000c1e1b00 */
[----:B-----5:R0:W5:Y:S04]  /*05c0*/  LDG.E.64 R16, desc[UR10][R24.64+-0x800] ;  /* 0xfff8000a18107981 */ /* 0x020168000c1e1b00 */
[----:B------:R0:W5:Y:S04]  /*05d0*/  LDG.E.64 R14, desc[UR10][R24.64] ;  /* 0x0000000a180e7981 */ /* 0x000168000c1e1b00 */
[----:B------:R0:W5:Y:S01]  /*05e0*/  LDG.E.64 R12, desc[UR10][R24.64+0x800] ;  /* 0x0008000a180c7981 */ /* 0x000162000c1e1b00 */
[C---:B------:R-:W-:Y:S01]  /*05f0*/  IADD3 R30, P1, PT, R23.reuse, UR8, RZ ;  /* 0x00000008171e7c10 */ /* 0x040fe2000ff3e0ff */
[----:B------:R-:W-:Y:S03]  /*0600*/  BSSY.RECONVERGENT B2, `(.L_x_477) ;  /* 0x0000016000027945 */ /* 0x000fe60003800200 */
[----:B------:R-:W-:Y:S01]  /*0610*/  LEA.HI.X.SX32 R29, R23, UR9, 0x1, P1 ;  /* 0x00000009171d7c11 */ /* 0x000fe200088f0eff */
        /* <DEDUP_REMOVED lines=20> */
.L_x_478:
[----:B------:R-:W-:Y:S05]  /*0760*/  BSYNC.RECONVERGENT B2 ;  /* 0x0000000000027941 */ /* 0x000fea0003800200 */
.L_x_477:
[----:B-----5:R-:W-:Y:S01]  /*0770*/  DSETP.GEU.AND P0, PT, R18, R16, PT ;  /* 0x000000101200722a */ /* 0x020fe20003f0e000 */
[C---:B------:R-:W-:Y:S01]  /*0780*/  IADD3 R21, P1, PT, R27.reuse, UR8, RZ ;  /* 0x000000081b157c10 */ /* 0x040fe2000ff3e0ff */
[----:B------:R-:W-:Y:S01]  /*0790*/  BSSY.RECONVERGENT B2, `(.L_x_479) ;  /* 0x0000015000027945 */ /* 0x000fe20003800200 */
[----:B------:R-:W-:Y:S01]  /*07a0*/  IMAD.MOV.U32 R2, RZ, RZ, R16 ;  /* 0x000000ffff027224 */ /* 0x000fe200078e0010 */
[----:B------:R-:W-:Y:S02]  /*07b0*/  MOV R3, R17 ;  /* 0x0000001100037202 */ /* 0x000fe40000000f00 */
[----:B------:R-:W-:Y:S01]  /*07c0*/  LEA.HI.X.SX32 R25, R27, UR9, 0x1, P1 ;  /* 0x000000091b197c11 */ /* 0x000fe200088f0eff */
[----:B------:R-:W-:-:S04]  /*07d0*/  IMAD.MOV.U32 R8, RZ, RZ, R21 ;  /* 0x000000ffff087224 */ /* 0x000fc800078e0015 */
[----:B------:R-:W-:-:S03]  /*07e0*/  IMAD.MOV.U32 R9, RZ, RZ, R25 ;  /* 0x000000ffff097224 */ /* 0x000fc600078e0019 */
        /* <DEDUP_REMOVED lines=15> */
.L_x_480:
[----:B------:R-:W-:Y:S05]  /*08e0*/  BSYNC.RECONVERGENT B2 ;  /* 0x0000000000027941 */ /* 0x000fea0003800200 */
.L_x_479:
[----:B------:R-:W-:Y:S01]  /*08f0*/  DSETP.GEU.AND P0, PT, R2, R14, PT ;  /* 0x0000000e0200722a */ /* 0x000fe20003f0e000 */
[----:B------:R-:W-:Y:S01]  /*0900*/  IADD3 R19, P1, PT, R26, UR8, RZ ;  /* 0x000000081a137c10 */ /* 0x000fe2000ff3e0ff */
[----:B------:R-:W-:Y:S01]  /*0910*/  BSSY.RECONVERGENT B2, `(.L_x_481) ;  /* 0x0000016000027945 */ /* 0x000fe20003800200 */
[----:B------:R-:W-:Y:S01]  /*0920*/  IADD3 R21, P2, PT, R22, UR8, RZ ;  /* 0x0000000816157c10 */ /* 0x000fe2000ff5e0ff */
[----:B------:R-:W-:Y:S01]  /*0930*/  IMAD.MOV.U32 R16, RZ, RZ, R14 ;  /* 0x000000ffff107224 */ /* 0x000fe200078e000e */
[----:B------:R-:W-:Y:S01]  /*0940*/  LEA.HI.X.SX32 R20, R26, UR9, 0x1, P1 ;  /* 0x000000091a147c11 */ /* 0x000fe200088f0eff */
[----:B------:R-:W-:Y:S02]  /*0950*/  IMAD.MOV.U32 R10, RZ, RZ, R19 ;  /* 0x000000ffff0a7224 */ /* 0x000fe400078e0013 */
[----:B------:R-:W-:Y:S02]  /*0960*/  IMAD.MOV.U32 R17, RZ, RZ, R15 ;  /* 0x000000ffff117224 */ /* 0x000fe400078e000f */
[----:B------:R-:W-:-:S04]  /*0970*/  IMAD.MOV.U32 R18, RZ, RZ, R20 ;  /* 0x000000ffff127224 */ /* 0x000fc800078e0014 */
        /* <DEDUP_REMOVED lines=15> */
.L_x_482:
[----:B------:R-:W-:Y:S05]  /*0a70*/  BSYNC.RECONVERGENT B2 ;  /* 0x0000000000027941 */ /* 0x000fea0003800200 */
.L_x_481:
[----:B------:R-:W-:Y:S01]  /*0a80*/  DSETP.GEU.AND P0, PT, R16, R12, PT ;  /* 0x0000000c1000722a */ /* 0x000fe20003f0e000 */
[----:B------:R-:W-:Y:S01]  /*0a90*/  LEA.HI.X.SX32 R15, R22, UR9, 0x1, P2 ;  /* 0x00000009160f7c11 */ /* 0x000fe200090f0eff */
        /* <DEDUP_REMOVED lines=20> */
.L_x_484:
[----:B------:R-:W-:Y:S05]  /*0be0*/  BSYNC.RECONVERGENT B2 ;  /* 0x0000000000027941 */ /* 0x000fea0003800200 */
.L_x_483:
[----:B------:R-:W-:Y:S02]  /*0bf0*/  VIADD R11, R11, 0x400 ;  /* 0x000004000b0b7836 */ /* 0x000fe40000000000 */
[----:B------:R-:W-:Y:S02]  /*0c00*/  VIADD R27, R27, 0x400 ;  /* 0x000004001b1b7836 */ /* 0x000fe40000000000 */
[----:B------:R-:W-:Y:S01]  /*0c10*/  VIADD R26, R26, 0x400 ;  /* 0x000004001a1a7836 */ /* 0x000fe20000000000 */
[----:B------:R-:W-:Y:S01]  /*0c20*/  ISETP.GE.AND P0, PT, R11, R4, PT ;  /* 0x000000040b00720c */ /* 0x000fe20003f06270 */
[----:B------:R-:W-:Y:S02]  /*0c30*/  VIADD R22, R22, 0x400 ;  /* 0x0000040016167836 */ /* 0x000fe40000000000 */
[----:B------:R-:W-:-:S10]  /*0c40*/  VIADD R23, R23, 0x400 ;  /* 0x0000040017177836 */ /* 0x000fd40000000000 */
[----:B------:R-:W-:Y:S05]  /*0c50*/  @!P0 BRA `(.L_x_485) ;  /* 0xfffffff800508947 */ /* 0x000fea000383ffff */
.L_x_471:
[----:B------:R-:W-:Y:S05]  /*0c60*/  BSYNC.RECONVERGENT B1 ;  /* 0x0000000000017941 */ /* 0x000fea0003800200 */
.L_x_470:
        /* <DEDUP_REMOVED lines=34> */
.L_x_488:
[----:B------:R-:W-:Y:S05]  /*0e90*/  BSYNC.RECONVERGENT B1 ;  /* 0x0000000000017941 */ /* 0x000fea0003800200 */
.L_x_487:
        /* <DEDUP_REMOVED lines=31> */
.L_x_490:
[----:B------:R-:W-:Y:S05]  /*1090*/  BSYNC.RECONVERGENT B1 ;  /* 0x0000000000017941 */ /* 0x000fea0003800200 */
.L_x_489:
[----:B------:R-:W-:Y:S01]  /*10a0*/  ISETP.GT.AND P0, PT, R14, 0x1b, PT ;  /* 0x0000001b0e00780c */ /* 0x000fe20003f04270 */
[----:B-1----:R1:W1:Y:S01]  /*10b0*/  SHFL.DOWN PT, R8, R2, 0x4, 0x1f ;  /* 0x08801f0002087f89 */ /* 0x00226200000e0000 */
[----:B------:R-:W-:Y:S01]  /*10c0*/  BSSY.RECONVERGENT B1, `(.L_x_491) ;  /* 0x000001d000017945 */ /* 0x000fe20003800200 */
[----:B---3--:R-:W-:Y:S02]  /*10d0*/  IMAD.MOV.U32 R11, RZ, RZ, R4 ;  /* 0x000000ffff0b7224 */ /* 0x008fe400078e0004 */
[----:B--2---:R2:W3:Y:S01]  /*10e0*/  SHFL.DOWN PT, R9, R3, 0x4, 0x1f ;  /* 0x08801f0003097f89 */ /* 0x0044e200000e0000 */
[----:B0-----:R-:W-:Y:S02]  /*10f0*/  IMAD.MOV.U32 R12, RZ, RZ, R10 ;  /* 0x000000ffff0c7224 */ /* 0x001fe400078e000a */
[----:B------:R-:W-:Y:S01]  /*1100*/  IMAD.MOV.U32 R6, RZ, RZ, R2 ;  /* 0x000000ffff067224 */ /* 0x000fe200078e0002 */
[----:B------:R2:W0:Y:S01]  /*1110*/  SHFL.DOWN PT, R13, R4, 0x4, 0x1f ;  /* 0x08801f00040d7f89 */ /* 0x00042200000e0000 */
[----:B------:R-:W-:-:S03]  /*1120*/  IMAD.MOV.U32 R7, RZ, RZ, R3 ;  /* 0x000000ffff077224 */ /* 0x000fc600078e0003 */
[----:B------:R2:W0:Y:S01]  /*1130*/  SHFL.DOWN PT, R15, R10, 0x4, 0x1f ;  /* 0x08801f000a0f7f89 */ /* 0x00042200000e0000 */
[----:B------:R-:W-:Y:S05]  /*1140*/  @P0 BRA `(.L_x_492) ;  /* 0x0000000000500947 */ /* 0x000fea0003800000 */
[----:B-1-3--:R-:W-:Y:S01]  /*1150*/  DSETP.GEU.AND P0, PT, R2, R8, PT ;  /* 0x000000080200722a */ /* 0x00afe20003f0e000 */
        /* <DEDUP_REMOVED lines=19> */
.L_x_492:
[----:B------:R-:W-:Y:S05]  /*1290*/  BSYNC.RECONVERGENT B1 ;  /* 0x0000000000017941 */ /* 0x000fea0003800200 */
.L_x_491:
[----:B------:R-:W-:Y:S01]  /*12a0*/  ISETP.GT.AND P0, PT, R14, 0x17, PT ;  /* 0x000000170e00780c */ /* 0x000fe20003f04270 */
[----:B-1----:R1:W1:Y:S01]  /*12b0*/  SHFL.DOWN PT, R8, R6, 0x8, 0x1f ;  /* 0x09001f0006087f89 */ /* 0x00226200000e0000 */
[----:B------:R-:W-:Y:S01]  /*12c0*/  BSSY.RECONVERGENT B1, `(.L_x_493) ;  /* 0x000001d000017945 */ /* 0x000fe20003800200 */
[----:B--2---:R-:W-:Y:S02]  /*12d0*/  IMAD.MOV.U32 R4, RZ, RZ, R11 ;  /* 0x000000ffff047224 */ /* 0x004fe400078e000b */
[----:B---3--:R2:W3:Y:S01]  /*12e0*/  SHFL.DOWN PT, R9, R7, 0x8, 0x1f ;  /* 0x09001f0007097f89 */ /* 0x0084e200000e0000 */
[----:B------:R-:W-:Y:S02]  /*12f0*/  IMAD.MOV.U32 R10, RZ, RZ, R12 ;  /* 0x000000ffff0a7224 */ /* 0x000fe400078e000c */
[----:B------:R-:W-:Y:S01]  /*1300*/  IMAD.MOV.U32 R2, RZ, RZ, R6 ;  /* 0x000000ffff027224 */ /* 0x000fe200078e0006 */
[----:B----4-:R2:W4:Y:S01]  /*1310*/  SHFL.DOWN PT, R16, R11, 0x8, 0x1f ;  /* 0x09001f000b107f89 */ /* 0x01052200000e0000 */
[----:B------:R-:W-:-:S03]  /*1320*/  IMAD.MOV.U32 R3, RZ, RZ, R7 ;  /* 0x000000ffff037224 */ /* 0x000fc600078e0007 */
[----:B0-----:R2:W0:Y:S01]  /*1330*/  SHFL.DOWN PT, R13, R12, 0x8, 0x1f ;  /* 0x09001f000c0d7f89 */ /* 0x00142200000e0000 */
[----:B------:R-:W-:Y:S05]  /*1340*/  @P0 BRA `(.L_x_494) ;  /* 0x0000000000500947 */ /* 0x000fea0003800000 */
[----:B-1-3--:R-:W-:Y:S01]  /*1350*/  DSETP.GEU.AND P0, PT, R6, R8, PT ;  /* 0x000000080600722a */ /* 0x00afe20003f0e000 */
        /* <DEDUP_REMOVED lines=19> */
.L_x_494:
[----:B------:R-:W-:Y:S05]  /*1490*/  BSYNC.RECONVERGENT B1 ;  /* 0x0000000000017941 */ /* 0x000fea0003800200 */
.L_x_493:
[----:B------:R-:W-:Y:S01]  /*14a0*/  ISETP.GT.AND P0, PT, R14, 0xf, PT ;  /* 0x0000000f0e00780c */ /* 0x000fe20003f04270 */
[----:B-1----:R1:W1:Y:S01]  /*14b0*/  SHFL.DOWN PT, R6, R2, 0x10, 0x1f ;  /* 0x0a001f0002067f89 */ /* 0x00226200000e0000 */
[----:B------:R-:W-:Y:S01]  /*14c0*/  BSSY.RECONVERGENT B1, `(.L_x_495) ;  /* 0x000001d000017945 */ /* 0x000fe20003800200 */
[----:B------:R-:W-:Y:S01]  /*14d0*/  MOV R17, R4 ;  /* 0x0000000400117202 */ /* 0x000fe20000000f00 */
[----:B------:R-:W-:Y:S01]  /*14e0*/  IMAD.MOV.U32 R19, RZ, RZ, R10 ;  /* 0x000000ffff137224 */ /* 0x000fe200078e000a */
[----:B--2---:R2:W1:Y:S01]  /*14f0*/  SHFL.DOWN PT, R7, R3, 0x10, 0x1f ;  /* 0x0a001f0003077f89 */ /* 0x00446200000e0000 */
[----:B------:R-:W-:Y:S02]  /*1500*/  IMAD.MOV.U32 R12, RZ, RZ, R2 ;  /* 0x000000ffff0c7224 */ /* 0x000fe400078e0002 */
[----:B0-----:R-:W-:Y:S01]  /*1510*/  IMAD.MOV.U32 R13, RZ, RZ, R3 ;  /* 0x000000ffff0d7224 */ /* 0x001fe200078e0003 */
[----:B---3--:R2:W0:Y:S04]  /*1520*/  SHFL.DOWN PT, R9, R4, 0x10, 0x1f ;  /* 0x0a001f0004097f89 */ /* 0x00842800000e0000 */
[----:B------:R2:W3:Y:S01]  /*1530*/  SHFL.DOWN PT, R11, R10, 0x10, 0x1f ;  /* 0x0a001f000a0b7f89 */ /* 0x0004e200000e0000 */
        /* <DEDUP_REMOVED lines=21> */
.L_x_496:
[----:B------:R-:W-:Y:S05]  /*1690*/  BSYNC.RECONVERGENT B1 ;  /* 0x0000000000017941 */ /* 0x000fea0003800200 */
.L_x_495:
[----:B------:R-:W-:Y:S01]  /*16a0*/  ISETP.NE.AND P0, PT, R14, RZ, PT ;  /* 0x000000ff0e00720c */ /* 0x000fe20003f05270 */
[----:B------:R-:W-:-:S12]  /*16b0*/  BSSY.RECONVERGENT B1, `(.L_x_497) ;  /* 0x000000b000017945 */ /* 0x000fd80003800200 */
[----:B------:R-:W-:Y:S05]  /*16c0*/  @P0 BRA `(.L_x_498) ;  /* 0x0000000000240947 */ /* 0x000fea0003800000 */
[----:B--2---:R-:W2:Y:S01]  /*16d0*/  S2R R4, SR_CgaCtaId ;  /* 0x0000000000047919 */ /* 0x004ea20000008800 */
[----:B------:R-:W-:Y:S01]  /*16e0*/  MOV R3, 0x400 ;  /* 0x0000040000037802 */ /* 0x000fe20000000f00 */
[----:B------:R-:W-:Y:S01]  /*16f0*/  IMAD.MOV.U32 R18, RZ, RZ, R17 ;  /* 0x000000ffff127224 */ /* 0x000fe200078e0011 */
[----:B-1----:R-:W-:-:S04]  /*1700*/  SHF.R.U32.HI R2, RZ, 0x1, R5 ;  /* 0x00000001ff027819 */ /* 0x002fc80000011605 */
[----:B------:R-:W-:Y:S02]  /*1710*/  LOP3.LUT R2, R2, 0x1f0, RZ, 0xc0, !PT ;  /* 0x000001f002027812 */ /* 0x000fe400078ec0ff */
[----:B--2---:R-:W-:-:S05]  /*1720*/  LEA R3, R4, R3, 0x18 ;  /* 0x0000000304037211 */ /* 0x004fca00078ec0ff */
[----:B------:R-:W-:-:S05]  /*1730*/  IMAD.IADD R3, R2, 0x1, R3 ;  /* 0x0000000102037824 */ /* 0x000fca00078e0203 */
[----:B------:R1:W-:Y:S04]  /*1740*/  STS.64 [R3+0x10], R18 ;  /* 0x0000101203007388 */ /* 0x0003e80000000a00 */
[----:B------:R1:W-:Y:S02]  /*1750*/  STS.64 [R3+0x8], R12 ;  /* 0x0000080c03007388 */ /* 0x0003e40000000a00 */
.L_x_498:
[----:B------:R-:W-:Y:S05]  /*1760*/  BSYNC.RECONVERGENT B1 ;  /* 0x0000000000017941 */ /* 0x000fea0003800200 */
.L_x_497:
        /* <DEDUP_REMOVED lines=8> */
[----:B0--3--:R-:W0:Y:S04]  /*17f0*/  LDS.128 R8, [R32+0x20] ;  /* 0x0000200020087984 */ /* 0x009e280000000c00 */
[----:B------:R2:W3:Y:S04]  /*1800*/  LDS.64 R2, [R32+0x80] ;  /* 0x0000800020027984 */ /* 0x0004e80000000a00 */
[----:B------:R2:W2:Y:S01]  /*1810*/  LDS.128 R4, [R32+0x30] ;  /* 0x0000300020047984 */ /* 0x0004a20000000c00 */
[----:B-1----:R-:W-:Y:S01]  /*1820*/  DSETP.GEU.AND P0, PT, R12, R14, PT ;  /* 0x0000000e0c00722a */ /* 0x002fe20003f0e000 */
[----:B------:R-:W-:-:S02]  /*1830*/  IMAD.MOV.U32 R28, RZ, RZ, R14 ;  /* 0x000000ffff1c7224 */ /* 0x000fc400078e000e */
[----:B------:R-:W-:Y:S02]  /*1840*/  IMAD.MOV.U32 R29, RZ, RZ, R15 ;  /* 0x000000ffff1d7224 */ /* 0x000fe400078e000f */
[----:B0-----:R-:W-:Y:S02]  /*1850*/  IMAD.MOV.U32 R30, RZ, RZ, R8 ;  /* 0x000000ffff1e7224 */ /* 0x001fe400078e0008 */
[----:B------:R-:W-:-:S07]  /*1860*/  IMAD.MOV.U32 R31, RZ, RZ, R9 ;  /* 0x000000ffff1f7224 */ /* 0x000fce00078e0009 */
[----:B--23--:R-:W-:Y:S05]  /*1870*/  @!P0 BRA `(.L_x_501) ;  /* 0x0000000000388947 */ /* 0x00cfea0003800000 */
        /* <DEDUP_REMOVED lines=14> */
.L_x_501:
[----:B------:R-:W-:Y:S05]  /*1960*/  BSYNC.RECONVERGENT B1 ;  /* 0x0000000000017941 */ /* 0x000fea0003800200 */
.L_x_500:
[----:B------:R0:W1:Y:S01]  /*1970*/  LDS.128 R12, [R32+0x40] ;  /* 0x00004000200c7984 */ /* 0x0000620000000c00 */
[----:B------:R-:W-:Y:S01]  /*1980*/  DSETP.GEU.AND P0, PT, R28, R10, PT ;  /* 0x0000000a1c00722a */ /* 0x000fe20003f0e000 */
[----:B------:R-:W-:Y:S01]  /*1990*/  BSSY.RECONVERGENT B1, `(.L_x_502) ;  /* 0x0000017000017945 */ /* 0x000fe20003800200 */
[----:B------:R-:W-:Y:S01]  /*19a0*/  IMAD.MOV.U32 R33, RZ, RZ, R4 ;  /* 0x000000ffff217224 */ /* 0x000fe200078e0004 */
[----:B----4-:R0:W2:Y:S01]  /*19b0*/  LDS.128 R16, [R32+0x50] ;  /* 0x0000500020107984 */ /* 0x0100a20000000c00 */
[----:B------:R-:W-:Y:S02]  /*19c0*/  IMAD.MOV.U32 R35, RZ, RZ, R5 ;  /* 0x000000ffff237224 */ /* 0x000fe400078e0005 */
[----:B------:R-:W-:Y:S01]  /*19d0*/  IMAD.MOV.U32 R8, RZ, RZ, R10 ;  /* 0x000000ffff087224 */ /* 0x000fe200078e000a */
[----:B------:R0:W3:Y:S01]  /*19e0*/  LDS.128 R20, [R32+0x60] ;  /* 0x0000600020147984 */ /* 0x0000e20000000c00 */
[----:B------:R-:W-:-:S03]  /*19f0*/  IMAD.MOV.U32 R9, RZ, RZ, R11 ;  /* 0x000000ffff097224 */ /* 0x000fc600078e000b */
[----:B------:R0:W4:Y:S03]  /*1a00*/  LDS.128 R24, [R32+0x70] ;  /* 0x0000700020187984 */ /* 0x0001260000000c00 */
[----:B------:R-:W-:Y:S05]  /*1a10*/  @!P0 BRA `(.L_x_503) ;  /* 0x0000000000388947 */ /* 0x000fea0003800000 */
        /* <DEDUP_REMOVED lines=14> */
.L_x_503:
[----:B------:R-:W-:Y:S05]  /*1b00*/  BSYNC.RECONVERGENT B1 ;  /* 0x0000000000017941 */ /* 0x000fea0003800200 */
.L_x_502:
        /* <DEDUP_REMOVED lines=21> */
.L_x_505:
[----:B------:R-:W-:Y:S05]  /*1c60*/  BSYNC.RECONVERGENT B1 ;  /* 0x0000000000017941 */ /* 0x000fea0003800200 */
.L_x_504:
[----:B------:R-:W-:Y:S01]  /*1c70*/  DSETP.GEU.AND P0, PT, R4, R14, PT ;  /* 0x0000000e0400722a */ /* 0x000fe20003f0e000 */
[----:B------:R-:W-:Y:S01]  /*1c80*/  BSSY.RECONVERGENT B1, `(.L_x_506) ;  /* 0x0000014000017945 */ /* 0x000fe20003800200 */
[----:B------:R-:W-:Y:S02]  /*1c90*/  IMAD.MOV.U32 R6, RZ, RZ, R14 ;  /* 0x000000ffff067224 */ /* 0x000fe400078e000e */
[----:B------:R-:W-:Y:S02]  /*1ca0*/  IMAD.MOV.U32 R7, RZ, RZ, R15 ;  /* 0x000000ffff077224 */ /* 0x000fe400078e000f */
[----:B--2---:R-:W-:Y:S02]  /*1cb0*/  IMAD.MOV.U32 R9, RZ, RZ, R16 ;  /* 0x000000ffff097224 */ /* 0x004fe400078e0010 */
        /* <DEDUP_REMOVED lines=16> */
.L_x_507:
[----:B------:R-:W-:Y:S05]  /*1dc0*/  BSYNC.RECONVERGENT B1 ;  /* 0x0000000000017941 */ /* 0x000fea0003800200 */
.L_x_506:
        /* <DEDUP_REMOVED lines=21> */
.L_x_509:
[----:B------:R-:W-:Y:S05]  /*1f20*/  BSYNC.RECONVERGENT B1 ;  /* 0x0000000000017941 */ /* 0x000fea0003800200 */
.L_x_508:
[----:B------:R-:W-:Y:S01]  /*1f30*/  DSETP.GEU.AND P0, PT, R4, R22, PT ;  /* 0x000000160400722a */ /* 0x000fe20003f0e000 */
[----:B------:R-:W-:Y:S01]  /*1f40*/  BSSY.RECONVERGENT B1, `(.L_x_510) ;  /* 0x0000014000017945 */ /* 0x000fe20003800200 */
[----:B------:R-:W-:Y:S02]  /*1f50*/  IMAD.MOV.U32 R6, RZ, RZ, R22 ;  /* 0x000000ffff067224 */ /* 0x000fe400078e0016 */
[----:B------:R-:W-:Y:S02]  /*1f60*/  IMAD.MOV.U32 R7, RZ, RZ, R23 ;  /* 0x000000ffff077224 */ /* 0x000fe400078e0017 */
[----:B----4-:R-:W-:Y:S02]  /*1f70*/  IMAD.MOV.U32 R9, RZ, RZ, R24 ;  /* 0x000000ffff097224 */ /* 0x010fe400078e0018 */
        /* <DEDUP_REMOVED lines=16> */
.L_x_511:
[----:B------:R-:W-:Y:S05]  /*2080*/  BSYNC.RECONVERGENT B1 ;  /* 0x0000000000017941 */ /* 0x000fea0003800200 */
.L_x_510:
        /* <DEDUP_REMOVED lines=21> */
.L_x_486:
[----:B------:R-:W0:Y:S01]  /*21e0*/  S2R R6, SR_LANEID ;  /* 0x0000000000067919 */ /* 0x000e220000000000 */
[----:B------:R-:W-:Y:S01]  /*21f0*/  LOP3.LUT R7, R5, 0x3e0, RZ, 0xc0, !PT ;  /* 0x000003e005077812 */ /* 0x000fe200078ec0ff */
[----:B------:R-:W-:Y:S01]  /*2200*/  BSSY.RECONVERGENT B1, `(.L_x_512) ;  /* 0x0000024000017945 */ /* 0x000fe20003800200 */
[----:B------:R-:W-:Y:S01]  /*2210*/  IMAD.MOV.U32 R18, RZ, RZ, R9 ;  /* 0x000000ffff127224 */ /* 0x000fe200078e0009 */
[----:B-----5:R-:W-:Y:S01]  /*2220*/  MOV R10, R2 ;  /* 0x00000002000a7202 */ /* 0x020fe20000000f00 */
[----:B------:R-:W-:Y:S02]  /*2230*/  IMAD.MOV.U32 R20, RZ, RZ, R8 ;  /* 0x000000ffff147224 */ /* 0x000fe400078e0008 */
[----:B------:R-:W-:Y:S01]  /*2240*/  VIADD R11, R7, 0x20 ;  /* 0x00000020070b7836 */ /* 0x000fe20000000000 */
[----:B------:R-:W-:-:S04]  /*2250*/  LOP3.LUT R7, RZ, R7, RZ, 0x33, !PT ;  /* 0x00000007ff077212 */ /* 0x000fc800078e33ff */
[----:B------:R-:W-:Y:S01]  /*2260*/  ISETP.GT.AND P0, PT, R11, R4, PT ;  /* 0x000000040b00720c */ /* 0x000fe20003f04270 */
[----:B------:R-:W-:Y:S02]  /*2270*/  IMAD.IADD R7, R4, 0x1, R7 ;  /* 0x0000000104077824 */ /* 0x000fe400078e0207 */
        /* <DEDUP_REMOVED lines=28> */
.L_x_513:
[----:B------:R-:W-:Y:S05]  /*2440*/  BSYNC.RECONVERGENT B1 ;  /* 0x0000000000017941 */ /* 0x000fea0003800200 */
.L_x_512:
[----:B------:R-:W-:Y:S01]  /*2450*/  VIADD R2, R6, 0x2 ;  /* 0x0000000206027836 */ /* 0x000fe20000000000 */
[----:B------:R1:W1:Y:S01]  /*2460*/  SHFL.DOWN PT, R8, R10, 0x2, R7 ;  /* 0x084000000a087989 */ /* 0x00026200000e0007 */
[----:B------:R-:W-:Y:S01]  /*2470*/  BSSY.RECONVERGENT B1, `(.L_x_514) ;  /* 0x000001e000017945 */ /* 0x000fe20003800200 */
[----:B----4-:R-:W-:Y:S02]  /*2480*/  IMAD.MOV.U32 R14, RZ, RZ, R18 ;  /* 0x000000ffff0e7224 */ /* 0x010fe400078e0012 */
[----:B------:R-:W-:Y:S01]  /*2490*/  ISETP.GT.AND P0, PT, R2, R7, PT ;  /* 0x000000070200720c */ /* 0x000fe20003f04270 */
[----:B------:R4:W1:Y:S01]  /*24a0*/  SHFL.DOWN PT, R9, R11, 0x2, R7 ;  /* 0x084000000b097989 */ /* 0x00086200000e0007 */
[----:B------:R-:W-:Y:S02]  /*24b0*/  IMAD.MOV.U32 R16, RZ, RZ, R20 ;  /* 0x000000ffff107224 */ /* 0x000fe400078e0014 */
[----:B------:R-:W-:Y:S01]  /*24c0*/  IMAD.MOV.U32 R2, RZ, RZ, R10 ;  /* 0x000000ffff027224 */ /* 0x000fe200078e000a */
[----:B---3--:R4:W3:Y:S01]  /*24d0*/  SHFL.DOWN PT, R13, R18, 0x2, R7 ;  /* 0x08400000120d7989 */ /* 0x0088e200000e0007 */
[----:B------:R-:W-:-:S03]  /*24e0*/  IMAD.MOV.U32 R3, RZ, RZ, R11 ;  /* 0x000000ffff037224 */ /* 0x000fc600078e000b */
[----:B0-----:R4:W0:Y:S04]  /*24f0*/  SHFL.DOWN PT, R15, R20, 0x2, R7 ;  /* 0x08400000140f7989 */ /* 0x00182800000e0007 */
        /* <DEDUP_REMOVED lines=21> */
.L_x_515:
[----:B------:R-:W-:Y:S05]  /*2650*/  BSYNC.RECONVERGENT B1 ;  /* 0x0000000000017941 */ /* 0x000fea0003800200 */
.L_x_514:
        /* <DEDUP_REMOVED lines=32> */
.L_x_517:
[----:B------:R-:W-:Y:S05]  /*2860*/  BSYNC.RECONVERGENT B1 ;  /* 0x0000000000017941 */ /* 0x000fea0003800200 */
.L_x_516:
[----:B-1----:R-:W-:Y:S01]  /*2870*/  VIADD R2, R6, 0x8 ;  /* 0x0000000806027836 */ /* 0x002fe20000000000 */
[----:B------:R1:W1:Y:S01]  /*2880*/  SHFL.DOWN PT, R10, R8, 0x8, R7 ;  /* 0x09000000080a7989 */ /* 0x00026200000e0007 */
[----:B------:R-:W-:Y:S01]  /*2890*/  BSSY.RECONVERGENT B1, `(.L_x_518) ;  /* 0x000001e000017945 */ /* 0x000fe20003800200 */
[----:B--2---:R-:W-:Y:S01]  /*28a0*/  MOV R14, R12 ;  /* 0x0000000c000e7202 */ /* 0x004fe20000000f00 */
[----:B------:R-:W-:Y:S01]  /*28b0*/  IMAD.MOV.U32 R16, RZ, RZ, R18 ;  /* 0x000000ffff107224 */ /* 0x000fe200078e0012 */
[----:B------:R-:W-:Y:S01]  /*28c0*/  ISETP.GT.AND P0, PT, R2, R7, PT ;  /* 0x000000070200720c */ /* 0x000fe20003f04270 */
[----:B----4-:R2:W4:Y:S01]  /*28d0*/  SHFL.DOWN PT, R11, R9, 0x8, R7 ;  /* 0x09000000090b7989 */ /* 0x01052200000e0007 */
[----:B------:R-:W-:Y:S02]  /*28e0*/  IMAD.MOV.U32 R2, RZ, RZ, R8 ;  /* 0x000000ffff027224 */ /* 0x000fe400078e0008 */
[----:B------:R-:W-:Y:S01]  /*28f0*/  IMAD.MOV.U32 R3, RZ, RZ, R9 ;  /* 0x000000ffff037224 */ /* 0x000fe200078e0009 */
[----:B---3--:R2:W3:Y:S04]  /*2900*/  SHFL.DOWN PT, R13, R12, 0x8, R7 ;  /* 0x090000000c0d7989 */ /* 0x0084e800000e0007 */
        /* <DEDUP_REMOVED lines=22> */
.L_x_519:
[----:B------:R-:W-:Y:S05]  /*2a70*/  BSYNC.RECONVERGENT B1 ;  /* 0x0000000000017941 */ /* 0x000fea0003800200 */
.L_x_518:
[----:B-1----:R-:W-:Y:S01]  /*2a80*/  VIADD R10, R6, 0x10 ;  /* 0x00000010060a7836 */ /* 0x002fe20000000000 */
[----:B------:R1:W1:Y:S01]  /*2a90*/  SHFL.DOWN PT, R8, R2, 0x10, R7 ;  /* 0x0a00000002087989 */ /* 0x00026200000e0007 */
[----:B------:R-:W-:Y:S01]  /*2aa0*/  BSSY.RECONVERGENT B1, `(.L_x_520) ;  /* 0x000001e000017945 */ /* 0x000fe20003800200 */
[----:B------:R-:W-:Y:S02]  /*2ab0*/  IMAD.MOV.U32 R17, RZ, RZ, R14 ;  /* 0x000000ffff117224 */ /* 0x000fe400078e000e */
[----:B------:R-:W-:Y:S01]  /*2ac0*/  ISETP.GT.AND P0, PT, R10, R7, PT ;  /* 0x000000070a00720c */ /* 0x000fe20003f04270 */
[----:B--2---:R2:W1:Y:S01]  /*2ad0*/  SHFL.DOWN PT, R9, R3, 0x10, R7 ;  /* 0x0a00000003097989 */ /* 0x00446200000e0007 */
[----:B------:R-:W-:Y:S02]  /*2ae0*/  IMAD.MOV.U32 R19, RZ, RZ, R16 ;  /* 0x000000ffff137224 */ /* 0x000fe400078e0010 */
[----:B------:R-:W-:Y:S01]  /*2af0*/  IMAD.MOV.U32 R12, RZ, RZ, R2 ;  /* 0x000000ffff0c7224 */ /* 0x000fe200078e0002 */
[----:B----4-:R2:W4:Y:S01]  /*2b00*/  SHFL.DOWN PT, R11, R14, 0x10, R7 ;  /* 0x0a0000000e0b7989 */ /* 0x01052200000e0007 */
[----:B---3--:R-:W-:-:S03]  /*2b10*/  IMAD.MOV.U32 R13, RZ, RZ, R3 ;  /* 0x000000ffff0d7224 */ /* 0x008fc600078e0003 */
[----:B0-----:R2:W0:Y:S04]  /*2b20*/  SHFL.DOWN PT, R15, R16, 0x10, R7 ;  /* 0x0a000000100f7989 */ /* 0x00142800000e0007 */
        /* <DEDUP_REMOVED lines=21> */
.L_x_521:
[----:B------:R-:W-:Y:S05]  /*2c80*/  BSYNC.RECONVERGENT B1 ;  /* 0x0000000000017941 */ /* 0x000fea0003800200 */
.L_x_520:
[----:B------:R-:W-:Y:S01]  /*2c90*/  ISETP.NE.AND P0, PT, R6, RZ, PT ;  /* 0x000000ff0600720c */ /* 0x000fe20003f05270 */
[----:B------:R-:W-:-:S12]  /*2ca0*/  BSSY.RECONVERGENT B1, `(.L_x_522) ;  /* 0x000000b000017945 */ /* 0x000fd80003800200 */
[----:B------:R-:W-:Y:S05]  /*2cb0*/  @P0 BRA `(.L_x_523) ;  /* 0x0000000000240947 */ /* 0x000fea0003800000 */
[----:B------:R-:W3:Y:S01]  /*2cc0*/  S2R R6, SR_CgaCtaId ;  /* 0x0000000000067919 */ /* 0x000ee20000008800 */
[----:B--2---:R-:W-:Y:S01]  /*2cd0*/  MOV R3, 0x400 ;  /* 0x0000040000037802 */ /* 0x004fe20000000f00 */
[----:B------:R-:W-:Y:S01]  /*2ce0*/  IMAD.MOV.U32 R18, RZ, RZ, R17 ;  /* 0x000000ffff127224 */ /* 0x000fe200078e0011 */
[----:B-1----:R-:W-:-:S04]  /*2cf0*/  SHF.R.U32.HI R2, RZ, 0x1, R5 ;  /* 0x00000001ff027819 */ /* 0x002fc80000011605 */
[----:B------:R-:W-:Y:S02]  /*2d00*/  LOP3.LUT R2, R2, 0x1f0, RZ, 0xc0, !PT ;  /* 0x000001f002027812 */ /* 0x000fe400078ec0ff */
[----:B---3--:R-:W-:-:S05]  /*2d10*/  LEA R3, R6, R3, 0x18 ;  /* 0x0000000306037211 */ /* 0x008fca00078ec0ff */
[----:B------:R-:W-:-:S05]  /*2d20*/  IMAD.IADD R3, R2, 0x1, R3 ;  /* 0x0000000102037824 */ /* 0x000fca00078e0203 */
[----:B------:R3:W-:Y:S04]  /*2d30*/  STS.64 [R3+0x10], R18 ;  /* 0x0000101203007388 */ /* 0x0007e80000000a00 */
[----:B------:R3:W-:Y:S02]  /*2d40*/  STS.64 [R3+0x8], R12 ;  /* 0x0000080c03007388 */ /* 0x0007e40000000a00 */
.L_x_523:
[----:B------:R-:W-:Y:S05]  /*2d50*/  BSYNC.RECONVERGENT B1 ;  /* 0x0000000000017941 */ /* 0x000fea0003800200 */
.L_x_522:
[----:B------:R-:W-:Y:S01]  /*2d60*/  BAR.SYNC.DEFER_BLOCKING 0x0 ;  /* 0x0000000000007b1d */ /* 0x000fe20000010000 */
[----:B------:R-:W-:-:S13]  /*2d70*/  ISETP.NE.AND P1, PT, R5, RZ, PT ;  /* 0x000000ff0500720c */ /* 0x000fda0003f25270 */
[----:B------:R-:W-:Y:S05]  /*2d80*/  @P1 BRA `(.L_x_499) ;  /* 0x0000003800601947 */ /* 0x000fea0003800000 */
[----:B------:R-:W-:Y:S01]  /*2d90*/  ISETP.GE.AND P0, PT, R4, 0x21, PT ;  /* 0x000000210400780c */ /* 0x000fe20003f06270 */
[----:B----4-:R-:W-:Y:S02]  /*2da0*/  IMAD.MOV.U32 R11, RZ, RZ, R17 ;  /* 0x000000ffff0b7224 */ /* 0x010fe400078e0011 */
[----:B--2---:R-:W-:Y:S02]  /*2db0*/  IMAD.MOV.U32 R14, RZ, RZ, R19 ;  /* 0x000000ffff0e7224 */ /* 0x004fe400078e0013 */
[----:B-1----:R-:W-:Y:S02]  /*2dc0*/  IMAD.MOV.U32 R2, RZ, RZ, R12 ;  /* 0x000000ffff027224 */ /* 0x002fe400078e000c */
[----:B---3--:R-:W-:-:S06]  /*2dd0*/  IMAD.MOV.U32 R3, RZ, RZ, R13 ;  /* 0x000000ffff037224 */ /* 0x008fcc00078e000d */
[----:B------:R-:W-:Y:S05]  /*2de0*/  @!P0 BRA `(.L_x_524) ;  /* 0x00000000006c8947 */ /* 0x000fea0003800000 */
[----:B------:R-:W1:Y:S01]  /*2df0*/  S2UR UR5, SR_CgaCtaId ;  /* 0x00000000000579c3 */ /* 0x000e620000008800 */
[----:B------:R-:W-:Y:S01]  /*2e00*/  UMOV UR4, 0x400 ;  /* 0x0000040000047882 */ /* 0x000fe20000000000 */
[----:B------:R-:W-:Y:S01]  /*2e10*/  BSSY.RECONVERGENT B1, `(.L_x_524) ;  /* 0x0000018000017945 */ /* 0x000fe20003800200 */
[----:B-1----:R-:W-:-:S09]  /*2e20*/  ULEA UR4, UR5, UR4, 0x18 ;  /* 0x0000000405047291 */ /* 0x002fd2000f8ec0ff */
[----:B------:R-:W1:Y:S04]  /*2e30*/  LDS.64 R6, [UR4+0x18] ;  /* 0x00001804ff067984 */ /* 0x000e680008000a00 */
[----:B------:R-:W2:Y:S01]  /*2e40*/  LDS.64 R8, [UR4+0x20] ;  /* 0x00002004ff087984 */ /* 0x000ea20008000a00 */
[----:B-1----:R-:W-:Y:S01]  /*2e50*/  DSETP.GEU.AND P0, PT, R12, R6, PT ;  /* 0x000000060c00722a */ /* 0x002fe20003f0e000 */
[----:B------:R-:W-:Y:S02]  /*2e60*/  IMAD.MOV.U32 R2, RZ, RZ, R6 ;  /* 0x000000ffff027224 */ /* 0x000fe400078e0006 */
[----:B------:R-:W-:Y:S02]  /*2e70*/  IMAD.MOV.U32 R3, RZ, RZ, R7 ;  /* 0x000000ffff037224 */ /* 0x000fe400078e0007 */
[----:B--2---:R-:W-:-:S02]  /*2e80*/  IMAD.MOV.U32 R11, RZ, RZ, R8 ;  /* 0x000000ffff0b7224 */ /* 0x004fc400078e0008 */
        /* <DEDUP_REMOVED lines=16> */
.L_x_525:
[----:B------:R-:W-:Y:S05]  /*2f90*/  BSYNC.RECONVERGENT B1 ;  /* 0x0000000000017941 */ /* 0x000fea0003800200 */
.L_x_524:
[----:B------:R-:W-:Y:S01]  /*2fa0*/  ISETP.GE.AND P0, PT, R4, 0x41, PT ;  /* 0x000000410400780c */ /* 0x000fe20003f06270 */
[----:B------:R-:W-:Y:S02]  /*2fb0*/  IMAD.MOV.U32 R5, RZ, RZ, R11 ;  /* 0x000000ffff057224 */ /* 0x000fe400078e000b */
[----:B------:R-:W-:Y:S02]  /*2fc0*/  IMAD.MOV.U32 R10, RZ, RZ, R14 ;  /* 0x000000ffff0a7224 */ /* 0x000fe400078e000e */
[----:B------:R-:W-:Y:S02]  /*2fd0*/  IMAD.MOV.U32 R6, RZ, RZ, R2 ;  /* 0x000000ffff067224 */ /* 0x000fe400078e0002 */
[----:B------:R-:W-:-:S06]  /*2fe0*/  IMAD.MOV.U32 R7, RZ, RZ, R3 ;  /* 0x000000ffff077224 */ /* 0x000fcc00078e0003 */
        /* <DEDUP_REMOVED lines=27> */
.L_x_527:
[----:B------:R-:W-:Y:S05]  /*31a0*/  BSYNC.RECONVERGENT B1 ;  /* 0x0000000000017941 */ /* 0x000fea0003800200 */
.L_x_526:
        /* <DEDUP_REMOVED lines=11> */
[----:B0-----:R-:W0:Y:S01]  /*3260*/  LDS.64 R14, [UR4+0x40] ;  /* 0x00004004ff0e7984 */ /* 0x001e220008000a00 */
[----:B-1----:R-:W-:Y:S01]  /*3270*/  DSETP.GEU.AND P0, PT, R6, R8, PT ;  /* 0x000000080600722a */ /* 0x002fe20003f0e000 */
[----:B------:R-:W-:Y:S02]  /*3280*/  IMAD.MOV.U32 R2, RZ, RZ, R8 ;  /* 0x000000ffff027224 */ /* 0x000fe400078e0008 */
[----:B------:R-:W-:Y:S02]  /*3290*/  IMAD.MOV.U32 R3, RZ, RZ, R9 ;  /* 0x000000ffff037224 */ /* 0x000fe400078e0009 */
[----:B0-----:R-:W-:-:S02]  /*32a0*/  IMAD.MOV.U32 R11, RZ, RZ, R14 ;  /* 0x000000ffff0b7224 */ /* 0x001fc400078e000e */
        /* <DEDUP_REMOVED lines=16> */
.L_x_529:
[----:B------:R-:W-:Y:S05]  /*33b0*/  BSYNC.RECONVERGENT B1 ;  /* 0x0000000000017941 */ /* 0x000fea0003800200 */
.L_x_528:
        /* <DEDUP_REMOVED lines=32> */
.L_x_531:
[----:B------:R-:W-:Y:S05]  /*35c0*/  BSYNC.RECONVERGENT B1 ;  /* 0x0000000000017941 */ /* 0x000fea0003800200 */
.L_x_530:
        /* <DEDUP_REMOVED lines=32> */
.L_x_533:
[----:B------:R-:W-:Y:S05]  /*37d0*/  BSYNC.RECONVERGENT B1 ;  /* 0x0000000000017941 */ /* 0x000fea0003800200 */
.L_x_532:
        /* <DEDUP_REMOVED lines=32> */
.L_x_535:
[----:B------:R-:W-:Y:S05]  /*39e0*/  BSYNC.RECONVERGENT B1 ;  /* 0x0000000000017941 */ /* 0x000fea0003800200 */
.L_x_534:
[----:B------:R-:W-:Y:S01]  /*39f0*/  ISETP.GE.AND P0, PT, R4, 0xe1, PT ;  /* 0x000000e10400780c */ /* 0x000fe20003f06270 */
[----:B------:R-:W-:Y:S02]  /*3a00*/  IMAD.MOV.U32 R17, RZ, RZ, R5 ;  /* 0x000000ffff117224 */ /* 0x000fe400078e0005 */
[----:B------:R-:W-:Y:S02]  /*3a10*/  IMAD.MOV.U32 R19, RZ, RZ, R10 ;  /* 0x000000ffff137224 */ /* 0x000fe400078e000a */
[----:B------:R-:W-:Y:S02]  /*3a20*/  IMAD.MOV.U32 R12, RZ, RZ, R6 ;  /* 0x000000ffff0c7224 */ /* 0x000fe400078e0006 */
[----:B------:R-:W-:-:S06]  /*3a30*/  IMAD.MOV.U32 R13, RZ, RZ, R7 ;  /* 0x000000ffff0d7224 */ /* 0x000fcc00078e0007 */
[----:B------:R-:W-:Y:S05]  /*3a40*/  @!P0 BRA `(.L_x_499) ;  /* 0x0000002c00308947 */ /* 0x000fea0003800000 */
[----:B------:R-:W1:Y:S01]  /*3a50*/  S2UR UR5, SR_CgaCtaId ;  /* 0x00000000000579c3 */ /* 0x000e620000008800 */
[----:B------:R-:W-:Y:S02]  /*3a60*/  UMOV UR4, 0x400 ;  /* 0x0000040000047882 */ /* 0x000fe40000000000 */
        /* <DEDUP_REMOVED lines=24> */
.L_x_467:
[----:B------:R-:W0:Y:S01]  /*3bf0*/  S2R R4, SR_TID.X ;  /* 0x0000000000047919 */ /* 0x000e220000002100 */
[----:B------:R-:W1:Y:S01]  /*3c00*/  LDCU.128 UR12, c[0x0][0x380] ;  /* 0x00007000ff0c77ac */ /* 0x000e620008000c00 */
[----:B------:R-:W-:Y:S02]  /*3c10*/  SHF.R.S32.HI R5, RZ, 0x1f, R6 ;  /* 0x0000001fff057819 */ /* 0x000fe40000011406 */
[----:B0-----:R-:W-:-:S04]  /*3c20*/  IADD3 R2, P0, PT, R6, R4, RZ ;  /* 0x0000000406027210 */ /* 0x001fc80007f1e0ff */
[----:B-1----:R-:W-:Y:S02]  /*3c30*/  LEA R8, P1, R2, UR12, 0x3 ;  /* 0x0000000c02087c11 */ /* 0x002fe4000f8218ff */
[----:B------:R-:W-:-:S04]  /*3c40*/  IADD3.X R3, PT, PT, RZ, R5, RZ, P0, !PT ;  /* 0x00000005ff037210 */ /* 0x000fc800007fe4ff */
[----:B------:R-:W-:-:S05]  /*3c50*/  LEA.HI.X R9, R2, UR13, R3, 0x3, P1 ;  /* 0x0000000d02097c11 */ /* 0x000fca00088f1c03 */
[----:B------:R-:W2:Y:S04]  /*3c60*/  LDG.E.64 R10, desc[UR10][R8.64] ;  /* 0x0000000a080a7981 */ /* 0x000ea8000c1e1b00 */
[----:B------:R-:W2:Y:S04]  /*3c70*/  LDG.E.64 R12, desc[UR10][R8.64+0x800] ;  /* 0x0008000a080c7981 */ /* 0x000ea8000c1e1b00 */
[----:B------:R-:W3:Y:S04]  /*3c80*/  LDG.E.64 R14, desc[UR10][R8.64+0x1000] ;  /* 0x0010000a080e7981 */ /* 0x000ee8000c1e1b00 */
[----:B------:R-:W4:Y:S04]  /*3c90*/  LDG.E.64 R16, desc[UR10][R8.64+0x1800] ;  /* 0x0018000a08107981 */ /* 0x000f28000c1e1b00 */
[----:B------:R0:W5:Y:S01]  /*3ca0*/  LDG.E.64 R2, desc[UR10][R8.64+0x2000] ;  /* 0x0020000a08027981 */ /* 0x000162000c1e1b00 */
[----:B------:R-:W-:Y:S01]  /*3cb0*/  BSSY.RECONVERGENT B1, `(.L_x_536) ;  /* 0x000001f000017945 */ /* 0x000fe20003800200 */
[----:B------:R-:W-:-:S02]  /*3cc0*/  ISETP.LE.AND P1, PT, R7, UR6, PT ;  /* 0x0000000607007c0c */ /* 0x000fc4000bf23270 */
[C---:B0-----:R-:W-:Y:S01]  /*3cd0*/  LOP3.LUT R8, R4.reuse, 0x400, RZ, 0xfc, !PT ;  /* 0x0000040004087812 */ /* 0x041fe200078efcff */
[----:B------:R-:W-:Y:S01]  /*3ce0*/  VIADD R9, R4, 0x200 ;  /* 0x0000020004097836 */ /* 0x000fe20000000000 */
[----:B--2---:R-:W-:-:S06]  /*3cf0*/  DSETP.GEU.AND P3, PT, R10, R12, PT ;  /* 0x0000000c0a00722a */ /* 0x004fcc0003f6e000 */
[----:B------:R-:W-:Y:S02]  /*3d00*/  FSEL R10, R10, R12, P3 ;  /* 0x0000000c0a0a7208 */ /* 0x000fe40001800000 */
[----:B------:R-:W-:Y:S02]  /*3d10*/  FSEL R11, R11, R13, P3 ;  /* 0x0000000d0b0b7208 */ /* 0x000fe40001800000 */
[----:B------:R-:W-:-:S04]  /*3d20*/  IADD3 R12, P5, PT, R6, UR14, RZ ;  /* 0x0000000e060c7c10 */ /* 0x000fc8000ffbe0ff */
[----:B---3--:R-:W-:Y:S01]  /*3d30*/  DSETP.GEU.AND P4, PT, R10, R14, PT ;  /* 0x0000000e0a00722a */ /* 0x008fe20003f8e000 */
[----:B------:R-:W-:Y:S02]  /*3d40*/  IADD3.X R13, PT, PT, R5, UR15, RZ, P5, !PT ;  /* 0x0000000f050d7c10 */ /* 0x000fe4000affe4ff */
[----:B------:R-:W-:-:S03]  /*3d50*/  IADD3 R6, P5, PT, R8, R12, RZ ;  /* 0x0000000c08067210 */ /* 0x000fc60007fbe0ff */
[----:B------:R-:W-:Y:S02]  /*3d60*/  FSEL R10, R10, R14, P4 ;  /* 0x0000000e0a0a7208 */ /* 0x000fe40002000000 */
[----:B------:R-:W-:Y:S01]  /*3d70*/  FSEL R11, R11, R15, P4 ;  /* 0x0000000f0b0b7208 */ /* 0x000fe20002000000 */
[----:B------:R-:W-:Y:S02]  /*3d80*/  VIADD R15, R4, 0x100 ;  /* 0x00000100040f7836 */ /* 0x000fe40000000000 */
[----:B------:R-:W-:-:S03]  /*3d90*/  IMAD.X R5, RZ, RZ, R13, P5 ;  /* 0x000000ffff057224 */ /* 0x000fc600028e060d */
[----:B----4-:R-:W-:Y:S01]  /*3da0*/  DSETP.GEU.AND P2, PT, R10, R16, PT ;  /* 0x000000100a00722a */ /* 0x010fe20003f4e000 */
[----:B------:R-:W-:-:S05]  /*3db0*/  @P4 SEL R9, R4, R15, P3 ;  /* 0x0000000f04094207 */ /* 0x000fca0001800000 */
[----:B------:R-:W-:Y:S02]  /*3dc0*/  FSEL R10, R10, R16, P2 ;  /* 0x000000100a0a7208 */ /* 0x000fe40001000000 */
[----:B------:R-:W-:-:S06]  /*3dd0*/  FSEL R11, R11, R17, P2 ;  /* 0x000000110b0b7208 */ /* 0x000fcc0001000000 */
[----:B-----5:R-:W-:Y:S01]  /*3de0*/  DSETP.GEU.AND P0, PT, R10, R2, PT ;  /* 0x000000020a00722a */ /* 0x020fe20003f0e000 */
[----:B------:R-:W-:-:S13]  /*3df0*/  @!P2 VIADD R9, R4, 0x300 ;  /* 0x000003000409a836 */ /* 0x000fda0000000000 */
        /* <DEDUP_REMOVED lines=10> */
.L_x_537:
[----:B------:R-:W-:Y:S05]  /*3ea0*/  BSYNC.RECONVERGENT B1 ;  /* 0x0000000000017941 */ /* 0x000fea0003800200 */
.L_x_536:
        /* <DEDUP_REMOVED lines=12> */
[----:B------:R-:W-:-:S05]  /*3f70*/  IMAD.MOV.U32 R11, RZ, RZ, 0x500 ;  /* 0x00000500ff0b7424 */ /* 0x000fca00078e00ff */
[----:B------:R-:W2:Y:S01]  /*3f80*/  ATOMG.E.ADD.STRONG.GPU PT, R10, desc[UR10][R8.64], R11 ;  /* 0x8000000b080a79a8 */ /* 0x000ea200081ef10a */
[----:B------:R-:W0:Y:S01]  /*3f90*/  S2UR UR5, SR_CgaCtaId ;  /* 0x00000000000579c3 */ /* 0x000e220000008800 */
[----:B------:R-:W-:Y:S02]  /*3fa0*/  UMOV UR4, 0x400 ;  /* 0x0000040000047882 */ /* 0x000fe40000000000 */
[----:B0-----:R-:W-:Y:S01]  /*3fb0*/  ULEA UR4, UR5, UR4, 0x18 ;  /* 0x0000000405047291 */ /* 0x001fe2000f8ec0ff */
[----:B--2---:R-:W-:-:S08]  /*3fc0*/  VIADD R10, R10, UR6 ;  /* 0x000000060a0a7c36 */ /* 0x004fd00008000000 */
[----:B------:R0:W-:Y:S03]  /*3fd0*/  STS [UR4+0x98], R10 ;  /* 0x0000980aff007988 */ /* 0x0001e60008000804 */
.L_x_540:
[----:B------:R-:W-:Y:S05]  /*3fe0*/  BSYNC.RECONVERGENT B1 ;  /* 0x0000000000017941 */ /* 0x000fea0003800200 */
.L_x_539:
[----:B------:R-:W1:Y:S08]  /*3ff0*/  S2UR UR5, SR_CgaCtaId ;  /* 0x00000000000579c3 */ /* 0x000e700000008800 */
[----:B------:R-:W-:Y:S06]  /*4000*/  BAR.SYNC.DEFER_BLOCKING 0x0 ;  /* 0x0000000000007b1d */ /* 0x000fec0000010000 */
[----:B------:R-:W-:-:S02]  /*4010*/  UMOV UR4, 0x400 ;  /* 0x0000040000047882 */ /* 0x000fc40000000000 */
[----:B-1----:R-:W-:-:S06]  /*4020*/  ULEA UR4, UR5, UR4, 0x18 ;  /* 0x0000000405047291 */ /* 0x002fcc000f8ec0ff */
[----:B------:R-:W-:-:S05]  /*4030*/  IMAD.U32 R11, RZ, RZ, UR4 ;  /* 0x00000004ff0b7e24 */ /* 0x000fca000f8e00ff */
[----:B0-----:R-:W0:Y:S02]  /*4040*/  LDS R10, [R11+0x98] ;  /* 0x000098000b0a7984 */ /* 0x001e240000000800 */
[----:B0-----:R-:W-:-:S05]  /*4050*/  VIADD R12, R10, 0x500 ;  /* 0x000005000a0c7836 */ /* 0x001fca0000000000 */
[----:B------:R-:W-:-:S13]  /*4060*/  ISETP.GT.AND P0, PT, R12, R7, PT ;  /* 0x000000070c00720c */ /* 0x000fda0003f04270 */
[----:B------:R-:W-:Y:S05]  /*4070*/  @P0 BRA `(.L_x_541) ;  /* 0x0000000400980947 */ /* 0x000fea0003800000 */
[----:B------:R-:W-:Y:S01]  /*4080*/  BSSY.RECONVERGENT B1, `(.L_x_541) ;  /* 0x0000065000017945 */ /* 0x000fe20003800200 */
[----:B------:R-:W-:Y:S01]  /*4090*/  IMAD.MOV.U32 R20, RZ, RZ, R2 ;  /* 0x000000ffff147224 */ /* 0x000fe200078e0002 */
[----:B------:R-:W0:Y:S01]  /*40a0*/  LDCU UR7, c[0x0][0x398] ;  /* 0x00007300ff0777ac */ /* 0x000e220008000800 */
[----:B------:R-:W-:Y:S01]  /*40b0*/  IMAD.MOV.U32 R21, RZ, RZ, R3 ;  /* 0x000000ffff157224 */ /* 0x000fe200078e0003 */
[----:B------:R-:W1:Y:S06]  /*40c0*/  LDCU.128 UR12, c[0x0][0x380] ;  /* 0x00007000ff0c77ac */ /* 0x000e6c0008000c00 */
.L_x_544:
[----:B------:R-:W-:Y:S02]  /*40d0*/  SHF.R.S32.HI R2, RZ, 0x1f, R10 ;  /* 0x0000001fff027819 */ /* 0x000fe4000001140a */
[----:B------:R-:W-:-:S05]  /*40e0*/  IADD3 R7, P0, PT, R4, R10, RZ ;  /* 0x0000000a04077210 */ /* 0x000fca0007f1e0ff */
[----:B------:R-:W-:Y:S01]  /*40f0*/  IMAD.X R24, RZ, RZ, R2, P0 ;  /* 0x000000ffff187224 */ /* 0x000fe200000e0602 */
[----:B-1----:R-:W-:-:S04]  /*4100*/  LEA R22, P0, R7, UR12, 0x3 ;  /* 0x0000000c07167c11 */ /* 0x002fc8000f8018ff */
[----:B------:R-:W-:-:S05]  /*4110*/  LEA.HI.X R23, R7, UR13, R24, 0x3, P0 ;  /* 0x0000000d07177c11 */ /* 0x000fca00080f1c18 */
[----:B------:R-:W2:Y:S04]  /*4120*/  LDG.E.64 R18, desc[UR10][R22.64] ;  /* 0x0000000a16127981 */ /* 0x000ea8000c1e1b00 */
[----:B------:R-:W3:Y:S04]  /*4130*/  LDG.E.64 R16, desc[UR10][R22.64+0x800] ;  /* 0x0008000a16107981 */ /* 0x000ee8000c1e1b00 */
[----:B------:R-:W4:Y:S04]  /*4140*/  LDG.E.64 R14, desc[UR10][R22.64+0x1000] ;  /* 0x0010000a160e7981 */ /* 0x000f28000c1e1b00 */
[----:B------:R-:W4:Y:S01]  /*4150*/  LDG.E.64 R12, desc[UR10][R22.64+0x1800] ;  /* 0x0018000a160c7981 */ /* 0x000f22000c1e1b00 */
[----:B------:R-:W-:Y:S01]  /*4160*/  IADD3 R25, P0, PT, R7, UR14, RZ ;  /* 0x0000000e07197c10 */ /* 0x000fe2000ff1e0ff */
[----:B------:R-:W-:Y:S02]  /*4170*/  BSSY.RECONVERGENT B2, `(.L_x_542) ;  /* 0x000003d000027945 */ /* 0x000fe40003800200 */
[----:B------:R1:W5:Y:S01]  /*4180*/  LDG.E.64 R2, desc[UR10][R22.64+0x2000] ;  /* 0x0020000a16027981 */ /* 0x000362000c1e1b00 */
[----:B------:R-:W-:Y:S01]  /*4190*/  IADD3.X R24, PT, PT, R24, UR15, RZ, P0, !PT ;  /* 0x0000000f18187c10 */ /* 0x000fe200087fe4ff */
[----:B------:R-:W-:Y:S06]  /*41a0*/  BAR.SYNC.DEFER_BLOCKING 0x0 ;  /* 0x0000000000007b1d */ /* 0x000fec0000010000 */
[----:B--2---:R-:W-:-:S14]  /*41b0*/  DSETP.GEU.AND P1, PT, R20, R18, PT ;  /* 0x000000121400722a */ /* 0x004fdc0003f2e000 */
[----:B------:R-:W-:-:S04]  /*41c0*/  @P1 ISETP.GE.U32.AND P0, PT, R6, R25, PT ;  /* 0x000000190600120c */ /* 0x000fc80003f06070 */
[----:B------:R-:W-:-:S13]  /*41d0*/  @P1 ISETP.GE.AND.EX P0, PT, R5, R24, PT, P0 ;  /* 0x000000180500120c */ /* 0x000fda0003f06300 */
[----:B------:R-:W-:-:S06]  /*41e0*/  @P1 DSETP.LT.OR P0, PT, R18, R20, !P0 ;  /* 0x000000141200122a */ /* 0x000fcc0004701400 */
[----:B------:R-:W-:Y:S02]  /*41f0*/  @P1 FSEL R7, R20, R18, P0 ;  /* 0x0000001214071208 */ /* 0x000fe40000000000 */
[----:B------:R-:W-:Y:S01]  /*4200*/  @P1 FSEL R20, R21, R19, P0 ;  /* 0x0000001315141208 */ /* 0x000fe20000000000 */
[----:B------:R-:W-:Y:S01]  /*4210*/  IMAD.MOV.U32 R21, RZ, RZ, R24 ;  /* 0x000000ffff157224 */ /* 0x000fe200078e0018 */
[----:B------:R-:W-:Y:S01]  /*4220*/  @P1 SEL R21, R5, R24, P0 ;  /* 0x0000001805151207 */ /* 0x000fe20000000000 */
[----:B------:R-:W-:Y:S01]  /*4230*/  @P1 IMAD.MOV.U32 R18, RZ, RZ, R7 ;  /* 0x000000ffff121224 */ /* 0x000fe200078e0007 */
[----:B------:R-:W-:Y:S01]  /*4240*/  IADD3 R7, P3, PT, R25, 0x100, RZ ;  /* 0x0000010019077810 */ /* 0x000fe20007f7e0ff */
[----:B------:R-:W-:Y:S02]  /*4250*/  @P1 IMAD.MOV.U32 R19, RZ, RZ, R20 ;  /* 0x000000ffff131224 */ /* 0x000fe400078e0014 */
[----:B------:R-:W-:Y:S01]  /*4260*/  IMAD.MOV.U32 R20, RZ, RZ, R25 ;  /* 0x000000ffff147224 */ /* 0x000fe200078e0019 */
[----:B------:R-:W-:Y:S01]  /*4270*/  @P1 SEL R20, R6, R25, P0 ;  /* 0x0000001906141207 */ /* 0x000fe20000000000 */
[----:B------:R-:W-:-:S02]  /*4280*/  IMAD.X R6, RZ, RZ, R24, P3 ;  /* 0x000000ffff067224 */ /* 0x000fc400018e0618 */
[----:B---3--:R-:W-:-:S14]  /*4290*/  DSETP.GEU.AND P2, PT, R18, R16, PT ;  /* 0x000000101200722a */ /* 0x008fdc0003f4e000 */
        /* <DEDUP_REMOVED lines=9> */
[----:B------:R-:W-:Y:S02]  /*4330*/  IADD3 R18, P3, PT, R25, 0x200, RZ ;  /* 0x0000020019127810 */ /* 0x000fe40007f7e0ff */
[----:B------:R-:W-:-:S03]  /*4340*/  SHF.R.S32.HI R21, RZ, 0x1f, R10 ;  /* 0x0000001fff157819 */ /* 0x000fc6000001140a */
[----:B----4-:R-:W-:Y:S01]  /*4350*/  DSETP.GEU.AND P1, PT, R16, R14, PT ;  /* 0x0000000e1000722a */ /* 0x010fe20003f2e000 */
[----:B------:R-:W-:Y:S01]  /*4360*/  IMAD.X R19, RZ, RZ, R24, P3 ;  /* 0x000000ffff137224 */ /* 0x000fe200018e0618 */
[----:B------:R-:W-:-:S04]  /*4370*/  IADD3 R20, P3, P4, R4, UR14, R10 ;  /* 0x0000000e04147c10 */ /* 0x000fc8000fc7e00a */
[----:B------:R-:W-:-:S08]  /*4380*/  IADD3.X R21, PT, PT, RZ, UR15, R21, P3, P4 ;  /* 0x0000000fff157c10 */ /* 0x000fd00009fe8415 */
[----:B------:R-:W-:-:S04]  /*4390*/  @P1 ISETP.GE.U32.AND P0, PT, R7, R18, PT ;  /* 0x000000120700120c */ /* 0x000fc80003f06070 */
[----:B------:R-:W-:-:S13]  /*43a0*/  @P1 ISETP.GE.AND.EX P0, PT, R6, R19, PT, P0 ;  /* 0x000000130600120c */ /* 0x000fda0003f06300 */
[----:B------:R-:W-:-:S06]  /*43b0*/  @P1 DSETP.LT.OR P0, PT, R14, R16, !P0 ;  /* 0x000000100e00122a */ /* 0x000fcc0004701400 */
[----:B------:R-:W-:Y:S02]  /*43c0*/  @P1 FSEL R5, R16, R14, P0 ;  /* 0x0000000e10051208 */ /* 0x000fe40000000000 */
[----:B------:R-:W-:Y:S02]  /*43d0*/  @P1 FSEL R16, R17, R15, P0 ;  /* 0x0000000f11101208 */ /* 0x000fe40000000000 */
[----:B------:R-:W-:Y:S01]  /*43e0*/  IADD3 R17, P3, PT, R20, 0x300, RZ ;  /* 0x0000030014117810 */ /* 0x000fe20007f7e0ff */
[----:B------:R-:W-:Y:S01]  /*43f0*/  @P1 IMAD.MOV.U32 R14, RZ, RZ, R5 ;  /* 0x000000ffff0e1224 */ /* 0x000fe200078e0005 */
[----:B------:R-:W-:Y:S01]  /*4400*/  @P1 SEL R18, R7, R18, P0 ;  /* 0x0000001207121207 */ /* 0x000fe20000000000 */
[----:B------:R-:W-:Y:S01]  /*4410*/  @P1 IMAD.MOV.U32 R15, RZ, RZ, R16 ;  /* 0x000000ffff0f1224 */ /* 0x000fe200078e0010 */
[----:B------:R-:W-:Y:S01]  /*4420*/  @P1 SEL R19, R6, R19, P0 ;  /* 0x0000001306131207 */ /* 0x000fe20000000000 */
[----:B------:R-:W-:Y:S01]  /*4430*/  IMAD.X R16, RZ, RZ, R21, P3 ;  /* 0x000000ffff107224 */ /* 0x000fe200018e0615 */
[----:B------:R-:W-:-:S03]  /*4440*/  ISETP.NE.AND P1, PT, R4, RZ, PT ;  /* 0x000000ff0400720c */ /* 0x000fc60003f25270 */
[----:B------:R-:W-:-:S14]  /*4450*/  DSETP.GEU.AND P2, PT, R14, R12, PT ;  /* 0x0000000c0e00722a */ /* 0x000fdc0003f4e000 */
[----:B------:R-:W-:-:S04]  /*4460*/  @P2 ISETP.GE.U32.AND P0, PT, R18, R17, PT ;  /* 0x000000111200220c */ /* 0x000fc80003f06070 */
[----:B------:R-:W-:-:S13]  /*4470*/  @P2 ISETP.GE.AND.EX P0, PT, R19, R16, PT, P0 ;  /* 0x000000101300220c */ /* 0x000fda0003f06300 */
[----:B------:R-:W-:-:S06]  /*4480*/  @P2 DSETP.LT.OR P0, PT, R12, R14, !P0 ;  /* 0x0000000e0c00222a */ /* 0x000fcc0004701400 */
[----:B------:R-:W-:Y:S02]  /*4490*/  @P2 FSEL R7, R14, R12, P0 ;  /* 0x0000000c0e072208 */ /* 0x000fe40000000000 */
[----:B------:R-:W-:Y:S01]  /*44a0*/  @P2 FSEL R14, R15, R13, P0 ;  /* 0x0000000d0f0e2208 */ /* 0x000fe20000000000 */
[----:B-1----:R-:W-:Y:S06]  /*44b0*/  @P1 BRA `(.L_x_543) ;  /* 0x0000000000201947 */ /* 0x002fec0003800000 */
[----:B------:R-:W-:-:S06]  /*44c0*/  IMAD.MOV.U32 R5, RZ, RZ, 0x500 ;  /* 0x00000500ff057424 */ /* 0x000fcc00078e00ff */
[----:B------:R-:W2:Y:S01]  /*44d0*/  ATOMG.E.ADD.STRONG.GPU PT, R5, desc[UR10][R8.64], R5 ;  /* 0x80000005080579a8 */ /* 0x000ea200081ef10a */
[----:B------:R-:W1:Y:S01]  /*44e0*/  S2UR UR5, SR_CgaCtaId ;  /* 0x00000000000579c3 */ /* 0x000e620000008800 */
[----:B------:R-:W-:Y:S02]  /*44f0*/  UMOV UR4, 0x400 ;  /* 0x0000040000047882 */ /* 0x000fe40000000000 */
[----:B-1----:R-:W-:-:S06]  /*4500*/  ULEA UR4, UR5, UR4, 0x18 ;  /* 0x0000000405047291 */ /* 0x002fcc000f8ec0ff */
[----:B------:R-:W-:Y:S02]  /*4510*/  IMAD.U32 R11, RZ, RZ, UR4 ;  /* 0x00000004ff0b7e24 */ /* 0x000fe4000f8e00ff */
[----:B--2---:R-:W-:-:S05]  /*4520*/  VIADD R6, R5, UR6 ;  /* 0x0000000605067c36 */ /* 0x004fca0008000000 */
[----:B------:R1:W-:Y:S02]  /*4530*/  STS [R11+0x98], R6 ;  /* 0x000098060b007388 */ /* 0x0003e40000000800 */
.L_x_543:
[----:B0-----:R-:W-:Y:S05]  /*4540*/  BSYNC.RECONVERGENT B2 ;  /* 0x0000000000027941 */ /* 0x001fea0003800200 */
.L_x_542:
[----:B------:R-:W-:Y:S01]  /*4550*/  BAR.SYNC.DEFER_BLOCKING 0x0 ;  /* 0x0000000000007b1d */ /* 0x000fe20000010000 */
[----:B------:R-:W-:Y:S01]  /*4560*/  @P2 IMAD.MOV.U32 R12, RZ, RZ, R7 ;  /* 0x000000ffff0c2224 */ /* 0x000fe200078e0007 */
[----:B-1----:R-:W-:Y:S01]  /*4570*/  IADD3 R6, P3, PT, R20, 0x400, RZ ;  /* 0x0000040014067810 */ /* 0x002fe20007f7e0ff */
[----:B------:R-:W-:Y:S01]  /*4580*/  @P2 IMAD.MOV.U32 R13, RZ, RZ, R14 ;  /* 0x000000ffff0d2224 */ /* 0x000fe200078e000e */
[----:B------:R-:W-:Y:S01]  /*4590*/  @P2 SEL R17, R18, R17, P0 ;  /* 0x0000001112112207 */ /* 0x000fe20000000000 */
[----:B------:R-:W-:Y:S01]  /*45a0*/  IMAD.U32 R7, RZ, RZ, UR7 ;  /* 0x00000007ff077e24 */ /* 0x000fe2000f8e00ff */
[----:B------:R-:W-:Y:S01]  /*45b0*/  @P2 SEL R16, R19, R16, P0 ;  /* 0x0000001013102207 */ /* 0x000fe20000000000 */
[----:B------:R-:W-:Y:S02]  /*45c0*/  IMAD.X R5, RZ, RZ, R21, P3 ;  /* 0x000000ffff057224 */ /* 0x000fe400018e0615 */
[----:B-----5:R-:W-:-:S14]  /*45d0*/  DSETP.GEU.AND P1, PT, R12, R2, PT ;  /* 0x000000020c00722a */ /* 0x020fdc0003f2e000 */
[----:B------:R-:W-:Y:S01]  /*45e0*/  @P1 ISETP.GE.U32.AND P0, PT, R17, R6, PT ;  /* 0x000000061100120c */ /* 0x000fe20003f06070 */
[----:B------:R-:W0:Y:S03]  /*45f0*/  LDS R10, [R11+0x98] ;  /* 0x000098000b0a7984 */ /* 0x000e260000000800 */
[----:B------:R-:W-:-:S13]  /*4600*/  @P1 ISETP.GE.AND.EX P0, PT, R16, R5, PT, P0 ;  /* 0x000000051000120c */ /* 0x000fda0003f06300 */
[----:B------:R-:W-:-:S06]  /*4610*/  @P1 DSETP.LT.OR P0, PT, R2, R12, !P0 ;  /* 0x0000000c0200122a */ /* 0x000fcc0004701400 */
[----:B------:R-:W-:Y:S02]  /*4620*/  @P1 FSEL R14, R12, R2, P0 ;  /* 0x000000020c0e1208 */ /* 0x000fe40000000000 */
[----:B------:R-:W-:Y:S02]  /*4630*/  @P1 FSEL R13, R13, R3, P0 ;  /* 0x000000030d0d1208 */ /* 0x000fe40000000000 */
[----:B------:R-:W-:Y:S01]  /*4640*/  @P1 SEL R6, R17, R6, P0 ;  /* 0x0000000611061207 */ /* 0x000fe20000000000 */
[----:B------:R-:W-:Y:S01]  /*4650*/  @P1 IMAD.MOV.U32 R2, RZ, RZ, R14 ;  /* 0x000000ffff021224 */ /* 0x000fe200078e000e */
[----:B------:R-:W-:Y:S01]  /*4660*/  @P1 SEL R5, R16, R5, P0 ;  /* 0x0000000510051207 */ /* 0x000fe20000000000 */
[----:B------:R-:W-:-:S03]  /*4670*/  @P1 IMAD.MOV.U32 R3, RZ, RZ, R13 ;  /* 0x000000ffff031224 */ /* 0x000fc600078e000d */
[----:B------:R-:W-:Y:S01]  /*4680*/  MOV R20, R2 ;  /* 0x0000000200147202 */ /* 0x000fe20000000f00 */
[----:B------:R-:W-:Y:S02]  /*4690*/  IMAD.MOV.U32 R21, RZ, RZ, R3 ;  /* 0x000000ffff157224 */ /* 0x000fe400078e0003 */
[----:B0-----:R-:W-:-:S05]  /*46a0*/  VIADD R12, R10, 0x500 ;  /* 0x000005000a0c7836 */ /* 0x001fca0000000000 */
[----:B------:R-:W-:-:S13]  /*46b0*/  ISETP.GT.AND P0, PT, R12, R7, PT ;  /* 0x000000070c00720c */ /* 0x000fda0003f04270 */
[----:B------:R-:W-:Y:S05]  /*46c0*/  @!P0 BRA `(.L_x_544) ;  /* 0xfffffff800808947 */ /* 0x000fea000383ffff */
[----:B------:R-:W-:Y:S05]  /*46d0*/  BSYNC.RECONVERGENT B1 ;  /* 0x0000000000017941 */ /* 0x000fea0003800200 */
.L_x_541:
[----:B------:R-:W-:Y:S01]  /*46e0*/  ISETP.GE.AND P0, PT, R10, R7, PT ;  /* 0x000000070a00720c */ /* 0x000fe20003f06270 */
[----:B------:R-:W0:Y:S01]  /*46f0*/  LDCU.64 UR6, c[0x0][0x388] ;  /* 0x00007100ff0677ac */ /* 0x000e220008000a00 */
[----:B------:R-:W-:Y:S01]  /*4700*/  BSSY.RECONVERGENT B1, `(.L_x_538) ;  /* 0x00000ac000017945 */ /* 0x000fe20003800200 */
[----:B------:R-:W1:Y:S10]  /*4710*/  LDCU.64 UR4, c[0x0][0x388] ;  /* 0x00007100ff0477ac */ /* 0x000e740008000a00 */
        /* <DEDUP_REMOVED lines=11> */
[----:B------:R-:W2:Y:S01]  /*47d0*/  LDC.64 R12, c[0x0][0x380] ;  /* 0x0000e000ff0c7b82 */ /* 0x000ea20000000a00 */
[----:B------:R-:W-:Y:S01]  /*47e0*/  LEA.HI R7, R18, 0x1, RZ, 0x18 ;  /* 0x0000000112077811 */ /* 0x000fe200078fc0ff */
[----:B------:R-:W-:-:S03]  /*47f0*/  IMAD.IADD R11, R4, 0x1, R10 ;  /* 0x00000001040b7824 */ /* 0x000fc600078e020a */
[----:B------:R-:W-:Y:S01]  /*4800*/  LOP3.LUT R8, R7, 0x3, RZ, 0xc0, !PT ;  /* 0x0000000307087812 */ /* 0x000fe200078ec0ff */
[----:B------:R-:W-:-:S04]  /*4810*/  IMAD.MOV.U32 R7, RZ, RZ, R4 ;  /* 0x000000ffff077224 */ /* 0x000fc800078e0004 */
[----:B------:R-:W-:-:S07]  /*4820*/  IMAD.MOV R8, RZ, RZ, -R8 ;  /* 0x000000ffff087224 */ /* 0x000fce00078e0a08 */
.L_x_550:
[----:B--2---:R-:W-:-:S06]  /*4830*/  IMAD.WIDE R14, R11, 0x8, R12 ;  /* 0x000000080b0e7825 */ /* 0x004fcc00078e020c */
[----:B------:R-:W2:Y:S01]  /*4840*/  LDG.E.64 R14, desc[UR10][R14.64] ;  /* 0x0000000a0e0e7981 */ /* 0x000ea2000c1e1b00 */
[C---:B-1----:R-:W-:Y:S01]  /*4850*/  IADD3 R19, P1, PT, R11.reuse, UR4, RZ ;  /* 0x000000040b137c10 */ /* 0x042fe2000ff3e0ff */
[----:B------:R-:W-:Y:S01]  /*4860*/  VIADD R8, R8, 0x1 ;  /* 0x0000000108087836 */ /* 0x000fe20000000000 */
[----:B------:R-:W-:Y:S01]  /*4870*/  BSSY.RECONVERGENT B3, `(.L_x_548) ;  /* 0x000001b000037945 */ /* 0x000fe20003800200 */
[----:B------:R-:W-:Y:S01]  /*4880*/  IMAD.MOV.U32 R22, RZ, RZ, R6 ;  /* 0x000000ffff167224 */ /* 0x000fe200078e0006 */
[----:B------:R-:W-:Y:S01]  /*4890*/  LEA.HI.X.SX32 R20, R11, UR5, 0x1, P1 ;  /* 0x000000050b147c11 */ /* 0x000fe200088f0eff */
[----:B------:R-:W-:Y:S01]  /*48a0*/  IMAD.MOV.U32 R21, RZ, RZ, R5 ;  /* 0x000000ffff157224 */ /* 0x000fe200078e0005 */
[----:B------:R-:W-:Y:S01]  /*48b0*/  ISETP.NE.AND P2, PT, R8, RZ, PT ;  /* 0x000000ff0800720c */ /* 0x000fe20003f45270 */
[----:B------:R-:W-:Y:S02]  /*48c0*/  IMAD.MOV.U32 R16, RZ, RZ, R2 ;  /* 0x000000ffff107224 */ /* 0x000fe400078e0002 */
        /* <DEDUP_REMOVED lines=21> */
.L_x_549:
[----:B0-----:R-:W-:Y:S05]  /*4a20*/  BSYNC.RECONVERGENT B3 ;  /* 0x0000000000037941 */ /* 0x001fea0003800200 */
.L_x_548:
[----:B------:R-:W-:Y:S02]  /*4a30*/  VIADD R7, R7, 0x100 ;  /* 0x0000010007077836 */ /* 0x000fe40000000000 */
[----:B------:R-:W-:Y:S01]  /*4a40*/  VIADD R11, R11, 0x100 ;  /* 0x000001000b0b7836 */ /* 0x000fe20000000000 */
[----:B------:R-:W-:Y:S06]  /*4a50*/  @P2 BRA `(.L_x_550) ;  /* 0xfffffffc00742947 */ /* 0x000fec000383ffff */
.L_x_547:
[----:B01----:R-:W-:Y:S05]  /*4a60*/  BSYNC.RECONVERGENT B2 ;  /* 0x0000000000027941 */ /* 0x003fea0003800200 */
.L_x_546:
        /* <DEDUP_REMOVED lines=9> */
.L_x_559:
[----:B------:R-:W-:-:S05]  /*4b00*/  IMAD.WIDE R24, R23, 0x8, R10 ;  /* 0x0000000817187825 */ /* 0x000fca00078e020a */
[----:B------:R-:W2:Y:S04]  /*4b10*/  LDG.E.64 R20, desc[UR10][R24.64+-0x1000] ;  /* 0xfff0000a18147981 */ /* 0x000ea8000c1e1b00 */
[----:B------:R0:W5:Y:S04]  /*4b20*/  LDG.E.64 R16, desc[UR10][R24.64+-0x800] ;  /* 0xfff8000a18107981 */ /* 0x000168000c1e1b00 */
        /* <DEDUP_REMOVED lines=25> */
.L_x_552:
[----:B------:R-:W-:Y:S05]  /*4cc0*/  BSYNC.RECONVERGENT B2 ;  /* 0x0000000000027941 */ /* 0x000fea0003800200 */
.L_x_551:
[----:B-----5:R-:W-:Y:S01]  /*4cd0*/  DSETP.GEU.AND P0, PT, R18, R16, PT ;  /* 0x000000101200722a */ /* 0x020fe20003f0e000 */
[C---:B------:R-:W-:Y:S01]  /*4ce0*/  IADD3 R21, P1, PT, R27.reuse, UR6, RZ ;  /* 0x000000061b157c10 */ /* 0x040fe2000ff3e0ff */
[----:B------:R-:W-:Y:S01]  /*4cf0*/  BSSY.RECONVERGENT B2, `(.L_x_553) ;  /* 0x0000015000027945 */ /* 0x000fe20003800200 */
[----:B------:R-:W-:Y:S01]  /*4d00*/  MOV R2, R16 ;  /* 0x0000001000027202 */ /* 0x000fe20000000f00 */
[----:B------:R-:W-:Y:S01]  /*4d10*/  IMAD.MOV.U32 R3, RZ, RZ, R17 ;  /* 0x000000ffff037224 */ /* 0x000fe200078e0011 */
[----:B------:R-:W-:Y:S01]  /*4d20*/  LEA.HI.X.SX32 R25, R27, UR7, 0x1, P1 ;  /* 0x000000071b197c11 */ /* 0x000fe200088f0eff */
[----:B------:R-:W-:-:S04]  /*4d30*/  IMAD.MOV.U32 R5, RZ, RZ, R21 ;  /* 0x000000ffff057224 */ /* 0x000fc800078e0015 */
        /* <DEDUP_REMOVED lines=16> */
.L_x_554:
[----:B------:R-:W-:Y:S05]  /*4e40*/  BSYNC.RECONVERGENT B2 ;  /* 0x0000000000027941 */ /* 0x000fea0003800200 */
.L_x_553:
        /* <DEDUP_REMOVED lines=24> */
.L_x_556:
[----:B------:R-:W-:Y:S05]  /*4fd0*/  BSYNC.RECONVERGENT B2 ;  /* 0x0000000000027941 */ /* 0x000fea0003800200 */
.L_x_555:
        /* <DEDUP_REMOVED lines=22> */
.L_x_558:
[----:B------:R-:W-:Y:S05]  /*5140*/  BSYNC.RECONVERGENT B2 ;  /* 0x0000000000027941 */ /* 0x000fea0003800200 */
.L_x_557:
[----:B------:R-:W-:Y:S02]  /*5150*/  VIADD R7, R7, 0x400 ;  /* 0x0000040007077836 */ /* 0x000fe40000000000 */
[----:B------:R-:W-:Y:S02]  /*5160*/  VIADD R27, R27, 0x400 ;  /* 0x000004001b1b7836 */ /* 0x000fe40000000000 */
[----:B------:R-:W-:Y:S01]  /*5170*/  VIADD R26, R26, 0x400 ;  /* 0x000004001a1a7836 */ /* 0x000fe20000000000 */
[----:B------:R-:W-:Y:S01]  /*5180*/  ISETP.GE.AND P0, PT, R7, R9, PT ;  /* 0x000000090700720c */ /* 0x000fe20003f06270 */
[----:B------:R-:W-:Y:S02]  /*5190*/  VIADD R22, R22, 0x400 ;  /* 0x0000040016167836 */ /* 0x000fe40000000000 */
[----:B------:R-:W-:-:S10]  /*51a0*/  VIADD R23, R23, 0x400 ;  /* 0x0000040017177836 */ /* 0x000fd40000000000 */
[----:B------:R-:W-:Y:S05]  /*51b0*/  @!P0 BRA `(.L_x_559) ;  /* 0xfffffff800508947 */ /* 0x000fea000383ffff */
.L_x_545:
[----:B01----:R-:W-:Y:S05]  /*51c0*/  BSYNC.RECONVERGENT B1 ;  /* 0x0000000000017941 */ /* 0x003fea0003800200 */
.L_x_538:
        /* <DEDUP_REMOVED lines=32> */
.L_x_561:
[----:B------:R-:W-:Y:S05]  /*53d0*/  BSYNC.RECONVERGENT B1 ;  /* 0x0000000000017941 */ /* 0x000fea0003800200 */
.L_x_560:
        /* <DEDUP_REMOVED lines=31> */
.L_x_563:
[----:B------:R-:W-:Y:S05]  /*55d0*/  BSYNC.RECONVERGENT B1 ;  /* 0x0000000000017941 */ /* 0x000fea0003800200 */
.L_x_562:
[----:B------:R-:W-:Y:S01]  /*55e0*/  ISETP.GT.AND P0, PT, R14, 0x1b, PT ;  /* 0x0000001b0e00780c */ /* 0x000fe20003f04270 */
[----:B0-----:R0:W0:Y:S01]  /*55f0*/  SHFL.DOWN PT, R8, R2, 0x4, 0x1f ;  /* 0x08801f0002087f89 */ /* 0x00102200000e0000 */
[----:B------:R-:W-:Y:S01]  /*5600*/  BSSY.RECONVERGENT B1, `(.L_x_564) ;  /* 0x000001d000017945 */ /* 0x000fe20003800200 */
[----:B---3--:R-:W-:Y:S02]  /*5610*/  IMAD.MOV.U32 R11, RZ, RZ, R5 ;  /* 0x000000ffff0b7224 */ /* 0x008fe400078e0005 */
[----:B------:R3:W0:Y:S01]  /*5620*/  SHFL.DOWN PT, R9, R3, 0x4, 0x1f ;  /* 0x08801f0003097f89 */ /* 0x00062200000e0000 */
[----:B------:R-:W-:Y:S02]  /*5630*/  IMAD.MOV.U32 R12, RZ, RZ, R10 ;  /* 0x000000ffff0c7224 */ /* 0x000fe400078e000a */
[----:B-1----:R-:W-:Y:S01]  /*5640*/  IMAD.MOV.U32 R6, RZ, RZ, R2 ;  /* 0x000000ffff067224 */ /* 0x002fe200078e0002 */
[----:B----4-:R3:W1:Y:S01]  /*5650*/  SHFL.DOWN PT, R16, R5, 0x4, 0x1f ;  /* 0x08801f0005107f89 */ /* 0x01066200000e0000 */
[----:B--2---:R-:W-:-:S03]  /*5660*/  IMAD.MOV.U32 R7, RZ, RZ, R3 ;  /* 0x000000ffff077224 */ /* 0x004fc600078e0003 */
[----:B------:R3:W2:Y:S01]  /*5670*/  SHFL.DOWN PT, R13, R10, 0x4, 0x1f ;  /* 0x08801f000a0d7f89 */ /* 0x0006a200000e0000 */
[----:B------:R-:W-:Y:S05]  /*5680*/  @P0 BRA `(.L_x_565) ;  /* 0x0000000000500947 */ /* 0x000fea0003800000 */
[----:B0-----:R-:W-:Y:S01]  /*5690*/  DSETP.GEU.AND P0, PT, R2, R8, PT ;  /* 0x000000080200722a */ /* 0x001fe20003f0e000 */
[----:B-1----:R-:W-:Y:S02]  /*56a0*/  IMAD.MOV.U32 R11, RZ, RZ, R16 ;  /* 0x000000ffff0b7224 */ /* 0x002fe400078e0010 */
        /* <DEDUP_REMOVED lines=18> */
.L_x_565:
[----:B------:R-:W-:Y:S05]  /*57d0*/  BSYNC.RECONVERGENT B1 ;  /* 0x0000000000017941 */ /* 0x000fea0003800200 */
.L_x_564:
[----:B------:R-:W-:Y:S01]  /*57e0*/  ISETP.GT.AND P0, PT, R14, 0x17, PT ;  /* 0x000000170e00780c */ /* 0x000fe20003f04270 */
[----:B0-----:R0:W4:Y:S01]  /*57f0*/  SHFL.DOWN PT, R8, R6, 0x8, 0x1f ;  /* 0x09001f0006087f89 */ /* 0x00112200000e0000 */
[----:B------:R-:W-:Y:S01]  /*5800*/  BSSY.RECONVERGENT B1, `(.L_x_566) ;  /* 0x000001d000017945 */ /* 0x000fe20003800200 */
[----:B---3--:R-:W-:Y:S02]  /*5810*/  IMAD.MOV.U32 R5, RZ, RZ, R11 ;  /* 0x000000ffff057224 */ /* 0x008fe400078e000b */
[----:B------:R0:W3:Y:S01]  /*5820*/  SHFL.DOWN PT, R9, R7, 0x8, 0x1f ;  /* 0x09001f0007097f89 */ /* 0x0000e200000e0000 */
[----:B------:R-:W-:Y:S02]  /*5830*/  IMAD.MOV.U32 R10, RZ, RZ, R12 ;  /* 0x000000ffff0a7224 */ /* 0x000fe400078e000c */
[----:B------:R-:W-:Y:S01]  /*5840*/  IMAD.MOV.U32 R2, RZ, RZ, R6 ;  /* 0x000000ffff027224 */ /* 0x000fe200078e0006 */
[----:B-1----:R0:W1:Y:S01]  /*5850*/  SHFL.DOWN PT, R16, R11, 0x8, 0x1f ;  /* 0x09001f000b107f89 */ /* 0x00206200000e0000 */
[----:B------:R-:W-:-:S03]  /*5860*/  IMAD.MOV.U32 R3, RZ, RZ, R7 ;  /* 0x000000ffff037224 */ /* 0x000fc600078e0007 */
[----:B--2---:R0:W2:Y:S01]  /*5870*/  SHFL.DOWN PT, R13, R12, 0x8, 0x1f ;  /* 0x09001f000c0d7f89 */ /* 0x0040a200000e0000 */
[----:B------:R-:W-:Y:S05]  /*5880*/  @P0 BRA `(.L_x_567) ;  /* 0x0000000000500947 */ /* 0x000fea0003800000 */
[----:B---34-:R-:W-:Y:S01]  /*5890*/  DSETP.GEU.AND P0, PT, R6, R8, PT ;  /* 0x000000080600722a */ /* 0x018fe20003f0e000 */
[----:B-1----:R-:W-:Y:S02]  /*58a0*/  IMAD.MOV.U32 R5, RZ, RZ, R16 ;  /* 0x000000ffff057224 */ /* 0x002fe400078e0010 */
[----:B--2---:R-:W-:Y:S02]  /*58b0*/  IMAD.MOV.U32 R10, RZ, RZ, R13 ;  /* 0x000000ffff0a7224 */ /* 0x004fe400078e000d */
        /* <DEDUP_REMOVED lines=17> */
.L_x_567:
[----:B------:R-:W-:Y:S05]  /*59d0*/  BSYNC.RECONVERGENT B1 ;  /* 0x0000000000017941 */ /* 0x000fea0003800200 */
.L_x_566:
[----:B------:R-:W-:Y:S01]  /*59e0*/  ISETP.GT.AND P0, PT, R14, 0xf, PT ;  /* 0x0000000f0e00780c */ /* 0x000fe20003f04270 */
[----:B0-----:R0:W0:Y:S01]  /*59f0*/  SHFL.DOWN PT, R6, R2, 0x10, 0x1f ;  /* 0x0a001f0002067f89 */ /* 0x00102200000e0000 */
[----:B------:R-:W-:Y:S01]  /*5a00*/  BSSY.RECONVERGENT B1, `(.L_x_568) ;  /* 0x000001d000017945 */ /* 0x000fe20003800200 */
[----:B------:R-:W-:Y:S02]  /*5a10*/  IMAD.MOV.U32 R17, RZ, RZ, R5 ;  /* 0x000000ffff117224 */ /* 0x000fe400078e0005 */
[----:B------:R0:W0:Y:S01]  /*5a20*/  SHFL.DOWN PT, R7, R3, 0x10, 0x1f ;  /* 0x0a001f0003077f89 */ /* 0x00002200000e0000 */
[----:B------:R-:W-:Y:S02]  /*5a30*/  IMAD.MOV.U32 R19, RZ, RZ, R10 ;  /* 0x000000ffff137224 */ /* 0x000fe400078e000a */
[----:B------:R-:W-:Y:S01]  /*5a40*/  IMAD.MOV.U32 R12, RZ, RZ, R2 ;  /* 0x000000ffff0c7224 */ /* 0x000fe200078e0002 */
[----:B----4-:R4:W0:Y:S01]  /*5a50*/  SHFL.DOWN PT, R8, R5, 0x10, 0x1f ;  /* 0x0a001f0005087f89 */ /* 0x01082200000e0000 */
[----:B--2---:R-:W-:-:S03]  /*5a60*/  IMAD.MOV.U32 R13, RZ, RZ, R3 ;  /* 0x000000ffff0d7224 */ /* 0x004fc600078e0003 */
[----:B---3--:R4:W2:Y:S01]  /*5a70*/  SHFL.DOWN PT, R9, R10, 0x10, 0x1f ;  /* 0x0a001f000a097f89 */ /* 0x0088a200000e0000 */
[----:B------:R-:W-:Y:S05]  /*5a80*/  @P0 BRA `(.L_x_569) ;  /* 0x0000000000500947 */ /* 0x000fea0003800000 */
[----:B0-----:R-:W-:Y:S01]  /*5a90*/  DSETP.GEU.AND P0, PT, R2, R6, PT ;  /* 0x000000060200722a */ /* 0x001fe20003f0e000 */
[----:B------:R-:W-:Y:S02]  /*5aa0*/  IMAD.MOV.U32 R17, RZ, RZ, R8 ;  /* 0x000000ffff117224 */ /* 0x000fe400078e0008 */
        /* <DEDUP_REMOVED lines=18> */
.L_x_569:
[----:B------:R-:W-:Y:S05]  /*5bd0*/  BSYNC.RECONVERGENT B1 ;  /* 0x0000000000017941 */ /* 0x000fea0003800200 */
.L_x_568:
[----:B------:R-:W-:Y:S01]  /*5be0*/  ISETP.NE.AND P0, PT, R14, RZ, PT ;  /* 0x000000ff0e00720c */ /* 0x000fe20003f05270 */
[----:B------:R-:W-:-:S12]  /*5bf0*/  BSSY.RECONVERGENT B1, `(.L_x_570) ;  /* 0x000000b000017945 */ /* 0x000fd80003800200 */
[----:B------:R-:W-:Y:S05]  /*5c00*/  @P0 BRA `(.L_x_571) ;  /* 0x0000000000240947 */ /* 0x000fea0003800000 */
[----:B0-----:R-:W0:Y:S01]  /*5c10*/  S2R R6, SR_CgaCtaId ;  /* 0x0000000000067919 */ /* 0x001e220000008800 */
[----:B------:R-:W-:Y:S01]  /*5c20*/  MOV R3, 0x400 ;  /* 0x0000040000037802 */ /* 0x000fe20000000f00 */
[----:B------:R-:W-:Y:S01]  /*5c30*/  IMAD.MOV.U32 R18, RZ, RZ, R17 ;  /* 0x000000ffff127224 */ /* 0x000fe200078e0011 */
[----:B------:R-:W-:-:S04]  /*5c40*/  SHF.R.U32.HI R2, RZ, 0x1, R4 ;  /* 0x00000001ff027819 */ /* 0x000fc80000011604 */
[----:B------:R-:W-:Y:S02]  /*5c50*/  LOP3.LUT R2, R2, 0x1f0, RZ, 0xc0, !PT ;  /* 0x000001f002027812 */ /* 0x000fe400078ec0ff */
[----:B0-----:R-:W-:-:S05]  /*5c60*/  LEA R3, R6, R3, 0x18 ;  /* 0x0000000306037211 */ /* 0x001fca00078ec0ff */
[----:B------:R-:W-:-:S05]  /*5c70*/  IMAD.IADD R3, R2, 0x1, R3 ;  /* 0x0000000102037824 */ /* 0x000fca00078e0203 */
[----:B------:R3:W-:Y:S04]  /*5c80*/  STS.64 [R3+0x10], R18 ;  /* 0x0000101203007388 */ /* 0x0007e80000000a00 */
[----:B------:R3:W-:Y:S02]  /*5c90*/  STS.64 [R3+0x8], R12 ;  /* 0x0000080c03007388 */ /* 0x0007e40000000a00 */
.L_x_571:
[----:B------:R-:W-:Y:S05]  /*5ca0*/  BSYNC.RECONVERGENT B1 ;  /* 0x0000000000017941 */ /* 0x000fea0003800200 */
.L_x_570:
[----:B------:R-:W-:Y:S01]  /*5cb0*/  BAR.SYNC.DEFER_BLOCKING 0x0 ;  /* 0x0000000000007b1d */ /* 0x000fe20000010000 */
[----:B------:R-:W-:-:S13]  /*5cc0*/  ISETP.NE.AND P1, PT, R4, RZ, PT ;  /* 0x000000ff0400720c */ /* 0x000fda0003f25270 */
[----:B------:R-:W-:Y:S05]  /*5cd0*/  @P1 BRA `(.L_x_499) ;  /* 0x00000008008c1947 */ /* 0x000fea0003800000 */
[----:B0--3--:R-:W0:Y:S01]  /*5ce0*/  S2R R3, SR_CgaCtaId ;  /* 0x0000000000037919 */ /* 0x009e220000008800 */
[----:B------:R-:W-:Y:S01]  /*5cf0*/  MOV R2, 0x400 ;  /* 0x0000040000027802 */ /* 0x000fe20000000f00 */
[----:B------:R-:W-:Y:S03]  /*5d00*/  BSSY.RECONVERGENT B1, `(.L_x_572) ;  /* 0x000001a000017945 */ /* 0x000fe60003800200 */
[----:B0-----:R-:W-:-:S05]  /*5d10*/  LEA R30, R3, R2, 0x18 ;  /* 0x00000002031e7211 */ /* 0x001fca00078ec0ff */
[----:B------:R-:W0:Y:S04]  /*5d20*/  LDS.64 R14, [R30+0x18] ;  /* 0x000018001e0e7984 */ /* 0x000e280000000a00 */
[----:B----4-:R-:W3:Y:S04]  /*5d30*/  LDS.128 R4, [R30+0x20] ;  /* 0x000020001e047984 */ /* 0x010ee80000000c00 */
[----:B------:R4:W1:Y:S04]  /*5d40*/  LDS.64 R28, [R30+0x80] ;  /* 0x000080001e1c7984 */ /* 0x0008680000000a00 */
[----:B--2---:R4:W2:Y:S01]  /*5d50*/  LDS.128 R8, [R30+0x30] ;  /* 0x000030001e087984 */ /* 0x0048a20000000c00 */
[----:B0-----:R-:W-:Y:S01]  /*5d60*/  DSETP.GEU.AND P0, PT, R12, R14, PT ;  /* 0x0000000e0c00722a */ /* 0x001fe20003f0e000 */
[----:B------:R-:W-:-:S02]  /*5d70*/  IMAD.MOV.U32 R2, RZ, RZ, R14 ;  /* 0x000000ffff027224 */ /* 0x000fc400078e000e */
[----:B------:R-:W-:Y:S02]  /*5d80*/  IMAD.MOV.U32 R3, RZ, RZ, R15 ;  /* 0x000000ffff037224 */ /* 0x000fe400078e000f */
[----:B---3--:R-:W-:Y:S02]  /*5d90*/  IMAD.MOV.U32 R31, RZ, RZ, R4 ;  /* 0x000000ffff1f7224 */ /* 0x008fe400078e0004 */
[----:B------:R-:W-:-:S07]  /*5da0*/  IMAD.MOV.U32 R33, RZ, RZ, R5 ;  /* 0x000000ffff217224 */ /* 0x000fce00078e0005 */
[----:B-12-4-:R-:W-:Y:S05]  /*5db0*/  @!P0 BRA `(.L_x_573) ;  /* 0x0000000000388947 */ /* 0x016fea0003800000 */
        /* <DEDUP_REMOVED lines=14> */
.L_x_573:
[----:B------:R-:W-:Y:S05]  /*5ea0*/  BSYNC.RECONVERGENT B1 ;  /* 0x0000000000017941 */ /* 0x000fea0003800200 */
.L_x_572:
[----:B------:R0:W1:Y:S01]  /*5eb0*/  LDS.128 R16, [R30+0x40] ;  /* 0x000040001e107984 */ /* 0x0000620000000c00 */
[----:B------:R-:W-:Y:S01]  /*5ec0*/  DSETP.GEU.AND P0, PT, R2, R6, PT ;  /* 0x000000060200722a */ /* 0x000fe20003f0e000 */
[----:B------:R-:W-:Y:S01]  /*5ed0*/  BSSY.RECONVERGENT B1, `(.L_x_574) ;  /* 0x0000017000017945 */ /* 0x000fe20003800200 */
[----:B------:R-:W-:Y:S01]  /*5ee0*/  IMAD.MOV.U32 R35, RZ, RZ, R8 ;  /* 0x000000ffff237224 */ /* 0x000fe200078e0008 */
[----:B------:R0:W2:Y:S01]  /*5ef0*/  LDS.128 R20, [R30+0x50] ;  /* 0x000050001e147984 */ /* 0x0000a20000000c00 */
        /* <DEDUP_REMOVED lines=20> */
.L_x_575:
[----:B------:R-:W-:Y:S05]  /*6040*/  BSYNC.RECONVERGENT B1 ;  /* 0x0000000000017941 */ /* 0x000fea0003800200 */
.L_x_574:
        /* <DEDUP_REMOVED lines=21> */
.L_x_577:
[----:B------:R-:W-:Y:S05]  /*61a0*/  BSYNC.RECONVERGENT B1 ;  /* 0x0000000000017941 */ /* 0x000fea0003800200 */
.L_x_576:
        /* <DEDUP_REMOVED lines=21> */
.L_x_579:
[----:B------:R-:W-:Y:S05]  /*6300*/  BSYNC.RECONVERGENT B1 ;  /* 0x0000000000017941 */ /* 0x000fea0003800200 */
.L_x_578:
        /* <DEDUP_REMOVED lines=21> */
.L_x_581:
[----:B------:R-:W-:Y:S05]  /*6460*/  BSYNC.RECONVERGENT B1 ;  /* 0x0000000000017941 */ /* 0x000fea0003800200 */
.L_x_580:
        /* <DEDUP_REMOVED lines=21> */
.L_x_583:
[----:B------:R-:W-:Y:S05]  /*65c0*/  BSYNC.RECONVERGENT B1 ;  /* 0x0000000000017941 */ /* 0x000fea0003800200 */
.L_x_582:
        /* <DEDUP_REMOVED lines=20> */
.L_x_499:
[----:B------:R-:W-:Y:S05]  /*6710*/  BSYNC.RECONVERGENT B0 ;  /* 0x0000000000007941 */ /* 0x000fea0003800200 */
.L_x_466:
[----:B------:R-:W-:Y:S05]  /*6720*/  @P1 EXIT ;  /* 0x000000000000194d */ /* 0x000fea0003800000 */
[----:B0123--:R-:W0:Y:S01]  /*6730*/  LDC.64 R2, c[0x0][0x390] ;  /* 0x0000e400ff027b82 */ /* 0x00fe220000000a00 */
[----:B------:R-:W-:Y:S02]  /*6740*/  IMAD.MOV.U32 R18, RZ, RZ, R17 ;  /* 0x000000ffff127224 */ /* 0x000fe400078e0011 */
[----:B0-----:R-:W-:-:S05]  /*6750*/  IMAD.WIDE.U32 R2, R0, 0x10, R2 ;  /* 0x0000001000027825 */ /* 0x001fca00078e0002 */
[----:B------:R-:W-:Y:S04]  /*6760*/  STG.E.64 desc[UR10][R2.64], R12 ;  /* 0x0000000c02007986 */ /* 0x000fe8000c101b0a */
[----:B------:R-:W-:Y:S01]  /*6770*/  STG.E.64 desc[UR10][R2.64+0x8], R18 ;  /* 0x0000081202007986 */ /* 0x000fe2000c101b0a */
[----:B------:R-:W-:Y:S05]  /*6780*/  EXIT ;  /* 0x000000000000794d */ /* 0x000fea0003800000 */
.L_x_584:
        /* <DEDUP_REMOVED lines=15> */
.L_x_753:


//--------------------- .text._ZN6thrust24THRUST_300001_SM_1000_NS8cuda_cub4core6detail13_kernel_agentINS1_8__reduce11ReduceAgentINS0_12zip_iteratorIN4cuda3std3__45tupleIJNS0_10device_ptrIdEENS0_17counting_iteratorIlNS0_11use_defaultESF_SF_EEEEEEEPNSB_IJdlEEESJ_iNS1_9__extrema9arg_max_fIdlNSA_4lessIdEEEEEEJSI_SK_iSP_EEEvDpT0_ --------------------------
	.section	.text._ZN6thrust24THRUST_300001_SM_1000_NS8cuda_cub4core6detail13_kernel_agentINS1_8__reduce11ReduceAgentINS0_12zip_iteratorIN4cuda3std3__45tupleIJNS0_10device_ptrIdEENS0_17counting_iteratorIlNS0_11use_defaultESF_SF_EEEEEEEPNSB_IJdlEEESJ_iNS1_9__extrema9arg_max_fIdlNSA_4lessIdEEEEEEJSI_SK_iSP_EEEvDpT0_,"ax",@progbits
	.align	128
        .global         _ZN6thrust24THRUST_300001_SM_1000_NS8cuda_cub4core6detail13_kernel_agentINS1_8__reduce11ReduceAgentINS0_12zip_iteratorIN4cuda3std3__45tupleIJNS0_10device_ptrIdEENS0_17counting_iteratorIlNS0_11use_defaultESF_SF_EEEEEEEPNSB_IJdlEEESJ_iNS1_9__extrema9arg_max_fIdlNSA_4lessIdEEEEEEJSI_SK_iSP_EEEvDpT0_
        .type           _ZN6thrust24THRUST_300001_SM_1000_NS8cuda_cub4core6detail13_kernel_agentINS1_8__reduce11ReduceAgentINS0_12zip_iteratorIN4cuda3std3__45tupleIJNS0_10device_ptrIdEENS0_17counting_iteratorIlNS0_11use_defaultESF_SF_EEEEEEEPNSB_IJdlEEESJ_iNS1_9__extrema9arg_max_fIdlNSA_4lessIdEEEEEEJSI_SK_iSP_EEEvDpT0_,@function
        .size           _ZN6thrust24THRUST_300001_SM_1000_NS8cuda_cub4core6detail13_kernel_agentINS1_8__reduce11ReduceAgentINS0_12zip_iteratorIN4cuda3std3__45tupleIJNS0_10device_ptrIdEENS0_17counting_iteratorIlNS0_11use_defaultESF_SF_EEEEEEEPNSB_IJdlEEESJ_iNS1_9__extrema9arg_max_fIdlNSA_4lessIdEEEEEEJSI_SK_iSP_EEEvDpT0_,(.L_x_754 - _ZN6thrust24THRUST_300001_SM_1000_NS8cuda_cub4core6detail13_kernel_agentINS1_8__reduce11ReduceAgentINS0_12zip_iteratorIN4cuda3std3__45tupleIJNS0_10device_ptrIdEENS0_17counting_iteratorIlNS0_11use_defaultESF_SF_EEEEEEEPNSB_IJdlEEESJ_iNS1_9__extrema9arg_max_fIdlNSA_4lessIdEEEEEEJSI_SK_iSP_EEEvDpT0_)
        .other          _ZN6thrust24THRUST_300001_SM_1000_NS8cuda_cub4core6detail13_kernel_agentINS1_8__reduce11ReduceAgentINS0_12zip_iteratorIN4cuda3std3__45tupleIJNS0_10device_ptrIdEENS0_17counting_iteratorIlNS0_11use_defaultESF_SF_EEEEEEEPNSB_IJdlEEESJ_iNS1_9__extrema9arg_max_fIdlNSA_4lessIdEEEEEEJSI_SK_iSP_EEEvDpT0_,@"STO_CUDA_ENTRY STV_DEFAULT"
_ZN6thrust24THRUST_300001_SM_1000_NS8cuda_cub4core6detail13_kernel_agentINS1_8__reduce11ReduceAgentINS0_12zip_iteratorIN4cuda3std3__45tupleIJNS0_10device_ptrIdEENS0_17counting_iteratorIlNS0_11use_defaultESF_SF_EEEEEEEPNSB_IJdlEEESJ_iNS1_9__extrema9arg_max_fIdlNSA_4lessIdEEEEEEJSI_SK_iSP_EEEvDpT0_:
.text._ZN6thrust24THRUST_300001_SM_1000_NS8cuda_cub4core6detail13_kernel_agentINS1_8__reduce11ReduceAgentINS0_12zip_iteratorIN4cuda3std3__45tupleIJNS0_10device_ptrIdEENS0_17counting_iteratorIlNS0_11use_defaultESF_SF_EEEEEEEPNSB_IJdlEEESJ_iNS1_9__extrema9arg_max_fIdlNSA_4lessIdEEEEEEJSI_SK_iSP_EEEvDpT0_:
        /* <DEDUP_REMOVED lines=23> */
.L_x_588:
[----:B0-----:R-:W-:Y:S05]  /*0170*/  BSYNC.RECONVERGENT B1 ;  /* 0x0000000000017941 */ /* 0x001fea0003800200 */
.L_x_587:
        /* <DEDUP_REMOVED lines=19> */
.L_x_595:
        /* <DEDUP_REMOVED lines=31> */
.L_x_594:
[----:B------:R-:W-:Y:S05]  /*04a0*/  BSYNC.RECONVERGENT B3 ;  /* 0x0000000000037941 */ /* 0x000fea0003800200 */
.L_x_593:
[----:B------:R-:W-:Y:S01]  /*04b0*/  IADD3 R14, P0, PT, R14, 0x100, RZ ;  /* 0x000001000e0e7810 */ /* 0x000fe20007f1e0ff */
[----:B------:R-:W-:Y:S02]  /*04c0*/  VIADD R10, R10, 0x100 ;  /* 0x000001000a0a7836 */ /* 0x000fe40000000000 */
[----:B------:R-:W-:Y:S01]  /*04d0*/  IMAD.X R13, RZ, RZ, R13, P3 ;  /* 0x000000ffff0d7224 */ /* 0x000fe200018e060d */
[----:B------:R-:W-:Y:S01]  /*04e0*/  IADD3.X R15, PT, PT, RZ, R15, RZ, P0, !PT ;  /* 0x0000000fff0f7210 */ /* 0x000fe200007fe4ff */
[----:B------:R-:W-:Y:S08]  /*04f0*/  @P2 BRA `(.L_x_595) ;  /* 0xfffffffc006c2947 */ /* 0x000ff0000383ffff */
.L_x_592:
[----:B------:R-:W-:Y:S05]  /*0500*/  BSYNC.RECONVERGENT B2 ;  /* 0x0000000000027941 */ /* 0x000fea0003800200 */
.L_x_591:
[----:B------:R-:W-:-:S13]  /*0510*/  ISETP.GE.U32.AND P0, PT, R16, 0x300, PT ;  /* 0x000003001000780c */ /* 0x000fda0003f06070 */
[----:B------:R-:W-:Y:S05]  /*0520*/  @!P0 BRA `(.L_x_590) ;  /* 0x0000000400bc8947 */ /* 0x000fea0003800000 */
[----:B------:R-:W0:Y:S01]  /*0530*/  LDC.64 R4, c[0x0][0x380] ;  /* 0x0000e000ff047b82 */ /* 0x000e220000000a00 */
[----:B------:R-:W-:-:S07]  /*0540*/  VIADD R20, R10, 0x200 ;  /* 0x000002000a147836 */ /* 0x000fce0000000000 */
[----:B------:R-:W1:Y:S02]  /*0550*/  LDC.64 R6, c[0x0][0x388] ;  /* 0x0000e200ff067b82 */ /* 0x000e640000000a00 */
.L_x_604:
        /* <DEDUP_REMOVED lines=30> */
.L_x_597:
[----:B------:R-:W-:Y:S05]  /*0740*/  BSYNC.RECONVERGENT B2 ;  /* 0x0000000000027941 */ /* 0x000fea0003800200 */
.L_x_596:
        /* <DEDUP_REMOVED lines=23> */
.L_x_599:
[----:B------:R-:W-:Y:S05]  /*08c0*/  BSYNC.RECONVERGENT B2 ;  /* 0x0000000000027941 */ /* 0x000fea0003800200 */
.L_x_598:
        /* <DEDUP_REMOVED lines=25> */
.L_x_601:
[----:B------:R-:W-:Y:S05]  /*0a60*/  BSYNC.RECONVERGENT B2 ;  /* 0x0000000000027941 */ /* 0x000fea0003800200 */
.L_x_600:
        /* <DEDUP_REMOVED lines=22> */
.L_x_603:
[----:B------:R-:W-:Y:S05]  /*0bd0*/  BSYNC.RECONVERGENT B2 ;  /* 0x0000000000027941 */ /* 0x000fea0003800200 */
.L_x_602:
[C---:B------:R-:W-:Y:S02]  /*0be0*/  VIADD R10, R20.reuse, 0x200 ;  /* 0x00000200140a7836 */ /* 0x040fe40000000000 */
[----:B------:R-:W-:-:S03]  /*0bf0*/  VIADD R20, R20, 0x400 ;  /* 0x0000040014147836 */ /* 0x000fc60000000000 */
[----:B------:R-:W-:-:S13]  /*0c00*/  ISETP.GE.AND P0, PT, R10, UR5, PT ;  /* 0x000000050a007c0c */ /* 0x000fda000bf06270 */
[----:B------:R-:W-:Y:S05]  /*0c10*/  @!P0 BRA `(.L_x_604) ;  /* 0xfffffff800508947 */ /* 0x000fea000383ffff */
.L_x_590:
[----:B------:R-:W-:Y:S05]  /*0c20*/  BSYNC.RECONVERGENT B1 ;  /* 0x0000000000017941 */ /* 0x000fea0003800200 */
.L_x_589:
        /* <DEDUP_REMOVED lines=35> */
.L_x_607:
[----:B------:R-:W-:Y:S05]  /*0e60*/  BSYNC.RECONVERGENT B1 ;  /* 0x0000000000017941 */ /* 0x000fea0003800200 */
.L_x_606:
        /* <DEDUP_REMOVED lines=31> */
.L_x_609:
[----:B------:R-:W-:Y:S05]  /*1060*/  BSYNC.RECONVERGENT B1 ;  /* 0x0000000000017941 */ /* 0x000fea0003800200 */
.L_x_608:
        /* <DEDUP_REMOVED lines=31> */
.L_x_611:
[----:B------:R-:W-:Y:S05]  /*1260*/  BSYNC.RECONVERGENT B1 ;  /* 0x0000000000017941 */ /* 0x000fea0003800200 */
.L_x_610:
[----:B------:R-:W-:Y:S01]  /*1270*/  ISETP.GT.AND P0, PT, R10, 0x17, PT ;  /* 0x000000170a00780c */ /* 0x000fe20003f04270 */
[----:B-1----:R1:W1:Y:S01]  /*1280*/  SHFL.DOWN PT, R2, R4, 0x8, 0x1f ;  /* 0x09001f0004027f89 */ /* 0x00226200000e0000 */
[----:B------:R-:W-:Y:S01]  /*1290*/  BSSY.RECONVERGENT B1, `(.L_x_612) ;  /* 0x000001d000017945 */ /* 0x000fe20003800200 */
[----:B0-----:R-:W-:Y:S02]  /*12a0*/  IMAD.MOV.U32 R8, RZ, RZ, R11 ;  /* 0x000000ffff087224 */ /* 0x001fe400078e000b */
[----:B------:R0:W0:Y:S01]  /*12b0*/  SHFL.DOWN PT, R3, R5, 0x8, 0x1f ;  /* 0x09001f0005037f89 */ /* 0x00002200000e0000 */
[----:B------:R-:W-:Y:S02]  /*12c0*/  IMAD.MOV.U32 R9, RZ, RZ, R12 ;  /* 0x000000ffff097224 */ /* 0x000fe400078e000c */
[----:B------:R-:W-:Y:S01]  /*12d0*/  IMAD.MOV.U32 R6, RZ, RZ, R4 ;  /* 0x000000ffff067224 */ /* 0x000fe200078e0004 */
[----:B---3--:R3:W0:Y:S01]  /*12e0*/  SHFL.DOWN PT, R14, R11, 0x8, 0x1f ;  /* 0x09001f000b0e7f89 */ /* 0x00862200000e0000 */
[----:B--2---:R-:W-:-:S03]  /*12f0*/  IMAD.MOV.U32 R7, RZ, RZ, R5 ;  /* 0x000000ffff077224 */ /* 0x004fc600078e0005 */
[----:B----4-:R3:W2:Y:S01]  /*1300*/  SHFL.DOWN PT, R13, R12, 0x8, 0x1f ;  /* 0x09001f000c0d7f89 */ /* 0x0106a200000e0000 */
[----:B------:R-:W-:Y:S05]  /*1310*/  @P0 BRA `(.L_x_613) ;  /* 0x0000000000500947 */ /* 0x000fea0003800000 */
[----:B01----:R-:W-:Y:S01]  /*1320*/  DSETP.GEU.AND P0, PT, R4, R2, PT ;  /* 0x000000020400722a */ /* 0x003fe20003f0e000 */
        /* <DEDUP_REMOVED lines=19> */
.L_x_613:
[----:B------:R-:W-:Y:S05]  /*1460*/  BSYNC.RECONVERGENT B1 ;  /* 0x0000000000017941 */ /* 0x000fea0003800200 */
.L_x_612:
[----:B------:R-:W-:Y:S01]  /*1470*/  ISETP.GT.AND P0, PT, R10, 0xf, PT ;  /* 0x0000000f0a00780c */ /* 0x000fe20003f04270 */
[----:B-1----:R1:W4:Y:S01]  /*1480*/  SHFL.DOWN PT, R4, R6, 0x10, 0x1f ;  /* 0x0a001f0006047f89 */ /* 0x00232200000e0000 */
[----:B------:R-:W-:Y:S01]  /*1490*/  BSSY.RECONVERGENT B1, `(.L_x_614) ;  /* 0x000001d000017945 */ /* 0x000fe20003800200 */
[----:B0-----:R-:W-:Y:S02]  /*14a0*/  IMAD.MOV.U32 R14, RZ, RZ, R8 ;  /* 0x000000ffff0e7224 */ /* 0x001fe400078e0008 */
[----:B------:R1:W0:Y:S01]  /*14b0*/  SHFL.DOWN PT, R5, R7, 0x10, 0x1f ;  /* 0x0a001f0007057f89 */ /* 0x00022200000e0000 */
[----:B------:R-:W-:Y:S02]  /*14c0*/  IMAD.MOV.U32 R15, RZ, RZ, R9 ;  /* 0x000000ffff0f7224 */ /* 0x000fe400078e0009 */
[----:B------:R-:W-:Y:S01]  /*14d0*/  IMAD.MOV.U32 R2, RZ, RZ, R6 ;  /* 0x000000ffff027224 */ /* 0x000fe200078e0006 */
[----:B---3--:R1:W3:Y:S01]  /*14e0*/  SHFL.DOWN PT, R11, R8, 0x10, 0x1f ;  /* 0x0a001f00080b7f89 */ /* 0x0082e200000e0000 */
[----:B------:R-:W-:-:S03]  /*14f0*/  IMAD.MOV.U32 R3, RZ, RZ, R7 ;  /* 0x000000ffff037224 */ /* 0x000fc600078e0007 */
[----:B------:R1:W0:Y:S01]  /*1500*/  SHFL.DOWN PT, R12, R9, 0x10, 0x1f ;  /* 0x0a001f00090c7f89 */ /* 0x00022200000e0000 */
[----:B------:R-:W-:Y:S05]  /*1510*/  @P0 BRA `(.L_x_615) ;  /* 0x0000000000500947 */ /* 0x000fea0003800000 */
[----:B0---4-:R-:W-:Y:S01]  /*1520*/  DSETP.GEU.AND P0, PT, R6, R4, PT ;  /* 0x000000040600722a */ /* 0x011fe20003f0e000 */
[----:B---3--:R-:W-:Y:S02]  /*1530*/  IMAD.MOV.U32 R14, RZ, RZ, R11 ;  /* 0x000000ffff0e7224 */ /* 0x008fe400078e000b */
        /* <DEDUP_REMOVED lines=18> */
.L_x_615:
[----:B------:R-:W-:Y:S05]  /*1660*/  BSYNC.RECONVERGENT B1 ;  /* 0x0000000000017941 */ /* 0x000fea0003800200 */
.L_x_614:
[----:B------:R-:W-:Y:S01]  /*1670*/  ISETP.NE.AND P0, PT, R10, RZ, PT ;  /* 0x000000ff0a00720c */ /* 0x000fe20003f05270 */
[----:B------:R-:W-:-:S12]  /*1680*/  BSSY.RECONVERGENT B1, `(.L_x_616) ;  /* 0x000000a000017945 */ /* 0x000fd80003800200 */
[----:B------:R-:W-:Y:S05]  /*1690*/  @P0 BRA `(.L_x_617) ;  /* 0x0000000000200947 */ /* 0x000fea0003800000 */
[----:B-1----:R-:W1:Y:S01]  /*16a0*/  S2R R6, SR_CgaCtaId ;  /* 0x0000000000067919 */ /* 0x002e620000008800 */
[----:B0-----:R-:W-:Y:S02]  /*16b0*/  MOV R5, 0x400 ;  /* 0x0000040000057802 */ /* 0x001fe40000000f00 */
[----:B----4-:R-:W-:-:S04]  /*16c0*/  SHF.R.U32.HI R4, RZ, 0x1, R0 ;  /* 0x00000001ff047819 */ /* 0x010fc80000011600 */
[----:B------:R-:W-:Y:S02]  /*16d0*/  LOP3.LUT R4, R4, 0x1f0, RZ, 0xc0, !PT ;  /* 0x000001f004047812 */ /* 0x000fe400078ec0ff */
[----:B-1----:R-:W-:-:S05]  /*16e0*/  LEA R5, R6, R5, 0x18 ;  /* 0x0000000506057211 */ /* 0x002fca00078ec0ff */
[----:B------:R-:W-:-:S05]  /*16f0*/  IMAD.IADD R5, R4, 0x1, R5 ;  /* 0x0000000104057824 */ /* 0x000fca00078e0205 */
[----:B------:R0:W-:Y:S04]  /*1700*/  STS.64 [R5+0x10], R14 ;  /* 0x0000100e05007388 */ /* 0x0001e80000000a00 */
[----:B------:R0:W-:Y:S02]  /*1710*/  STS.64 [R5+0x8], R2 ;  /* 0x0000080205007388 */ /* 0x0001e40000000a00 */
.L_x_617:
[----:B------:R-:W-:Y:S05]  /*1720*/  BSYNC.RECONVERGENT B1 ;  /* 0x0000000000017941 */ /* 0x000fea0003800200 */
.L_x_616:
        /* <DEDUP_REMOVED lines=8> */
[----:B-1--4-:R-:W1:Y:S04]  /*17b0*/  LDS.128 R4, [R0+0x20] ;  /* 0x0000200000047984 */ /* 0x012e680000000c00 */
[----:B--2---:R2:W4:Y:S04]  /*17c0*/  LDS.64 R12, [R0+0x80] ;  /* 0x00008000000c7984 */ /* 0x0045280000000a00 */
[----:B---3--:R2:W3:Y:S01]  /*17d0*/  LDS.128 R8, [R0+0x30] ;  /* 0x0000300000087984 */ /* 0x0084e20000000c00 */
        /* <DEDUP_REMOVED lines=20> */
.L_x_620:
[----:B------:R-:W-:Y:S05]  /*1920*/  BSYNC.RECONVERGENT B1 ;  /* 0x0000000000017941 */ /* 0x000fea0003800200 */
.L_x_619:
        /* <DEDUP_REMOVED lines=23> */
.L_x_622:
[----:B------:R-:W-:Y:S05]  /*1aa0*/  BSYNC.RECONVERGENT B1 ;  /* 0x0000000000017941 */ /* 0x000fea0003800200 */
.L_x_621:
        /* <DEDUP_REMOVED lines=21> */
.L_x_624:
[----:B------:R-:W-:Y:S05]  /*1c00*/  BSYNC.RECONVERGENT B1 ;  /* 0x0000000000017941 */ /* 0x000fea0003800200 */
.L_x_623:
        /* <DEDUP_REMOVED lines=23> */
.L_x_626:
[----:B------:R-:W-:Y:S05]  /*1d80*/  BSYNC.RECONVERGENT B1 ;  /* 0x0000000000017941 */ /* 0x000fea0003800200 */
.L_x_625:
        /* <DEDUP_REMOVED lines=21> */
.L_x_628:
[----:B------:R-:W-:Y:S05]  /*1ee0*/  BSYNC.RECONVERGENT B1 ;  /* 0x0000000000017941 */ /* 0x000fea0003800200 */
.L_x_627:
        /* <DEDUP_REMOVED lines=21> */
.L_x_630:
[----:B------:R-:W-:Y:S05]  /*2040*/  BSYNC.RECONVERGENT B1 ;  /* 0x0000000000017941 */ /* 0x000fea0003800200 */
.L_x_629:
        /* <DEDUP_REMOVED lines=21> */
.L_x_605:
        /* <DEDUP_REMOVED lines=38> */
.L_x_632:
[----:B------:R-:W-:Y:S05]  /*2400*/  BSYNC.RECONVERGENT B1 ;  /* 0x0000000000017941 */ /* 0x000fea0003800200 */
.L_x_631:
[----:B------:R-:W-:Y:S01]  /*2410*/  IADD3 R8, PT, PT, R4, 0x2, RZ ;  /* 0x0000000204087810 */ /* 0x000fe20007ffe0ff */
[----:B------:R1:W1:Y:S01]  /*2420*/  SHFL.DOWN PT, R2, R6, 0x2, R5 ;  /* 0x0840000006027989 */ /* 0x00026200000e0005 */
[----:B------:R-:W-:Y:S01]  /*2430*/  BSSY.RECONVERGENT B1, `(.L_x_633) ;  /* 0x000001e000017945 */ /* 0x000fe20003800200 */
[----:B--2---:R-:W-:Y:S01]  /*2440*/  IMAD.MOV.U32 R10, RZ, RZ, R14 ;  /* 0x000000ffff0a7224 */ /* 0x004fe200078e000e */
[----:B------:R-:W-:Y:S01]  /*2450*/  ISETP.GT.AND P0, PT, R8, R5, PT ;  /* 0x000000050800720c */ /* 0x000fe20003f04270 */
[----:B------:R2:W1:Y:S01]  /*2460*/  SHFL.DOWN PT, R3, R7, 0x2, R5 ;  /* 0x0840000007037989 */ /* 0x00046200000e0005 */
[----:B----4-:R-:W-:Y:S02]  /*2470*/  IMAD.MOV.U32 R12, RZ, RZ, R16 ;  /* 0x000000ffff0c7224 */ /* 0x010fe400078e0010 */
        /* <DEDUP_REMOVED lines=25> */
.L_x_634:
[----:B------:R-:W-:Y:S05]  /*2610*/  BSYNC.RECONVERGENT B1 ;  /* 0x0000000000017941 */ /* 0x000fea0003800200 */
.L_x_633:
[----:B-1----:R-:W-:Y:S01]  /*2620*/  VIADD R2, R4, 0x4 ;  /* 0x0000000404027836 */ /* 0x002fe20000000000 */
[----:B------:R1:W4:Y:S01]  /*2630*/  SHFL.DOWN PT, R6, R8, 0x4, R5 ;  /* 0x0880000008067989 */ /* 0x00032200000e0005 */
[----:B------:R-:W-:Y:S01]  /*2640*/  BSSY.RECONVERGENT B1, `(.L_x_635) ;  /* 0x000001e000017945 */ /* 0x000fe20003800200 */
[----:B--2---:R-:W-:Y:S02]  /*2650*/  IMAD.MOV.U32 R14, RZ, RZ, R10 ;  /* 0x000000ffff0e7224 */ /* 0x004fe400078e000a */
[----:B------:R-:W-:Y:S01]  /*2660*/  ISETP.GT.AND P0, PT, R2, R5, PT ;  /* 0x000000050200720c */ /* 0x000fe20003f04270 */
[----:B------:R1:W2:Y:S01]  /*2670*/  SHFL.DOWN PT, R7, R9, 0x4, R5 ;  /* 0x0880000009077989 */ /* 0x0002a200000e0005 */
[----:B------:R-:W-:Y:S02]  /*2680*/  IMAD.MOV.U32 R16, RZ, RZ, R12 ;  /* 0x000000ffff107224 */ /* 0x000fe400078e000c */
[----:B------:R-:W-:Y:S01]  /*2690*/  IMAD.MOV.U32 R2, RZ, RZ, R8 ;  /* 0x000000ffff027224 */ /* 0x000fe200078e0008 */
[----:B---3--:R1:W3:Y:S01]  /*26a0*/  SHFL.DOWN PT, R11, R10, 0x4, R5 ;  /* 0x088000000a0b7989 */ /* 0x0082e200000e0005 */
[----:B------:R-:W-:-:S03]  /*26b0*/  IMAD.MOV.U32 R3, RZ, RZ, R9 ;  /* 0x000000ffff037224 */ /* 0x000fc600078e0009 */
[----:B0-----:R1:W0:Y:S04]  /*26c0*/  SHFL.DOWN PT, R13, R12, 0x4, R5 ;  /* 0x088000000c0d7989 */ /* 0x00122800000e0005 */
[----:B------:R-:W-:Y:S05]  /*26d0*/  @P0 BRA `(.L_x_636) ;  /* 0x0000000000500947 */ /* 0x000fea0003800000 */
[----:B--2-4-:R-:W-:Y:S01]  /*26e0*/  DSETP.GEU.AND P0, PT, R8, R6, PT ;  /* 0x000000060800722a */ /* 0x014fe20003f0e000 */
[----:B---3--:R-:W-:Y:S02]  /*26f0*/  IMAD.MOV.U32 R14, RZ, RZ, R11 ;  /* 0x000000ffff0e7224 */ /* 0x008fe400078e000b */
[----:B0-----:R-:W-:Y:S02]  /*2700*/  IMAD.MOV.U32 R16, RZ, RZ, R13 ;  /* 0x000000ffff107224 */ /* 0x001fe400078e000d */
        /* <DEDUP_REMOVED lines=17> */
.L_x_636:
[----:B------:R-:W-:Y:S05]  /*2820*/  BSYNC.RECONVERGENT B1 ;  /* 0x0000000000017941 */ /* 0x000fea0003800200 */
.L_x_635:
[----:B----4-:R-:W-:Y:S01]  /*2830*/  VIADD R6, R4, 0x8 ;  /* 0x0000000804067836 */ /* 0x010fe20000000000 */
[----:B-1----:R1:W4:Y:S01]  /*2840*/  SHFL.DOWN PT, R8, R2, 0x8, R5 ;  /* 0x0900000002087989 */ /* 0x00232200000e0005 */
[----:B------:R-:W-:Y:S01]  /*2850*/  BSSY.RECONVERGENT B1, `(.L_x_637) ;  /* 0x000001e000017945 */ /* 0x000fe20003800200 */
[----:B------:R-:W-:Y:S02]  /*2860*/  IMAD.MOV.U32 R10, RZ, RZ, R14 ;  /* 0x000000ffff0a7224 */ /* 0x000fe400078e000e */
[----:B------:R-:W-:Y:S01]  /*2870*/  ISETP.GT.AND P0, PT, R6, R5, PT ;  /* 0x000000050600720c */ /* 0x000fe20003f04270 */
[----:B------:R1:W1:Y:S01]  /*2880*/  SHFL.DOWN PT, R9, R3, 0x8, R5 ;  /* 0x0900000003097989 */ /* 0x00026200000e0005 */
[----:B------:R-:W-:Y:S02]  /*2890*/  IMAD.MOV.U32 R12, RZ, RZ, R16 ;  /* 0x000000ffff0c7224 */ /* 0x000fe400078e0010 */
[----:B------:R-:W-:Y:S01]  /*28a0*/  IMAD.MOV.U32 R6, RZ, RZ, R2 ;  /* 0x000000ffff067224 */ /* 0x000fe200078e0002 */
[----:B---3--:R3:W1:Y:S01]  /*28b0*/  SHFL.DOWN PT, R11, R14, 0x8, R5 ;  /* 0x090000000e0b7989 */ /* 0x00866200000e0005 */
[----:B--2---:R-:W-:-:S03]  /*28c0*/  IMAD.MOV.U32 R7, RZ, RZ, R3 ;  /* 0x000000ffff077224 */ /* 0x004fc600078e0003 */
[----:B0-----:R3:W0:Y:S04]  /*28d0*/  SHFL.DOWN PT, R13, R16, 0x8, R5 ;  /* 0x09000000100d7989 */ /* 0x00162800000e0005 */
[----:B------:R-:W-:Y:S05]  /*28e0*/  @P0 BRA `(.L_x_638) ;  /* 0x0000000000500947 */ /* 0x000fea0003800000 */
[----:B-1--4-:R-:W-:Y:S01]  /*28f0*/  DSETP.GEU.AND P0, PT, R2, R8, PT ;  /* 0x000000080200722a */ /* 0x012fe20003f0e000 */
[----:B------:R-:W-:Y:S02]  /*2900*/  IMAD.MOV.U32 R10, RZ, RZ, R11 ;  /* 0x000000ffff0a7224 */ /* 0x000fe400078e000b */
        /* <DEDUP_REMOVED lines=18> */
.L_x_638:
[----:B------:R-:W-:Y:S05]  /*2a30*/  BSYNC.RECONVERGENT B1 ;  /* 0x0000000000017941 */ /* 0x000fea0003800200 */
.L_x_637:
[----:B-1----:R-:W-:Y:S01]  /*2a40*/  VIADD R2, R4, 0x10 ;  /* 0x0000001004027836 */ /* 0x002fe20000000000 */
[----:B----4-:R1:W2:Y:S01]  /*2a50*/  SHFL.DOWN PT, R8, R6, 0x10, R5 ;  /* 0x0a00000006087989 */ /* 0x0102a200000e0005 */
[----:B------:R-:W-:Y:S01]  /*2a60*/  BSSY.RECONVERGENT B1, `(.L_x_639) ;  /* 0x000001e000017945 */ /* 0x000fe20003800200 */
[----:B---3--:R-:W-:Y:S02]  /*2a70*/  IMAD.MOV.U32 R14, RZ, RZ, R10 ;  /* 0x000000ffff0e7224 */ /* 0x008fe400078e000a */
[----:B------:R-:W-:Y:S01]  /*2a80*/  ISETP.GT.AND P0, PT, R2, R5, PT ;  /* 0x000000050200720c */ /* 0x000fe20003f04270 */
[----:B------:R1:W3:Y:S01]  /*2a90*/  SHFL.DOWN PT, R9, R7, 0x10, R5 ;  /* 0x0a00000007097989 */ /* 0x0002e200000e0005 */
[----:B------:R-:W-:Y:S02]  /*2aa0*/  IMAD.MOV.U32 R15, RZ, RZ, R12 ;  /* 0x000000ffff0f7224 */ /* 0x000fe400078e000c */
[----:B------:R-:W-:Y:S01]  /*2ab0*/  IMAD.MOV.U32 R2, RZ, RZ, R6 ;  /* 0x000000ffff027224 */ /* 0x000fe200078e0006 */
[----:B------:R1:W4:Y:S01]  /*2ac0*/  SHFL.DOWN PT, R11, R10, 0x10, R5 ;  /* 0x0a0000000a0b7989 */ /* 0x00032200000e0005 */
[----:B------:R-:W-:-:S03]  /*2ad0*/  IMAD.MOV.U32 R3, RZ, RZ, R7 ;  /* 0x000000ffff037224 */ /* 0x000fc600078e0007 */
[----:B0-----:R1:W0:Y:S04]  /*2ae0*/  SHFL.DOWN PT, R13, R12, 0x10, R5 ;  /* 0x0a0000000c0d7989 */ /* 0x00122800000e0005 */
[----:B------:R-:W-:Y:S05]  /*2af0*/  @P0 BRA `(.L_x_640) ;  /* 0x0000000000500947 */ /* 0x000fea0003800000 */
[----:B--23--:R-:W-:Y:S01]  /*2b00*/  DSETP.GEU.AND P0, PT, R6, R8, PT ;  /* 0x000000080600722a */ /* 0x00cfe20003f0e000 */
[----:B----4-:R-:W-:Y:S02]  /*2b10*/  IMAD.MOV.U32 R14, RZ, RZ, R11 ;  /* 0x000000ffff0e7224 */ /* 0x010fe400078e000b */
[----:B0-----:R-:W-:Y:S02]  /*2b20*/  IMAD.MOV.U32 R15, RZ, RZ, R13 ;  /* 0x000000ffff0f7224 */ /* 0x001fe400078e000d */
        /* <DEDUP_REMOVED lines=17> */
.L_x_640:
[----:B------:R-:W-:Y:S05]  /*2c40*/  BSYNC.RECONVERGENT B1 ;  /* 0x0000000000017941 */ /* 0x000fea0003800200 */
.L_x_639:
        /* <DEDUP_REMOVED lines=11> */
.L_x_642:
[----:B------:R-:W-:Y:S05]  /*2d00*/  BSYNC.RECONVERGENT B1 ;  /* 0x0000000000017941 */ /* 0x000fea0003800200 */
.L_x_641:
[----:B------:R-:W-:Y:S01]  /*2d10*/  BAR.SYNC.DEFER_BLOCKING 0x0 ;  /* 0x0000000000007b1d */ /* 0x000fe20000010000 */
[----:B------:R-:W-:-:S13]  /*2d20*/  ISETP.NE.AND P1, PT, R0, RZ, PT ;  /* 0x000000ff0000720c */ /* 0x000fda0003f25270 */
[----:B------:R-:W-:Y:S05]  /*2d30*/  @P1 BRA `(.L_x_618) ;  /* 0x0000003400ec1947 */ /* 0x000fea0003800000 */
[----:B------:R-:W-:Y:S01]  /*2d40*/  UISETP.GE.AND UP0, UPT, UR6, 0x21, UPT ;  /* 0x000000210600788c */ /* 0x000fe2000bf06270 */
[----:B----4-:R-:W-:Y:S02]  /*2d50*/  IMAD.MOV.U32 R11, RZ, RZ, R14 ;  /* 0x000000ffff0b7224 */ /* 0x010fe400078e000e */
[----:B--2---:R-:W-:Y:S02]  /*2d60*/  IMAD.MOV.U32 R8, RZ, RZ, R15 ;  /* 0x000000ffff087224 */ /* 0x004fe400078e000f */
        /* <DEDUP_REMOVED lines=29> */
.L_x_644:
[----:B------:R-:W-:Y:S05]  /*2f40*/  BSYNC.RECONVERGENT B1 ;  /* 0x0000000000017941 */ /* 0x000fea0003800200 */
.L_x_643:
[----:B------:R-:W-:Y:S01]  /*2f50*/  UISETP.GE.AND UP0, UPT, UR6, 0x41, UPT ;  /* 0x000000410600788c */ /* 0x000fe2000bf06270 */
[----:B---3--:R-:W-:Y:S02]  /*2f60*/  IMAD.MOV.U32 R9, RZ, RZ, R11 ;  /* 0x000000ffff097224 */ /* 0x008fe400078e000b */
[----:B------:R-:W-:Y:S02]  /*2f70*/  IMAD.MOV.U32 R0, RZ, RZ, R8 ;  /* 0x000000ffff007224 */ /* 0x000fe400078e0008 */
[----:B------:R-:W-:Y:S02]  /*2f80*/  IMAD.MOV.U32 R2, RZ, RZ, R4 ;  /* 0x000000ffff027224 */ /* 0x000fe400078e0004 */
[----:B------:R-:W-:Y:S02]  /*2f90*/  IMAD.MOV.U32 R3, RZ, RZ, R5 ;  /* 0x000000ffff037224 */ /* 0x000fe400078e0005 */
        /* <DEDUP_REMOVED lines=9> */
[----:B------:R-:W-:Y:S01]  /*3030*/  IMAD.MOV.U32 R3, RZ, RZ, R7 ;  /* 0x000000ffff037224 */ /* 0x000fe200078e0007 */
[----:B0-----:R-:W-:Y:S01]  /*3040*/  MOV R0, R13 ;  /* 0x0000000d00007202 */ /* 0x001fe20000000f00 */
        /* <DEDUP_REMOVED lines=16> */
.L_x_646:
[----:B------:R-:W-:Y:S05]  /*3150*/  BSYNC.RECONVERGENT B1 ;  /* 0x0000000000017941 */ /* 0x000fea0003800200 */
.L_x_645:
[----:B------:R-:W-:Y:S01]  /*3160*/  UISETP.GE.AND UP0, UPT, UR6, 0x61, UPT ;  /* 0x000000610600788c */ /* 0x000fe2000bf06270 */
[----:B------:R-:W-:Y:S02]  /*3170*/  IMAD.MOV.U32 R11, RZ, RZ, R9 ;  /* 0x000000ffff0b7224 */ /* 0x000fe400078e0009 */
        /* <DEDUP_REMOVED lines=30> */
.L_x_648:
[----:B------:R-:W-:Y:S05]  /*3360*/  BSYNC.RECONVERGENT B1 ;  /* 0x0000000000017941 */ /* 0x000fea0003800200 */
.L_x_647:
        /* <DEDUP_REMOVED lines=32> */
.L_x_650:
[----:B------:R-:W-:Y:S05]  /*3570*/  BSYNC.RECONVERGENT B1 ;  /* 0x0000000000017941 */ /* 0x000fea0003800200 */
.L_x_649:
        /* <DEDUP_REMOVED lines=32> */
.L_x_652:
[----:B------:R-:W-:Y:S05]  /*3780*/  BSYNC.RECONVERGENT B1 ;  /* 0x0000000000017941 */ /* 0x000fea0003800200 */
.L_x_651:
        /* <DEDUP_REMOVED lines=32> */
.L_x_654:
[----:B------:R-:W-:Y:S05]  /*3990*/  BSYNC.RECONVERGENT B1 ;  /* 0x0000000000017941 */ /* 0x000fea0003800200 */
.L_x_653:
[----:B------:R-:W-:Y:S01]  /*39a0*/  UISETP.GE.AND UP0, UPT, UR6, 0xe1, UPT ;  /* 0x000000e10600788c */ /* 0x000fe2000bf06270 */
[----:B------:R-:W-:Y:S02]  /*39b0*/  IMAD.MOV.U32 R14, RZ, RZ, R9 ;  /* 0x000000ffff0e7224 */ /* 0x000fe400078e0009 */
[----:B------:R-:W-:Y:S02]  /*39c0*/  IMAD.MOV.U32 R15, RZ, RZ, R0 ;  /* 0x000000ffff0f7224 */ /* 0x000fe400078e0000 */
[----:B------:R-:W-:Y:S02]  /*39d0*/  IMAD.MOV.U32 R2, RZ, RZ, R6 ;  /* 0x000000ffff027224 */ /* 0x000fe400078e0006 */
[----:B------:R-:W-:Y:S02]  /*39e0*/  IMAD.MOV.U32 R3, RZ, RZ, R7 ;  /* 0x000000ffff037224 */ /* 0x000fe400078e0007 */
[----:B------:R-:W-:Y:S05]  /*39f0*/  BRA.U !UP0, `(.L_x_618) ;  /* 0x0000002908bc7547 */ /* 0x000fea000b800000 */
        /* <DEDUP_REMOVED lines=26> */
.L_x_586:
        /* <DEDUP_REMOVED lines=37> */
.L_x_656:
[----:B------:R-:W-:Y:S05]  /*3df0*/  BSYNC.RECONVERGENT B1 ;  /* 0x0000000000017941 */ /* 0x000fea0003800200 */
.L_x_655:
[----:B------:R-:W-:Y:S01]  /*3e00*/  UISETP.GE.U32.AND UP0, UPT, UR4, 0xa00, UPT ;  /* 0x00000a000400788c */ /* 0x000fe2000bf06070 */
[----:B------:R-:W-:-:S08]  /*3e10*/  IMAD.MOV.U32 R5, RZ, RZ, 0x500 ;  /* 0x00000500ff057424 */ /* 0x000fd000078e00ff */
[----:B------:R-:W-:Y:S05]  /*3e20*/  BRA.U !UP0, `(.L_x_657) ;  /* 0x0000000508647547 */ /* 0x000fea000b800000 */
[----:B------:R-:W-:Y:S01]  /*3e30*/  IMAD.MOV.U32 R14, RZ, RZ, R8 ;  /* 0x000000ffff0e7224 */ /* 0x000fe200078e0008 */
[----:B------:R-:W-:Y:S01]  /*3e40*/  MOV R15, R9 ;  /* 0x00000009000f7202 */ /* 0x000fe20000000f00 */
[----:B------:R-:W-:Y:S01]  /*3e50*/  IMAD.MOV.U32 R17, RZ, RZ, 0x500 ;  /* 0x00000500ff117424 */ /* 0x000fe200078e00ff */
[----:B------:R-:W0:Y:S01]  /*3e60*/  LDCU UR4, c[0x0][0x398] ;  /* 0x00007300ff0477ac */ /* 0x000e220008000800 */
[----:B------:R-:W1:Y:S05]  /*3e70*/  LDCU.64 UR6, c[0x0][0x388] ;  /* 0x00007100ff0677ac */ /* 0x000e6a0008000a00 */
.L_x_660:
[----:B------:R-:W-:-:S05]  /*3e80*/  IMAD.WIDE.U32 R20, R17, 0x8, R2 ;  /* 0x0000000811147825 */ /* 0x000fca00078e0002 */
[----:B------:R-:W2:Y:S04]  /*3e90*/  LDG.E.64 R12, desc[UR8][R20.64] ;  /* 0x00000008140c7981 */ /* 0x000ea8000c1e1b00 */
[----:B------:R-:W3:Y:S01]  /*3ea0*/  LDG.E.64 R10, desc[UR8][R20.64+0x800] ;  /* 0x00080008140a7981 */ /* 0x000ee2000c1e1b00 */
[----:B------:R-:W-:Y:S01]  /*3eb0*/  IADD3 R16, P0, PT, R0, R17, RZ ;  /* 0x0000001100107210 */ /* 0x000fe20007f1e0ff */
[----:B------:R-:W-:Y:S02]  /*3ec0*/  BSSY.RECONVERGENT B1, `(.L_x_658) ;  /* 0x0000022000017945 */ /* 0x000fe40003800200 */
[----:B------:R-:W5:Y:S01]  /*3ed0*/  LDG.E.64 R6, desc[UR8][R20.64+0x1000] ;  /* 0x0010000814067981 */ /* 0x000f62000c1e1b00 */
[----:B-1----:R-:W-:Y:S01]  /*3ee0*/  IADD3 R16, P2, PT, R16, UR6, RZ ;  /* 0x0000000610107c10 */ /* 0x002fe2000ff5e0ff */
[----:B------:R-:W-:-:S02]  /*3ef0*/  IMAD.X R19, RZ, RZ, RZ, P0 ;  /* 0x000000ffff137224 */ /* 0x000fc400000e06ff */
[----:B------:R-:W5:Y:S03]  /*3f00*/  LDG.E.64 R4, desc[UR8][R20.64+0x1800] ;  /* 0x0018000814047981 */ /* 0x000f66000c1e1b00 */
[----:B------:R-:W-:Y:S01]  /*3f10*/  IADD3.X R19, PT, PT, R19, UR7, RZ, P2, !PT ;  /* 0x0000000713137c10 */ /* 0x000fe200097fe4ff */
[----:B------:R1:W5:Y:S04]  /*3f20*/  LDG.E.64 R8, desc[UR8][R20.64+0x2000] ;  /* 0x0020000814087981 */ /* 0x000368000c1e1b00 */
[----:B------:R-:W-:Y:S02]  /*3f30*/  IMAD.MOV.U32 R18, RZ, RZ, R19 ;  /* 0x000000ffff127224 */ /* 0x000fe400078e0013 */
[----:B-1----:R-:W-:Y:S01]  /*3f40*/  IMAD.MOV.U32 R21, RZ, RZ, R16 ;  /* 0x000000ffff157224 */ /* 0x002fe200078e0010 */
        /* <DEDUP_REMOVED lines=12> */
[----:B---3--:R-:W-:-:S14]  /*4010*/  DSETP.GEU.AND P2, PT, R12, R10, PT ;  /* 0x0000000a0c00722a */ /* 0x008fdc0003f4e000 */
[----:B------:R-:W-:Y:S05]  /*4020*/  @!P2 BRA `(.L_x_659) ;  /* 0x00000000002ca947 */ /* 0x000fea0003800000 */
[----:B------:R-:W-:-:S04]  /*4030*/  IADD3 R14, P0, P1, R0, UR6, R17 ;  /* 0x00000006000e7c10 */ /* 0x000fc8000f91e011 */
[----:B------:R-:W-:Y:S02]  /*4040*/  IADD3 R14, P2, PT, R14, 0x100, RZ ;  /* 0x000001000e0e7810 */ /* 0x000fe40007f5e0ff */
[----:B------:R-:W-:Y:S02]  /*4050*/  IADD3.X R15, PT, PT, RZ, UR7, RZ, P0, P1 ;  /* 0x00000007ff0f7c10 */ /* 0x000fe400087e24ff */
[----:B------:R-:W-:-:S03]  /*4060*/  ISETP.GE.U32.AND P0, PT, R21, R14, PT ;  /* 0x0000000e1500720c */ /* 0x000fc60003f06070 */
[----:B------:R-:W-:-:S05]  /*4070*/  IMAD.X R15, RZ, RZ, R15, P2 ;  /* 0x000000ffff0f7224 */ /* 0x000fca00010e060f */
[----:B------:R-:W-:-:S13]  /*4080*/  ISETP.GE.AND.EX P0, PT, R18, R15, PT, P0 ;  /* 0x0000000f1200720c */ /* 0x000fda0003f06300 */
[----:B------:R-:W-:-:S06]  /*4090*/  DSETP.LT.OR P0, PT, R10, R12, !P0 ;  /* 0x0000000c0a00722a */ /* 0x000fcc0004701400 */
[----:B------:R-:W-:Y:S02]  /*40a0*/  FSEL R10, R12, R10, P0 ;  /* 0x0000000a0c0a7208 */ /* 0x000fe40000000000 */
[----:B------:R-:W-:Y:S02]  /*40b0*/  FSEL R11, R13, R11, P0 ;  /* 0x0000000b0d0b7208 */ /* 0x000fe40000000000 */
[----:B------:R-:W-:Y:S02]  /*40c0*/  SEL R14, R21, R14, P0 ;  /* 0x0000000e150e7207 */ /* 0x000fe40000000000 */
[----:B------:R-:W-:-:S07]  /*40d0*/  SEL R15, R18, R15, P0 ;  /* 0x0000000f120f7207 */ /* 0x000fce0000000000 */
.L_x_659:
[----:B0-----:R-:W-:Y:S05]  /*40e0*/  BSYNC.RECONVERGENT B1 ;  /* 0x0000000000017941 */ /* 0x001fea0003800200 */
.L_x_658:
[----:B-----5:R-:W-:Y:S01]  /*40f0*/  DSETP.GEU.AND P2, PT, R10, R6, PT ;  /* 0x000000060a00722a */ /* 0x020fe20003f4e000 */
[----:B------:R-:W-:Y:S02]  /*4100*/  IADD3 R13, P0, PT, R16, 0x200, RZ ;  /* 0x00000200100d7810 */ /* 0x000fe40007f1e0ff */
[----:B------:R-:W-:-:S03]  /*4110*/  IADD3 R23, P3, P4, R0, UR6, R17 ;  /* 0x0000000600177c10 */ /* 0x000fc6000fc7e011 */
[----:B------:R-:W-:Y:S01]  /*4120*/  IMAD.X R12, RZ, RZ, R19, P0 ;  /* 0x000000ffff0c7224 */ /* 0x000fe200000e0613 */
[----:B------:R-:W-:-:S07]  /*4130*/  IADD3.X R24, PT, PT, RZ, UR7, RZ, P3, P4 ;  /* 0x00000007ff187c10 */ /* 0x000fce0009fe84ff */
        /* <DEDUP_REMOVED lines=10> */
[----:B------:R-:W-:Y:S01]  /*41e0*/  IMAD.X R11, RZ, RZ, R24, P3 ;  /* 0x000000ffff0b7224 */ /* 0x000fe200018e0618 */
[----:B------:R-:W-:Y:S01]  /*41f0*/  IADD3 R23, P3, PT, R23, 0x400, RZ ;  /* 0x0000040017177810 */ /* 0x000fe20007f7e0ff */
[----:B------:R-:W-:-:S04]  /*4200*/  DSETP.GEU.AND P1, PT, R6, R4, PT ;  /* 0x000000040600722a */ /* 0x000fc80003f2e000 */
[----:B------:R-:W-:-:S10]  /*4210*/  IMAD.X R24, RZ, RZ, R24, P3 ;  /* 0x000000ffff187224 */ /* 0x000fd400018e0618 */
        /* <DEDUP_REMOVED lines=9> */
[----:B------:R-:W-:-:S04]  /*42b0*/  VIADD R6, R17, 0xa00 ;  /* 0x00000a0011067836 */ /* 0x000fc80000000000 */
[----:B------:R-:W-:Y:S01]  /*42c0*/  DSETP.GEU.AND P2, PT, R4, R8, PT ;  /* 0x000000080400722a */ /* 0x000fe20003f4e000 */
[----:B------:R-:W-:-:S13]  /*42d0*/  ISETP.GT.AND P1, PT, R6, UR4, PT ;  /* 0x0000000406007c0c */ /* 0x000fda000bf24270 */
[----:B------:R-:W-:-:S04]  /*42e0*/  @P2 ISETP.GE.U32.AND P0, PT, R10, R23, PT ;  /* 0x000000170a00220c */ /* 0x000fc80003f06070 */
[----:B------:R-:W-:-:S13]  /*42f0*/  @P2 ISETP.GE.AND.EX P0, PT, R11, R24, PT, P0 ;  /* 0x000000180b00220c */ /* 0x000fda0003f06300 */
[----:B------:R-:W-:-:S06]  /*4300*/  @P2 DSETP.LT.OR P0, PT, R8, R4, !P0 ;  /* 0x000000040800222a */ /* 0x000fcc0004701400 */
[----:B------:R-:W-:Y:S02]  /*4310*/  @P2 FSEL R4, R4, R8, P0 ;  /* 0x0000000804042208 */ /* 0x000fe40000000000 */
[----:B------:R-:W-:Y:S01]  /*4320*/  @P2 FSEL R7, R5, R9, P0 ;  /* 0x0000000905072208 */ /* 0x000fe20000000000 */
[----:B------:R-:W-:Y:S01]  /*4330*/  VIADD R5, R17, 0x500 ;  /* 0x0000050011057836 */ /* 0x000fe20000000000 */
[----:B------:R-:W-:Y:S01]  /*4340*/  @P2 SEL R23, R10, R23, P0 ;  /* 0x000000170a172207 */ /* 0x000fe20000000000 */
[----:B------:R-:W-:Y:S01]  /*4350*/  @P2 IMAD.MOV.U32 R8, RZ, RZ, R4 ;  /* 0x000000ffff082224 */ /* 0x000fe200078e0004 */
[----:B------:R-:W-:Y:S01]  /*4360*/  @P2 SEL R24, R11, R24, P0 ;  /* 0x000000180b182207 */ /* 0x000fe20000000000 */
[----:B------:R-:W-:Y:S02]  /*4370*/  @P2 IMAD.MOV.U32 R9, RZ, RZ, R7 ;  /* 0x000000ffff092224 */ /* 0x000fe400078e0007 */
[----:B------:R-:W-:Y:S02]  /*4380*/  IMAD.MOV.U32 R17, RZ, RZ, R5 ;  /* 0x000000ffff117224 */ /* 0x000fe400078e0005 */
[----:B------:R-:W-:-:S02]  /*4390*/  IMAD.MOV.U32 R14, RZ, RZ, R8 ;  /* 0x000000ffff0e7224 */ /* 0x000fc400078e0008 */
[----:B------:R-:W-:Y:S01]  /*43a0*/  IMAD.MOV.U32 R15, RZ, RZ, R9 ;  /* 0x000000ffff0f7224 */ /* 0x000fe200078e0009 */
[----:B------:R-:W-:Y:S06]  /*43b0*/  @!P1 BRA `(.L_x_660) ;  /* 0xfffffff800b09947 */ /* 0x000fec000383ffff */
.L_x_657:
        /* <DEDUP_REMOVED lines=14> */
[----:B------:R-:W-:Y:S02]  /*44a0*/  IADD3 R7, PT, PT, R0, R5, RZ ;  /* 0x0000000500077210 */ /* 0x000fe40007ffe0ff */
[----:B------:R-:W-:Y:S02]  /*44b0*/  LEA.HI R4, R10, 0x1, RZ, 0x18 ;  /* 0x000000010a047811 */ /* 0x000fe400078fc0ff */
[----:B------:R-:W-:Y:S02]  /*44c0*/  IADD3 R14, P0, PT, R7, UR6, RZ ;  /* 0x00000006070e7c10 */ /* 0x000fe4000ff1e0ff */
[----:B------:R-:W-:Y:S01]  /*44d0*/  LOP3.LUT R6, R4, 0x3, RZ, 0xc0, !PT ;  /* 0x0000000304067812 */ /* 0x000fe200078ec0ff */
[----:B------:R-:W-:Y:S02]  /*44e0*/  IMAD.MOV.U32 R4, RZ, RZ, R0 ;  /* 0x000000ffff047224 */ /* 0x000fe400078e0000 */
[----:B------:R-:W-:-:S02]  /*44f0*/  IMAD.X R15, RZ, RZ, UR7, P0 ;  /* 0x00000007ff0f7e24 */ /* 0x000fc400080e06ff */
[----:B------:R-:W-:Y:S02]  /*4500*/  IMAD.MOV R11, RZ, RZ, -R6 ;  /* 0x000000ffff0b7224 */ /* 0x000fe400078e0a06 */
[----:B0-----:R-:W-:-:S04]  /*4510*/  IMAD.WIDE.U32 R2, R7, 0x8, R2 ;  /* 0x0000000807027825 */ /* 0x001fc800078e0002 */
[----:B------:R-:W-:Y:S02]  /*4520*/  IMAD.MOV.U32 R12, RZ, RZ, R2 ;  /* 0x000000ffff0c7224 */ /* 0x000fe400078e0002 */
[----:B------:R-:W-:-:S07]  /*4530*/  IMAD.MOV.U32 R13, RZ, RZ, R3 ;  /* 0x000000ffff0d7224 */ /* 0x000fce00078e0003 */
.L_x_667:
        /* <DEDUP_REMOVED lines=31> */
.L_x_666:
[----:B------:R-:W-:Y:S05]  /*4730*/  BSYNC.RECONVERGENT B3 ;  /* 0x0000000000037941 */ /* 0x000fea0003800200 */
.L_x_665:
[----:B------:R-:W-:Y:S01]  /*4740*/  IADD3 R14, P0, PT, R14, 0x100, RZ ;  /* 0x000001000e0e7810 */ /* 0x000fe20007f1e0ff */
[----:B------:R-:W-:Y:S02]  /*4750*/  VIADD R4, R4, 0x100 ;  /* 0x0000010004047836 */ /* 0x000fe40000000000 */
[----:B------:R-:W-:Y:S02]  /*4760*/  IMAD.X R13, RZ, RZ, R13, P3 ;  /* 0x000000ffff0d7224 */ /* 0x000fe400018e060d */
[----:B------:R-:W-:Y:S01]  /*4770*/  IMAD.X R15, RZ, RZ, R15, P0 ;  /* 0x000000ffff0f7224 */ /* 0x000fe200000e060f */
[----:B------:R-:W-:Y:S07]  /*4780*/  @P2 BRA `(.L_x_667) ;  /* 0xfffffffc006c2947 */ /* 0x000fee000383ffff */
.L_x_664:
[----:B------:R-:W-:Y:S05]  /*4790*/  BSYNC.RECONVERGENT B2 ;  /* 0x0000000000027941 */ /* 0x000fea0003800200 */
.L_x_663:
[----:B------:R-:W-:-:S13]  /*47a0*/  ISETP.GE.U32.AND P0, PT, R10, 0x300, PT ;  /* 0x000003000a00780c */ /* 0x000fda0003f06070 */
[----:B------:R-:W-:Y:S05]  /*47b0*/  @!P0 BRA `(.L_x_662) ;  /* 0x0000000400fc8947 */ /* 0x000fea0003800000 */
[----:B------:R-:W0:Y:S01]  /*47c0*/  LDCU.128 UR12, c[0x0][0x380] ;  /* 0x00007000ff0c77ac */ /* 0x000e220008000c00 */
[----:B------:R-:W1:Y:S01]  /*47d0*/  LDC.64 R20, c[0x0][0x380] ;  /* 0x0000e000ff147b82 */ /* 0x000e620000000a00 */
[CC--:B------:R-:W-:Y:S01]  /*47e0*/  IADD3 R7, P1, PT, R4.reuse, R5.reuse, RZ ;  /* 0x0000000504077210 */ /* 0x0c0fe20007f3e0ff */
[C---:B------:R-:W-:Y:S01]  /*47f0*/  VIADD R22, R4.reuse, 0x200 ;  /* 0x0000020004167836 */ /* 0x040fe20000000000 */
[----:B------:R-:W-:-:S03]  /*4800*/  IADD3 R16, PT, PT, R4, R5, RZ ;  /* 0x0000000504107210 */ /* 0x000fc60007ffe0ff */
[----:B------:R-:W-:Y:S02]  /*4810*/  IMAD.X R10, RZ, RZ, RZ, P1 ;  /* 0x000000ffff0a7224 */ /* 0x000fe400008e06ff */
[----:B------:R-:W2:Y:S01]  /*4820*/  LDC.64 R2, c[0x0][0x388] ;  /* 0x0000e200ff027b82 */ /* 0x000ea20000000a00 */
[C---:B0-----:R-:W-:Y:S02]  /*4830*/  LEA R6, P2, R7.reuse, UR12, 0x3 ;  /* 0x0000000c07067c11 */ /* 0x041fe4000f8418ff */
[----:B------:R-:W-:Y:S02]  /*4840*/  IADD3 R18, P0, PT, R16, UR14, RZ ;  /* 0x0000000e10127c10 */ /* 0x000fe4000ff1e0ff */
[----:B------:R-:W-:Y:S02]  /*4850*/  IADD3 R6, P1, PT, R6, 0x1800, RZ ;  /* 0x0000180006067810 */ /* 0x000fe40007f3e0ff */
[----:B------:R-:W-:Y:S01]  /*4860*/  LEA.HI.X R5, R7, UR13, R10, 0x3, P2 ;  /* 0x0000000d07057c11 */ /* 0x000fe200090f1c0a */
[----:B-1----:R-:W-:-:S04]  /*4870*/  IMAD.WIDE.U32 R20, R16, 0x8, R20 ;  /* 0x0000000810147825 */ /* 0x002fc800078e0014 */
[----:B------:R-:W-:Y:S02]  /*4880*/  IMAD.X R19, RZ, RZ, UR15, P0 ;  /* 0x0000000fff137e24 */ /* 0x000fe400080e06ff */
[----:B------:R-:W-:-:S07]  /*4890*/  IMAD.X R5, RZ, RZ, R5, P1 ;  /* 0x000000ffff057224 */ /* 0x000fce00008e0605 */
.L_x_676:
[----:B------:R-:W3:Y:S01]  /*48a0*/  LDG.E.64 R14, desc[UR8][R20.64] ;  /* 0x00000008140e7981 */ /* 0x000ee2000c1e1b00 */
[----:B------:R-:W-:-:S05]  /*48b0*/  IMAD.MOV.U32 R4, RZ, RZ, R6 ;  /* 0x000000ffff047224 */ /* 0x000fca00078e0006 */
[----:B------:R0:W5:Y:S04]  /*48c0*/  LDG.E.64 R10, desc[UR8][R4.64+-0x1000] ;  /* 0xfff00008040a7981 */ /* 0x000168000c1e1b00 */
[----:B------:R0:W5:Y:S01]  /*48d0*/  LDG.E.64 R6, desc[UR8][R4.64+-0x800] ;  /* 0xfff8000804067981 */ /* 0x000162000c1e1b00 */
[----:B------:R-:W-:Y:S01]  /*48e0*/  BSSY.RECONVERGENT B2, `(.L_x_668) ;  /* 0x0000015000027945 */ /* 0x000fe20003800200 */
[----:B------:R-:W-:Y:S02]  /*48f0*/  IMAD.MOV.U32 R26, RZ, RZ, R18 ;  /* 0x000000ffff1a7224 */ /* 0x000fe400078e0012 */
[----:B------:R-:W-:Y:S01]  /*4900*/  IMAD.MOV.U32 R25, RZ, RZ, R19 ;  /* 0x000000ffff197224 */ /* 0x000fe200078e0013 */
[----:B---3--:R-:W-:Y:S01]  /*4910*/  DSETP.GEU.AND P0, PT, R8, R14, PT ;  /* 0x0000000e0800722a */ /* 0x008fe20003f0e000 */
[----:B------:R-:W-:-:S02]  /*4920*/  IMAD.MOV.U32 R12, RZ, RZ, R14 ;  /* 0x000000ffff0c7224 */ /* 0x000fc400078e000e */
        /* <DEDUP_REMOVED lines=16> */
.L_x_669:
[----:B------:R-:W-:Y:S05]  /*4a30*/  BSYNC.RECONVERGENT B2 ;  /* 0x0000000000027941 */ /* 0x000fea0003800200 */
.L_x_668:
[----:B-----5:R-:W-:Y:S01]  /*4a40*/  DSETP.GEU.AND P0, PT, R12, R10, PT ;  /* 0x0000000a0c00722a */ /* 0x020fe20003f0e000 */
[----:B------:R-:W-:Y:S01]  /*4a50*/  VIADD R9, R16, 0x100 ;  /* 0x0000010010097836 */ /* 0x000fe20000000000 */
[----:B------:R-:W-:Y:S01]  /*4a60*/  BSSY.RECONVERGENT B2, `(.L_x_670) ;  /* 0x0000016000027945 */ /* 0x000fe20003800200 */
[----:B------:R-:W-:-:S03]  /*4a70*/  IMAD.MOV.U32 R8, RZ, RZ, R10 ;  /* 0x000000ffff087224 */ /* 0x000fc600078e000a */
[----:B--2---:R-:W-:Y:S01]  /*4a80*/  IADD3 R23, P1, PT, R9, R2, RZ ;  /* 0x0000000209177210 */ /* 0x004fe20007f3e0ff */
[----:B------:R-:W-:-:S04]  /*4a90*/  IMAD.MOV.U32 R9, RZ, RZ, R11 ;  /* 0x000000ffff097224 */ /* 0x000fc800078e000b */
[----:B------:R-:W-:Y:S02]  /*4aa0*/  IMAD.X R24, RZ, RZ, R3, P1 ;  /* 0x000000ffff187224 */ /* 0x000fe400008e0603 */
[----:B------:R-:W-:Y:S02]  /*4ab0*/  IMAD.MOV.U32 R15, RZ, RZ, R23 ;  /* 0x000000ffff0f7224 */ /* 0x000fe400078e0017 */
[----:B------:R-:W-:Y:S01]  /*4ac0*/  IMAD.MOV.U32 R14, RZ, RZ, R24 ;  /* 0x000000ffff0e7224 */ /* 0x000fe200078e0018 */
        /* <DEDUP_REMOVED lines=15> */
.L_x_671:
[----:B------:R-:W-:Y:S05]  /*4bc0*/  BSYNC.RECONVERGENT B2 ;  /* 0x0000000000027941 */ /* 0x000fea0003800200 */
.L_x_670:
[----:B------:R0:W5:Y:S01]  /*4bd0*/  LDG.E.64 R10, desc[UR8][R4.64] ;  /* 0x00000008040a7981 */ /* 0x000162000c1e1b00 */
[----:B------:R-:W-:Y:S01]  /*4be0*/  DSETP.GEU.AND P0, PT, R8, R6, PT ;  /* 0x000000060800722a */ /* 0x000fe20003f0e000 */
[----:B------:R-:W-:Y:S01]  /*4bf0*/  IADD3 R13, PT, PT, R16, 0x200, RZ ;  /* 0x00000200100d7810 */ /* 0x000fe20007ffe0ff */
[----:B------:R-:W-:Y:S01]  /*4c00*/  BSSY.RECONVERGENT B2, `(.L_x_672) ;  /* 0x0000016000027945 */ /* 0x000fe20003800200 */
[----:B------:R-:W-:Y:S02]  /*4c10*/  IMAD.MOV.U32 R12, RZ, RZ, R6 ;  /* 0x000000ffff0c7224 */ /* 0x000fe400078e0006 */
[----:B------:R-:W-:Y:S01]  /*4c20*/  IADD3 R24, P1, PT, R13, R2, RZ ;  /* 0x000000020d187210 */ /* 0x000fe20007f3e0ff */
[----:B------:R-:W-:-:S04]  /*4c30*/  IMAD.MOV.U32 R13, RZ, RZ, R7 ;  /* 0x000000ffff0d7224 */ /* 0x000fc800078e0007 */
[----:B------:R-:W-:Y:S02]  /*4c40*/  IMAD.X R23, RZ, RZ, R3, P1 ;  /* 0x000000ffff177224 */ /* 0x000fe400008e0603 */
        /* <DEDUP_REMOVED lines=17> */
.L_x_673:
[----:B------:R-:W-:Y:S05]  /*4d60*/  BSYNC.RECONVERGENT B2 ;  /* 0x0000000000027941 */ /* 0x000fea0003800200 */
.L_x_672:
[----:B-----5:R-:W-:Y:S01]  /*4d70*/  DSETP.GEU.AND P0, PT, R12, R10, PT ;  /* 0x0000000a0c00722a */ /* 0x020fe20003f0e000 */
[----:B------:R-:W-:Y:S01]  /*4d80*/  VIADD R7, R16, 0x300 ;  /* 0x0000030010077836 */ /* 0x000fe20000000000 */
[----:B------:R-:W-:Y:S01]  /*4d90*/  BSSY.RECONVERGENT B2, `(.L_x_674) ;  /* 0x0000016000027945 */ /* 0x000fe20003800200 */
[----:B------:R-:W-:Y:S02]  /*4da0*/  IMAD.MOV.U32 R8, RZ, RZ, R10 ;  /* 0x000000ffff087224 */ /* 0x000fe400078e000a */
[----:B------:R-:W-:Y:S01]  /*4db0*/  IMAD.MOV.U32 R9, RZ, RZ, R11 ;  /* 0x000000ffff097224 */ /* 0x000fe200078e000b */
[----:B------:R-:W-:-:S05]  /*4dc0*/  IADD3 R7, P1, PT, R7, R2, RZ ;  /* 0x0000000207077210 */ /* 0x000fca0007f3e0ff */
        /* <DEDUP_REMOVED lines=18> */
.L_x_675:
[----:B------:R-:W-:Y:S05]  /*4ef0*/  BSYNC.RECONVERGENT B2 ;  /* 0x0000000000027941 */ /* 0x000fea0003800200 */
.L_x_674:
[----:B------:R-:W-:Y:S01]  /*4f00*/  VIADD R10, R22, 0x200 ;  /* 0x00000200160a7836 */ /* 0x000fe20000000000 */
[----:B------:R-:W-:Y:S01]  /*4f10*/  IADD3 R6, P2, PT, R4, 0x2000, RZ ;  /* 0x0000200004067810 */ /* 0x000fe20007f5e0ff */
[----:B------:R-:W-:Y:S01]  /*4f20*/  VIADD R22, R22, 0x400 ;  /* 0x0000040016167836 */ /* 0x000fe20000000000 */
[----:B------:R-:W-:Y:S01]  /*4f30*/  IADD3 R18, P1, PT, R18, 0x400, RZ ;  /* 0x0000040012127810 */ /* 0x000fe20007f3e0ff */
[----:B------:R-:W-:Y:S01]  /*4f40*/  VIADD R16, R16, 0x400 ;  /* 0x0000040010107836 */ /* 0x000fe20000000000 */
[----:B------:R-:W-:Y:S01]  /*4f50*/  ISETP.GE.AND P0, PT, R10, R17, PT ;  /* 0x000000110a00720c */ /* 0x000fe20003f06270 */
[----:B------:R-:W-:Y:S01]  /*4f60*/  IMAD.X R5, RZ, RZ, R5, P2 ;  /* 0x000000ffff057224 */ /* 0x000fe200010e0605 */
[----:B------:R-:W-:Y:S02]  /*4f70*/  IADD3 R20, P2, PT, R20, 0x2000, RZ ;  /* 0x0000200014147810 */ /* 0x000fe40007f5e0ff */
[----:B------:R-:W-:-:S03]  /*4f80*/  IADD3.X R19, PT, PT, RZ, R19, RZ, P1, !PT ;  /* 0x00000013ff137210 */ /* 0x000fc60000ffe4ff */
[----:B------:R-:W-:-:S06]  /*4f90*/  IMAD.X R21, RZ, RZ, R21, P2 ;  /* 0x000000ffff157224 */ /* 0x000fcc00010e0615 */
[----:B------:R-:W-:Y:S05]  /*4fa0*/  @!P0 BRA `(.L_x_676) ;  /* 0xfffffff8003c8947 */ /* 0x000fea000383ffff */
.L_x_662:
[----:B------:R-:W-:Y:S05]  /*4fb0*/  BSYNC.RECONVERGENT B1 ;  /* 0x0000000000017941 */ /* 0x000fea0003800200 */
.L_x_661:
        /* <DEDUP_REMOVED lines=32> */
.L_x_678:
[----:B------:R-:W-:Y:S05]  /*51c0*/  BSYNC.RECONVERGENT B1 ;  /* 0x0000000000017941 */ /* 0x000fea0003800200 */
.L_x_677:
        /* <DEDUP_REMOVED lines=31> */
.L_x_680:
[----:B------:R-:W-:Y:S05]  /*53c0*/  BSYNC.RECONVERGENT B1 ;  /* 0x0000000000017941 */ /* 0x000fea0003800200 */
.L_x_679:
        /* <DEDUP_REMOVED lines=31> */
.L_x_682:
[----:B------:R-:W-:Y:S05]  /*55c0*/  BSYNC.RECONVERGENT B1 ;  /* 0x0000000000017941 */ /* 0x000fea0003800200 */
.L_x_681:
        /* <DEDUP_REMOVED lines=31> */
.L_x_684:
[----:B------:R-:W-:Y:S05]  /*57c0*/  BSYNC.RECONVERGENT B1 ;  /* 0x0000000000017941 */ /* 0x000fea0003800200 */
.L_x_683:
[----:B------:R-:W-:Y:S01]  /*57d0*/  ISETP.GT.AND P0, PT, R10, 0xf, PT ;  /* 0x0000000f0a00780c */ /* 0x000fe20003f04270 */
[----:B-1----:R1:W1:Y:S01]  /*57e0*/  SHFL.DOWN PT, R6, R4, 0x10, 0x1f ;  /* 0x0a001f0004067f89 */ /* 0x00226200000e0000 */
[----:B------:R-:W-:Y:S01]  /*57f0*/  BSSY.RECONVERGENT B1, `(.L_x_685) ;  /* 0x000001d000017945 */ /* 0x000fe20003800200 */
[----:B---3--:R-:W-:Y:S02]  /*5800*/  IMAD.MOV.U32 R14, RZ, RZ, R8 ;  /* 0x000000ffff0e7224 */ /* 0x008fe400078e0008 */
[----:B--2---:R2:W3:Y:S01]  /*5810*/  SHFL.DOWN PT, R7, R5, 0x10, 0x1f ;  /* 0x0a001f0005077f89 */ /* 0x0044e200000e0000 */
[----:B------:R-:W-:Y:S02]  /*5820*/  IMAD.MOV.U32 R15, RZ, RZ, R9 ;  /* 0x000000ffff0f7224 */ /* 0x000fe400078e0009 */
[----:B------:R-:W-:Y:S01]  /*5830*/  IMAD.MOV.U32 R2, RZ, RZ, R4 ;  /* 0x000000ffff027224 */ /* 0x000fe200078e0004 */
[----:B0-----:R2:W0:Y:S01]  /*5840*/  SHFL.DOWN PT, R11, R8, 0x10, 0x1f ;  /* 0x0a001f00080b7f89 */ /* 0x00142200000e0000 */
        /* <DEDUP_REMOVED lines=23> */
.L_x_686:
[----:B------:R-:W-:Y:S05]  /*59c0*/  BSYNC.RECONVERGENT B1 ;  /* 0x0000000000017941 */ /* 0x000fea0003800200 */
.L_x_685:
        /* <DEDUP_REMOVED lines=11> */
.L_x_688:
[----:B------:R-:W-:Y:S05]  /*5a80*/  BSYNC.RECONVERGENT B1 ;  /* 0x0000000000017941 */ /* 0x000fea0003800200 */
.L_x_687:
        /* <DEDUP_REMOVED lines=8> */
[----:B---3--:R-:W2:Y:S04]  /*5b10*/  LDS.128 R4, [R0+0x20] ;  /* 0x0000200000047984 */ /* 0x008ea80000000c00 */
[----:B0---4-:R0:W3:Y:S04]  /*5b20*/  LDS.64 R12, [R0+0x80] ;  /* 0x00008000000c7984 */ /* 0x0110e80000000a00 */
[----:B------:R0:W4:Y:S01]  /*5b30*/  LDS.128 R8, [R0+0x30] ;  /* 0x0000300000087984 */ /* 0x0001220000000c00 */
[----:B-1----:R-:W-:Y:S01]  /*5b40*/  DSETP.GEU.AND P0, PT, R2, R16, PT ;  /* 0x000000100200722a */ /* 0x002fe20003f0e000 */
[----:B------:R-:W-:-:S02]  /*5b50*/  IMAD.MOV.U32 R24, RZ, RZ, R16 ;  /* 0x000000ffff187224 */ /* 0x000fc400078e0010 */
[----:B------:R-:W-:Y:S02]  /*5b60*/  IMAD.MOV.U32 R25, RZ, RZ, R17 ;  /* 0x000000ffff197224 */ /* 0x000fe400078e0011 */
[----:B--2---:R-:W-:Y:S02]  /*5b70*/  IMAD.MOV.U32 R27, RZ, RZ, R4 ;  /* 0x000000ffff1b7224 */ /* 0x004fe400078e0004 */
[----:B------:R-:W-:-:S07]  /*5b80*/  IMAD.MOV.U32 R29, RZ, RZ, R5 ;  /* 0x000000ffff1d7224 */ /* 0x000fce00078e0005 */
[----:B0--34-:R-:W-:Y:S05]  /*5b90*/  @!P0 BRA `(.L_x_690) ;  /* 0x0000000000388947 */ /* 0x019fea0003800000 */
        /* <DEDUP_REMOVED lines=14> */
.L_x_690:
[----:B------:R-:W-:Y:S05]  /*5c80*/  BSYNC.RECONVERGENT B1 ;  /* 0x0000000000017941 */ /* 0x000fea0003800200 */
.L_x_689:
[----:B------:R0:W1:Y:S01]  /*5c90*/  LDS.128 R16, [R0+0x40] ;  /* 0x0000400000107984 */ /* 0x0000620000000c00 */
[----:B------:R-:W-:Y:S01]  /*5ca0*/  DSETP.GEU.AND P0, PT, R24, R6, PT ;  /* 0x000000061800722a */ /* 0x000fe20003f0e000 */
[----:B------:R-:W-:Y:S01]  /*5cb0*/  BSSY.RECONVERGENT B1, `(.L_x_691) ;  /* 0x0000015000017945 */ /* 0x000fe20003800200 */
[----:B------:R-:W-:Y:S01]  /*5cc0*/  IMAD.MOV.U32 R4, RZ, RZ, R6 ;  /* 0x000000ffff047224 */ /* 0x000fe200078e0006 */
[----:B------:R0:W2:Y:S01]  /*5cd0*/  LDS.128 R20, [R0+0x50] ;  /* 0x0000500000147984 */ /* 0x0000a20000000c00 */
[----:B------:R-:W-:Y:S01]  /*5ce0*/  MOV R5, R7 ;  /* 0x0000000700057202 */ /* 0x000fe20000000f00 */
[----:B------:R-:W-:Y:S02]  /*5cf0*/  IMAD.MOV.U32 R15, RZ, RZ, R8 ;  /* 0x000000ffff0f7224 */ /* 0x000fe400078e0008 */
[----:B------:R-:W-:-:S07]  /*5d00*/  IMAD.MOV.U32 R14, RZ, RZ, R9 ;  /* 0x000000ffff0e7224 */ /* 0x000fce00078e0009 */
        /* <DEDUP_REMOVED lines=15> */
.L_x_692:
[----:B------:R-:W-:Y:S05]  /*5e00*/  BSYNC.RECONVERGENT B1 ;  /* 0x0000000000017941 */ /* 0x000fea0003800200 */
.L_x_691:
        /* <DEDUP_REMOVED lines=21> */
.L_x_694:
[----:B------:R-:W-:Y:S05]  /*5f60*/  BSYNC.RECONVERGENT B1 ;  /* 0x0000000000017941 */ /* 0x000fea0003800200 */
.L_x_693:
        /* <DEDUP_REMOVED lines=23> */
.L_x_696:
[----:B------:R-:W-:Y:S05]  /*60e0*/  BSYNC.RECONVERGENT B1 ;  /* 0x0000000000017941 */ /* 0x000fea0003800200 */
.L_x_695:
        /* <DEDUP_REMOVED lines=21> */
.L_x_698:
[----:B------:R-:W-:Y:S05]  /*6240*/  BSYNC.RECONVERGENT B1 ;  /* 0x0000000000017941 */ /* 0x000fea0003800200 */
.L_x_697:
        /* <DEDUP_REMOVED lines=21> */
.L_x_700:
[----:B------:R-:W-:Y:S05]  /*63a0*/  BSYNC.RECONVERGENT B1 ;  /* 0x0000000000017941 */ /* 0x000fea0003800200 */
.L_x_699:
        /* <DEDUP_REMOVED lines=20> */
.L_x_618:
[----:B------:R-:W-:Y:S05]  /*64f0*/  BSYNC.RECONVERGENT B0 ;  /* 0x0000000000007941 */ /* 0x000fea0003800200 */
.L_x_585:
[----:B------:R-:W-:Y:S05]  /*6500*/  @P1 EXIT ;  /* 0x000000000000194d */ /* 0x000fea0003800000 */
[----:B012-4-:R-:W0:Y:S02]  /*6510*/  LDC.64 R4, c[0x0][0x390] ;  /* 0x0000e400ff047b82 */ /* 0x017e240000000a00 */
[----:B0-----:R-:W-:Y:S04]  /*6520*/  STG.E.64 desc[UR8][R4.64], R2 ;  /* 0x0000000204007986 */ /* 0x001fe8000c101b08 */
[----:B------:R-:W-:Y:S01]  /*6530*/  STG.E.64 desc[UR8][R4.64+0x8], R14 ;  /* 0x0000080e04007986 */ /* 0x000fe2000c101b08 */
[----:B------:R-:W-:Y:S05]  /*6540*/  EXIT ;  /* 0x000000000000794d */ /* 0x000fea0003800000 */
.L_x_701:
        /* <DEDUP_REMOVED lines=11> */
.L_x_754:


//--------------------- .text._Z18zero_column_kernelPdii --------------------------
	.section	.text._Z18zero_column_kernelPdii,"ax",@progbits
	.align	128
        .global         _Z18zero_column_kernelPdii
        .type           _Z18zero_column_kernelPdii,@function
        .size           _Z18zero_column_kernelPdii,(.L_x_755 - _Z18zero_column_kernelPdii)
        .other          _Z18zero_column_kernelPdii,@"STO_CUDA_ENTRY STV_DEFAULT"
_Z18zero_column_kernelPdii:
.text._Z18zero_column_kernelPdii:
[----:B------:R-:W-:Y:S01]  /*0000*/  LDC R1, c[0x0][0x37c] ;  /* 0x0000df00ff017b82 */ /* 0x000fe20000000800 */
[----:B------:R-:W0:Y:S07]  /*0010*/  S2R R6, SR_TID.X ;  /* 0x0000000000067919 */ /* 0x000e2e0000002100 */
[----:B------:R-:W1:Y:S01]  /*0020*/  S2UR UR5, SR_CTAID.X ;  /* 0x00000000000579c3 */ /* 0x000e620000002500 */
[----:B------:R-:W1:Y:S07]  /*0030*/  LDCU UR6, c[0x0][0x360] ;  /* 0x00006c00ff0677ac */ /* 0x000e6e0008000800 */
[----:B------:R-:W0:Y:S08]  /*0040*/  LDC.64 R2, c[0x0][0x388] ;  /* 0x0000e200ff027b82 */ /* 0x000e300000000a00 */
[----:B------:R-:W2:Y:S01]  /*0050*/  LDC R4, c[0x0][0x370] ;  /* 0x0000dc00ff047b82 */ /* 0x000ea20000000800 */
[----:B-1----:R-:W-:-:S06]  /*0060*/  UIMAD UR4, UR5, UR6, URZ ;  /* 0x00000006050472a4 */ /* 0x002fcc000f8e02ff */
[----:B0-----:R-:W-:-:S05]  /*0070*/  IADD3 R7, PT, PT, R6, UR4, R3 ;  /* 0x0000000406077c10 */ /* 0x001fca000fffe003 */
[----:B------:R-:W-:-:S05]  /*0080*/  VIADD R7, R7, 0x1 ;  /* 0x0000000107077836 */ /* 0x000fca0000000000 */
[----:B------:R-:W-:-:S13]  /*0090*/  ISETP.GE.AND P0, PT, R7, R2, PT ;  /* 0x000000020700720c */ /* 0x000fda0003f06270 */
[----:B--2---:R-:W-:Y:S05]  /*00a0*/  @P0 EXIT ;  /* 0x000000000000094d */ /* 0x004fea0003800000 */
[C---:B------:R-:W-:Y:S01]  /*00b0*/  IMAD R0, R4.reuse, UR6, RZ ;  /* 0x0000000604007c24 */ /* 0x040fe2000f8e02ff */
[----:B------:R-:W0:Y:S01]  /*00c0*/  LDCU.64 UR8, c[0x0][0x380] ;  /* 0x00007000ff0877ac */ /* 0x000e220008000a00 */
[----:B------:R-:W-:Y:S01]  /*00d0*/  VIADD R5, R4, UR5 ;  /* 0x0000000504057c36 */ /* 0x000fe20008000000 */
[----:B------:R-:W-:Y:S01]  /*00e0*/  BSSY.RECONVERGENT B0, `(.L_x_702) ;  /* 0x0000035000007945 */ /* 0x000fe20003800200 */
[----:B------:R-:W1:Y:S01]  /*00f0*/  I2F.U32.RP R8, R0 ;  /* 0x0000000000087306 */ /* 0x000e620000209000 */
[----:B------:R-:W-:Y:S01]  /*0100*/  IMAD.IADD R6, R6, 0x1, R3 ;  /* 0x0000000106067824 */ /* 0x000fe200078e0203 */
[----:B------:R-:W-:Y:S01]  /*0110*/  ISETP.NE.U32.AND P3, PT, R0, RZ, PT ;  /* 0x000000ff0000720c */ /* 0x000fe20003f65070 */
[----:B------:R-:W-:Y:S01]  /*0120*/  IMAD R5, R5, UR6, RZ ;  /* 0x0000000605057c24 */ /* 0x000fe2000f8e02ff */
[----:B------:R-:W2:Y:S01]  /*0130*/  LDCU.64 UR6, c[0x0][0x358] ;  /* 0x00006b00ff0677ac */ /* 0x000ea20008000a00 */
[----:B------:R-:W-:-:S03]  /*0140*/  IMAD.MOV R13, RZ, RZ, -R0 ;  /* 0x000000ffff0d7224 */ /* 0x000fc600078e0a00 */
[C---:B------:R-:W-:Y:S02]  /*0150*/  IADD3 R9, PT, PT, R6.reuse, 0x1, R5 ;  /* 0x0000000106097810 */ /* 0x040fe40007ffe005 */
[----:B------:R-:W-:Y:S02]  /*0160*/  LOP3.LUT R4, RZ, R5, RZ, 0x33, !PT ;  /* 0x00000005ff047212 */ /* 0x000fe400078e33ff */
[----:B------:R-:W-:Y:S01]  /*0170*/  VIMNMX R9, PT, PT, R9, R2, !PT ;  /* 0x0000000209097248 */ /* 0x000fe20007fe0100 */
[----:B-1----:R-:W1:Y:S03]  /*0180*/  MUFU.RCP R8, R8 ;  /* 0x0000000800087308 */ /* 0x002e660000001000 */
[----:B------:R-:W-:Y:S01]  /*0190*/  IADD3 R9, PT, PT, -R6, R9, R4 ;  /* 0x0000000906097210 */ /* 0x000fe20007ffe104 */
[----:B------:R-:W-:-:S03]  /*01a0*/  IMAD.MOV.U32 R4, RZ, RZ, RZ ;  /* 0x000000ffff047224 */ /* 0x000fc600078e00ff */
[C---:B------:R-:W-:Y:S02]  /*01b0*/  ISETP.NE.AND P0, PT, R9.reuse, RZ, PT ;  /* 0x000000ff0900720c */ /* 0x040fe40003f05270 */
[----:B------:R-:W-:Y:S01]  /*01c0*/  IADD3 R11, PT, PT, R9, -0x1, RZ ;  /* 0xffffffff090b7810 */ /* 0x000fe20007ffe0ff */
[----:B-1----:R-:W-:-:S10]  /*01d0*/  VIADD R10, R8, 0xffffffe ;  /* 0x0ffffffe080a7836 */ /* 0x002fd40000000000 */
[----:B------:R-:W-:Y:S01]  /*01e0*/  @!P0 IMAD.MOV R11, RZ, RZ, R9 ;  /* 0x000000ffff0b8224 */ /* 0x000fe200078e0209 */
[----:B------:R-:W1:Y:S01]  /*01f0*/  F2I.FTZ.U32.TRUNC.NTZ R5, R10 ;  /* 0x0000000a00057305 */ /* 0x000e62000021f000 */
[----:B------:R-:W-:Y:S02]  /*0200*/  IMAD.MOV.U32 R9, RZ, RZ, R7 ;  /* 0x000000ffff097224 */ /* 0x000fe400078e0007 */
[----:B-1----:R-:W-:-:S04]  /*0210*/  IMAD R13, R13, R5, RZ ;  /* 0x000000050d0d7224 */ /* 0x002fc800078e02ff */
[----:B------:R-:W-:-:S06]  /*0220*/  IMAD.HI.U32 R4, R5, R13, R4 ;  /* 0x0000000d05047227 */ /* 0x000fcc00078e0004 */
[----:B------:R-:W-:-:S04]  /*0230*/  IMAD.HI.U32 R5, R4, R11, RZ ;  /* 0x0000000b04057227 */ /* 0x000fc800078e00ff */
[----:B------:R-:W-:-:S04]  /*0240*/  IMAD.MOV R4, RZ, RZ, -R5 ;  /* 0x000000ffff047224 */ /* 0x000fc800078e0a05 */
[----:B------:R-:W-:Y:S01]  /*0250*/  IMAD R11, R0, R4, R11 ;  /* 0x00000004000b7224 */ /* 0x000fe200078e020b */
[----:B------:R-:W-:-:S04]  /*0260*/  SEL R4, RZ, 0x1, !P0 ;  /* 0x00000001ff047807 */ /* 0x000fc80004000000 */
[----:B------:R-:W-:-:S13]  /*0270*/  ISETP.GE.U32.AND P1, PT, R11, R0, PT ;  /* 0x000000000b00720c */ /* 0x000fda0003f26070 */
[----:B------:R-:W-:Y:S01]  /*0280*/  @P1 IMAD.IADD R11, R11, 0x1, -R0 ;  /* 0x000000010b0b1824 */ /* 0x000fe200078e0a00 */
[----:B------:R-:W-:-:S04]  /*0290*/  @P1 IADD3 R5, PT, PT, R5, 0x1, RZ ;  /* 0x0000000105051810 */ /* 0x000fc80007ffe0ff */
[----:B------:R-:W-:-:S13]  /*02a0*/  ISETP.GE.U32.AND P2, PT, R11, R0, PT ;  /* 0x000000000b00720c */ /* 0x000fda0003f46070 */
[----:B------:R-:W-:Y:S01]  /*02b0*/  @P2 VIADD R5, R5, 0x1 ;  /* 0x0000000105052836 */ /* 0x000fe20000000000 */
[----:B------:R-:W-:-:S05]  /*02c0*/  @!P3 LOP3.LUT R5, RZ, R0, RZ, 0x33, !PT ;  /* 0x00000000ff05b212 */ /* 0x000fca00078e33ff */
[----:B------:R-:W-:Y:S01]  /*02d0*/  IMAD.IADD R8, R4, 0x1, R5 ;  /* 0x0000000104087824 */ /* 0x000fe200078e0205 */
[----:B------:R-:W-:-:S04]  /*02e0*/  SHF.R.S32.HI R5, RZ, 0x1f, R3 ;  /* 0x0000001fff057819 */ /* 0x000fc80000011403 */
[----:B------:R-:W-:-:S04]  /*02f0*/  LOP3.LUT R4, R8, 0x3, RZ, 0xc0, !PT ;  /* 0x0000000308047812 */ /* 0x000fc800078ec0ff */
[----:B------:R-:W-:Y:S01]  /*0300*/  ISETP.NE.AND P0, PT, R4, 0x3, PT ;  /* 0x000000030400780c */ /* 0x000fe20003f05270 */
[----:B------:R-:W-:-:S12]  /*0310*/  IMAD.MOV.U32 R4, RZ, RZ, R3 ;  /* 0x000000ffff047224 */ /* 0x000fd800078e0003 */
[----:B0-2---:R-:W-:Y:S05]  /*0320*/  @!P0 BRA `(.L_x_703) ;  /* 0x0000000000408947 */ /* 0x005fea0003800000 */
[----:B------:R-:W-:Y:S01]  /*0330*/  IADD3 R3, PT, PT, R8, 0x1, RZ ;  /* 0x0000000108037810 */ /* 0x000fe20007ffe0ff */
[----:B------:R-:W-:Y:S01]  /*0340*/  BSSY.RECONVERGENT B1, `(.L_x_704) ;  /* 0x000000d000017945 */ /* 0x000fe20003800200 */
[----:B------:R-:W-:Y:S02]  /*0350*/  VIADD R11, R6, UR4 ;  /* 0x00000004060b7c36 */ /* 0x000fe40008000000 */
[----:B------:R-:W-:-:S05]  /*0360*/  LOP3.LUT R3, R3, 0x3, RZ, 0xc0, !PT ;  /* 0x0000000303037812 */ /* 0x000fca00078ec0ff */
[----:B------:R-:W-:-:S07]  /*0370*/  IMAD.MOV R3, RZ, RZ, -R3 ;  /* 0x000000ffff037224 */ /* 0x000fce00078e0a03 */
.L_x_705:
[----:B------:R-:W-:Y:S01]  /*0380*/  IMAD.WIDE R12, R9, R2, R4 ;  /* 0x00000002090c7225 */ /* 0x000fe200078e0204 */
[----:B------:R-:W-:-:S03]  /*0390*/  IADD3 R11, PT, PT, R0, R11, RZ ;  /* 0x0000000b000b7210 */ /* 0x000fc60007ffe0ff */
[----:B------:R-:W-:Y:S01]  /*03a0*/  VIADD R3, R3, 0x1 ;  /* 0x0000000103037836 */ /* 0x000fe20000000000 */
[----:B------:R-:W-:Y:S01]  /*03b0*/  LEA R6, P0, R12, UR8, 0x3 ;  /* 0x000000080c067c11 */ /* 0x000fe2000f8018ff */
[----:B------:R-:W-:-:S03]  /*03c0*/  IMAD.IADD R9, R0, 0x1, R9 ;  /* 0x0000000100097824 */ /* 0x000fc600078e0209 */
[----:B------:R-:W-:Y:S02]  /*03d0*/  LEA.HI.X R7, R12, UR9, R13, 0x3, P0 ;  /* 0x000000090c077c11 */ /* 0x000fe400080f1c0d */
[----:B------:R-:W-:-:S03]  /*03e0*/  ISETP.NE.AND P0, PT, R3, RZ, PT ;  /* 0x000000ff0300720c */ /* 0x000fc60003f05270 */
[----:B------:R0:W-:Y:S10]  /*03f0*/  STG.E.64 desc[UR6][R6.64], RZ ;  /* 0x000000ff06007986 */ /* 0x0001f4000c101b06 */
[----:B0-----:R-:W-:Y:S05]  /*0400*/  @P0 BRA `(.L_x_705) ;  /* 0xfffffffc00dc0947 */ /* 0x001fea000383ffff */
[----:B------:R-:W-:Y:S05]  /*0410*/  BSYNC.RECONVERGENT B1 ;  /* 0x0000000000017941 */ /* 0x000fea0003800200 */
.L_x_704:
[----:B------:R-:W-:-:S07]  /*0420*/  VIADD R9, R11, 0x1 ;  /* 0x000000010b097836 */ /* 0x000fce0000000000 */
.L_x_703:
[----:B------:R-:W-:Y:S05]  /*0430*/  BSYNC.RECONVERGENT B0 ;  /* 0x0000000000007941 */ /* 0x000fea0003800200 */
.L_x_702:
[----:B------:R-:W-:Y:S01]  /*0440*/  ISETP.GE.U32.AND P0, PT, R8, 0x3, PT ;  /* 0x000000030800780c */ /* 0x000fe20003f06070 */
[----:B------:R-:W0:-:S12]  /*0450*/  LDCU.64 UR10, c[0x0][0x380] ;  /* 0x00007000ff0a77ac */ /* 0x000e180008000a00 */
[----:B0-----:R-:W-:Y:S05]  /*0460*/  @!P0 EXIT ;  /* 0x000000000000894d */ /* 0x001fea0003800000 */
.L_x_706:
[----:B------:R-:W-:Y:S02]  /*0470*/  IMAD.IADD R7, R0, 0x1, R9 ;  /* 0x0000000100077824 */ /* 0x000fe400078e0209 */
[----:B------:R-:W-:-:S03]  /*0480*/  IMAD.WIDE R12, R9, R2, R4 ;  /* 0x00000002090c7225 */ /* 0x000fc600078e0204 */
[----:B------:R-:W-:Y:S01]  /*0490*/  IADD3 R9, PT, PT, R0, R7, RZ ;  /* 0x0000000700097210 */ /* 0x000fe20007ffe0ff */
[----:B------:R-:W-:Y:S01]  /*04a0*/  IMAD.WIDE R6, R7, R2, R4 ;  /* 0x0000000207067225 */ /* 0x000fe200078e0204 */
[----:B------:R-:W-:-:S03]  /*04b0*/  LEA R14, P1, R12, UR10, 0x3 ;  /* 0x0000000a0c0e7c11 */ /* 0x000fc6000f8218ff */
[----:B------:R-:W-:Y:S01]  /*04c0*/  IMAD.IADD R3, R0, 0x1, R9 ;  /* 0x0000000100037824 */ /* 0x000fe200078e0209 */
[----:B------:R-:W-:Y:S01]  /*04d0*/  LEA R10, P0, R6, UR10, 0x3 ;  /* 0x0000000a060a7c11 */ /* 0x000fe2000f8018ff */
[-C--:B------:R-:W-:Y:S01]  /*04e0*/  IMAD.WIDE R8, R9, R2.reuse, R4 ;  /* 0x0000000209087225 */ /* 0x080fe200078e0204 */
[----:B------:R-:W-:Y:S02]  /*04f0*/  LEA.HI.X R15, R12, UR11, R13, 0x3, P1 ;  /* 0x0000000b0c0f7c11 */ /* 0x000fe400088f1c0d */
[----:B------:R-:W-:Y:S01]  /*0500*/  LEA.HI.X R11, R6, UR11, R7, 0x3, P0 ;  /* 0x0000000b060b7c11 */ /* 0x000fe200080f1c07 */
[----:B------:R-:W-:Y:S01]  /*0510*/  IMAD.WIDE R16, R3, R2, R4 ;  /* 0x0000000203107225 */ /* 0x000fe200078e0204 */
[----:B------:R-:W-:Y:S01]  /*0520*/  LEA R12, P1, R8, UR10, 0x3 ;  /* 0x0000000a080c7c11 */ /* 0x000fe2000f8218ff */
[----:B------:R0:W-:Y:S01]  /*0530*/  STG.E.64 desc[UR6][R14.64], RZ ;  /* 0x000000ff0e007986 */ /* 0x0001e2000c101b06 */
[----:B------:R-:W-:-:S03]  /*0540*/  LEA R6, P0, R16, UR10, 0x3 ;  /* 0x0000000a10067c11 */ /* 0x000fc6000f8018ff */
[----:B------:R0:W-:Y:S01]  /*0550*/  STG.E.64 desc[UR6][R10.64], RZ ;  /* 0x000000ff0a007986 */ /* 0x0001e2000c101b06 */
[----:B------:R-:W-:Y:S01]  /*0560*/  LEA.HI.X R13, R8, UR11, R9, 0x3, P1 ;  /* 0x0000000b080d7c11 */ /* 0x000fe200088f1c09 */
[----:B------:R-:W-:Y:S01]  /*0570*/  IMAD.IADD R9, R0, 0x1, R3 ;  /* 0x0000000100097824 */ /* 0x000fe200078e0203 */
[----:B------:R-:W-:-:S03]  /*0580*/  LEA.HI.X R7, R16, UR11, R17, 0x3, P0 ;  /* 0x0000000b10077c11 */ /* 0x000fc600080f1c11 */
[----:B------:R0:W-:Y:S01]  /*0590*/  STG.E.64 desc[UR6][R12.64], RZ ;  /* 0x000000ff0c007986 */ /* 0x0001e2000c101b06 */
[----:B------:R-:W-:-:S03]  /*05a0*/  ISETP.GE.AND P0, PT, R9, R2, PT ;  /* 0x000000020900720c */ /* 0x000fc60003f06270 */
[----:B------:R0:W-:Y:S10]  /*05b0*/  STG.E.64 desc[UR6][R6.64], RZ ;  /* 0x000000ff06007986 */ /* 0x0001f4000c101b06 */
[----:B0-----:R-:W-:Y:S05]  /*05c0*/  @!P0 BRA `(.L_x_706) ;  /* 0xfffffffc00a88947 */ /* 0x001fea000383ffff */
[----:B------:R-:W-:Y:S05]  /*05d0*/  EXIT ;  /* 0x000000000000794d */ /* 0x000fea0003800000 */
.L_x_707:
        /* <DEDUP_REMOVED lines=10> */
.L_x_755:


//--------------------- .text._Z16eliminate_kernelPdPKdii --------------------------
	.section	.text._Z16eliminate_kernelPdPKdii,"ax",@progbits
	.align	128
        .global         _Z16eliminate_kernelPdPKdii
        .type           _Z16eliminate_kernelPdPKdii,@function
        .size           _Z16eliminate_kernelPdPKdii,(.L_x_756 - _Z16eliminate_kernelPdPKdii)
        .other          _Z16eliminate_kernelPdPKdii,@"STO_CUDA_ENTRY STV_DEFAULT"
_Z16eliminate_kernelPdPKdii:
.text._Z16eliminate_kernelPdPKdii:
[----:B------:R-:W-:Y:S01]  /*0000*/  LDC R1, c[0x0][0x37c] ;  /* 0x0000df00ff017b82 */ /* 0x000fe20000000800 */
[----:B------:R-:W0:Y:S01]  /*0010*/  S2R R5, SR_TID.Y ;  /* 0x0000000000057919 */ /* 0x000e220000002200 */
[----:B------:R-:W1:Y:S06]  /*0020*/  LDCU UR6, c[0x0][0x360] ;  /* 0x00006c00ff0677ac */ /* 0x000e6c0008000800 */
[----:B------:R-:W0:Y:S08]  /*0030*/  S2UR UR7, SR_CTAID.Y ;  /* 0x00000000000779c3 */ /* 0x000e300000002600 */
[----:B------:R-:W0:Y:S01]  /*0040*/  LDC R26, c[0x0][0x364] ;  /* 0x0000d900ff1a7b82 */ /* 0x000e220000000800 */
[----:B------:R-:W1:Y:S07]  /*0050*/  LDCU UR5, c[0x0][0x370] ;  /* 0x00006e00ff0577ac */ /* 0x000e6e0008000800 */
[----:B------:R-:W2:Y:S08]  /*0060*/  LDC.64 R2, c[0x0][0x390] ;  /* 0x0000e400ff027b82 */ /* 0x000eb00000000a00 */
[----:B------:R-:W3:Y:S01]  /*0070*/  S2UR UR4, SR_CTAID.X ;  /* 0x00000000000479c3 */ /* 0x000ee20000002500 */
[----:B-1----:R-:W-:Y:S01]  /*0080*/  UIMAD UR5, UR6, UR5, URZ ;  /* 0x00000005060572a4 */ /* 0x002fe2000f8e02ff */
[----:B0-----:R-:W-:-:S04]  /*0090*/  IMAD R0, R26, UR7, R5 ;  /* 0x000000071a007c24 */ /* 0x001fc8000f8e0205 */
[----:B--2---:R-:W-:-:S05]  /*00a0*/  IMAD.X R11, R0, 0x1, R3, PT ;  /* 0x00000001000b7824 */ /* 0x004fca00038e0603 */
[----:B------:R-:W-:Y:S01]  /*00b0*/  ISETP.GE.AND P0, PT, R11, R2, PT ;  /* 0x000000020b00720c */ /* 0x000fe20003f06270 */
[----:B---3--:R-:W-:-:S12]  /*00c0*/  UIMAD UR4, UR4, UR6, URZ ;  /* 0x00000006040472a4 */ /* 0x008fd8000f8e02ff */
[----:B------:R-:W-:Y:S05]  /*00d0*/  @P0 EXIT ;  /* 0x000000000000094d */ /* 0x000fea0003800000 */
[----:B------:R-:W0:Y:S01]  /*00e0*/  I2F.U32.RP R6, UR5 ;  /* 0x0000000500067d06 */ /* 0x000e220008209000 */
[----:B------:R-:W1:Y:S01]  /*00f0*/  S2R R12, SR_TID.X ;  /* 0x00000000000c7919 */ /* 0x000e620000002100 */
[----:B------:R-:W-:Y:S01]  /*0100*/  IMAD R9, RZ, RZ, -UR5 ;  /* 0x80000005ff097e24 */ /* 0x000fe2000f8e02ff */
[----:B------:R-:W2:Y:S01]  /*0110*/  LDCU.64 UR8, c[0x0][0x380] ;  /* 0x00007000ff0877ac */ /* 0x000ea20008000a00 */
[----:B------:R-:W3:Y:S01]  /*0120*/  LDCU.64 UR6, c[0x0][0x358] ;  /* 0x00006b00ff0677ac */ /* 0x000ee20008000a00 */
[----:B------:R-:W4:Y:S03]  /*0130*/  LDCU UR10, c[0x0][0x394] ;  /* 0x00007280ff0a77ac */ /* 0x000f260008000800 */
[----:B0-----:R-:W0:Y:S01]  /*0140*/  MUFU.RCP R6, R6 ;  /* 0x0000000600067308 */ /* 0x001e220000001000 */
[----:B------:R-:W2:Y:S01]  /*0150*/  LDCU.64 UR12, c[0x0][0x380] ;  /* 0x00007000ff0c77ac */ /* 0x000ea20008000a00 */
[----:B0-----:R-:W-:Y:S01]  /*0160*/  VIADD R4, R6, 0xffffffe ;  /* 0x0ffffffe06047836 */ /* 0x001fe20000000000 */
[----:B-1----:R-:W-:Y:S01]  /*0170*/  IADD3 R12, PT, PT, R3, UR4, R12 ;  /* 0x00000004030c7c10 */ /* 0x002fe2000fffe00c */
[----:B------:R-:W0:Y:S04]  /*0180*/  LDCU UR4, c[0x0][0x374] ;  /* 0x00006e80ff0477ac */ /* 0x000e280008000800 */
[----:B------:R1:W5:Y:S01]  /*0190*/  F2I.FTZ.U32.TRUNC.NTZ R5, R4 ;  /* 0x0000000400057305 */ /* 0x000362000021f000 */
[----:B------:R-:W-:Y:S01]  /*01a0*/  SHF.R.S32.HI R13, RZ, 0x1f, R12 ;  /* 0x0000001fff0d7819 */ /* 0x000fe2000001140c */
[----:B------:R-:W-:-:S04]  /*01b0*/  VIADD R10, R12, UR5 ;  /* 0x000000050c0a7c36 */ /* 0x000fc80008000000 */
[C---:B------:R-:W-:Y:S01]  /*01c0*/  VIADD R8, R10.reuse, UR5 ;  /* 0x000000050a087c36 */ /* 0x040fe20008000000 */
[CC--:B------:R-:W-:Y:S01]  /*01d0*/  ISETP.GE.AND P0, PT, R10.reuse, R2.reuse, PT ;  /* 0x000000020a00720c */ /* 0x0c0fe20003f06270 */
[-C--:B------:R-:W-:Y:S01]  /*01e0*/  IMAD.WIDE R18, R3, R2.reuse, R12 ;  /* 0x0000000203127225 */ /* 0x080fe200078e020c */
[----:B------:R-:W-:Y:S02]  /*01f0*/  VIMNMX R7, PT, PT, R10, R2, !PT ;  /* 0x000000020a077248 */ /* 0x000fe40007fe0100 */
[----:B------:R-:W-:Y:S01]  /*0200*/  SEL R0, RZ, 0x1, P0 ;  /* 0x00000001ff007807 */ /* 0x000fe20000000000 */
[----:B-1----:R-:W-:Y:S01]  /*0210*/  IMAD.MOV.U32 R4, RZ, RZ, RZ ;  /* 0x000000ffff047224 */ /* 0x002fe200078e00ff */
[----:B------:R-:W-:Y:S01]  /*0220*/  ISETP.NE.U32.AND P0, PT, RZ, UR5, PT ;  /* 0x00000005ff007c0c */ /* 0x000fe2000bf05070 */
[----:B-----5:R-:W-:Y:S01]  /*0230*/  IMAD R9, R9, R5, RZ ;  /* 0x0000000509097224 */ /* 0x020fe200078e02ff */
[----:B------:R-:W-:Y:S01]  /*0240*/  IADD3 R7, PT, PT, R7, -R10, -R0 ;  /* 0x8000000a07077210 */ /* 0x000fe20007ffe800 */
[----:B0-----:R-:W-:-:S02]  /*0250*/  IMAD R26, R26, UR4, RZ ;  /* 0x000000041a1a7c24 */ /* 0x001fc4000f8e02ff */
[----:B------:R-:W-:Y:S01]  /*0260*/  IMAD.HI.U32 R6, R5, R9, R4 ;  /* 0x0000000905067227 */ /* 0x000fe200078e0004 */
[----:B------:R-:W-:-:S05]  /*0270*/  SHF.R.S32.HI R9, RZ, 0x1f, R8 ;  /* 0x0000001fff097819 */ /* 0x000fca0000011408 */
[----:B------:R-:W-:-:S04]  /*0280*/  IMAD.HI.U32 R17, R6, R7, RZ ;  /* 0x0000000706117227 */ /* 0x000fc800078e00ff */
[----:B------:R-:W-:Y:S02]  /*0290*/  IMAD.MOV R4, RZ, RZ, -R17 ;  /* 0x000000ffff047224 */ /* 0x000fe400078e0a11 */
[----:B------:R-:W-:Y:S01]  /*02a0*/  IMAD.WIDE R14, R3, R2, R8 ;  /* 0x00000002030e7225 */ /* 0x000fe200078e0208 */
[----:B------:R-:W-:-:S03]  /*02b0*/  LOP3.LUT R2, RZ, R3, RZ, 0x33, !PT ;  /* 0x00000003ff027212 */ /* 0x000fc600078e33ff */
[----:B------:R-:W-:Y:S02]  /*02c0*/  IMAD R7, R4, UR5, R7 ;  /* 0x0000000504077c24 */ /* 0x000fe4000f8e0207 */
[----:B------:R-:W-:Y:S01]  /*02d0*/  IMAD.MOV.U32 R3, RZ, RZ, R11 ;  /* 0x000000ffff037224 */ /* 0x000fe200078e000b */
[----:B------:R-:W-:Y:S02]  /*02e0*/  SHF.R.S32.HI R11, RZ, 0x1f, R10 ;  /* 0x0000001fff0b7819 */ /* 0x000fe4000001140a */
[----:B------:R-:W-:-:S13]  /*02f0*/  ISETP.GE.U32.AND P1, PT, R7, UR5, PT ;  /* 0x0000000507007c0c */ /* 0x000fda000bf26070 */
[----:B------:R-:W-:Y:S02]  /*0300*/  @P1 VIADD R7, R7, -UR5 ;  /* 0x8000000507071c36 */ /* 0x000fe40008000000 */
[----:B------:R-:W-:Y:S01]  /*0310*/  @P1 VIADD R17, R17, 0x1 ;  /* 0x0000000111111836 */ /* 0x000fe20000000000 */
[C---:B--2---:R-:W-:Y:S02]  /*0320*/  LEA R6, P1, R18.reuse, UR8, 0x3 ;  /* 0x0000000812067c11 */ /* 0x044fe4000f8218ff */
[----:B------:R-:W-:Y:S02]  /*0330*/  ISETP.GE.U32.AND P2, PT, R7, UR5, PT ;  /* 0x0000000507007c0c */ /* 0x000fe4000bf46070 */
[----:B------:R-:W-:-:S11]  /*0340*/  LEA.HI.X R7, R18, UR9, R19, 0x3, P1 ;  /* 0x0000000912077c11 */ /* 0x000fd600088f1c13 */
[----:B------:R-:W-:Y:S01]  /*0350*/  @P2 VIADD R17, R17, 0x1 ;  /* 0x0000000111112836 */ /* 0x000fe20000000000 */
[----:B------:R-:W-:Y:S02]  /*0360*/  @!P0 LOP3.LUT R17, RZ, UR5, RZ, 0x33, !PT ;  /* 0x00000005ff118c12 */ /* 0x000fe4000f8e33ff */
[----:B------:R-:W-:-:S03]  /*0370*/  LEA R4, P2, R14, UR8, 0x3 ;  /* 0x000000080e047c11 */ /* 0x000fc6000f8418ff */
[----:B------:R-:W-:Y:S01]  /*0380*/  IMAD.IADD R0, R0, 0x1, R17 ;  /* 0x0000000100007824 */ /* 0x000fe200078e0211 */
[----:B---34-:R-:W-:-:S09]  /*0390*/  LEA.HI.X R5, R14, UR9, R15, 0x3, P2 ;  /* 0x000000090e057c11 */ /* 0x018fd200090f1c0f */
.L_x_713:
[----:B0-----:R-:W0:Y:S01]  /*03a0*/  LDC R28, c[0x0][0x390] ;  /* 0x0000e400ff1c7b82 */ /* 0x001e220000000800 */
[----:B--2---:R-:W-:Y:S01]  /*03b0*/  IMAD.IADD R17, R2, 0x1, R3 ;  /* 0x0000000102117824 */ /* 0x004fe200078e0203 */
[----:B------:R-:W-:Y:S06]  /*03c0*/  BSSY.RECONVERGENT B0, `(.L_x_708) ;  /* 0x0000064000007945 */ /* 0x000fec0003800200 */
[----:B-1---5:R-:W1:Y:S01]  /*03d0*/  LDC.64 R14, c[0x0][0x388] ;  /* 0x0000e200ff0e7b82 */ /* 0x022e620000000a00 */
[----:B0-----:R-:W-:Y:S01]  /*03e0*/  ISETP.GE.AND P0, PT, R12, R28, PT ;  /* 0x0000001c0c00720c */ /* 0x001fe20003f06270 */
[----:B-1----:R-:W-:-:S12]  /*03f0*/  IMAD.WIDE R14, R17, 0x8, R14 ;  /* 0x00000008110e7825 */ /* 0x002fd800078e020e */
[----:B---3--:R-:W-:Y:S05]  /*0400*/  @P0 BRA `(.L_x_709) ;  /* 0x00000004007c0947 */ /* 0x008fea0003800000 */
[----:B------:R-:W5:Y:S01]  /*0410*/  LDG.E.64 R14, desc[UR6][R14.64] ;  /* 0x000000060e0e7981 */ /* 0x000f62000c1e1b00 */
[----:B------:R-:W-:Y:S01]  /*0420*/  LOP3.LUT R24, R0, 0x3, RZ, 0xc0, !PT ;  /* 0x0000000300187812 */ /* 0x000fe200078ec0ff */
[----:B------:R-:W-:Y:S01]  /*0430*/  BSSY.RECONVERGENT B1, `(.L_x_710) ;  /* 0x0000027000017945 */ /* 0x000fe20003800200 */
[----:B------:R-:W-:Y:S02]  /*0440*/  IMAD.MOV.U32 R27, RZ, RZ, R12 ;  /* 0x000000ffff1b7224 */ /* 0x000fe400078e000c */
[----:B------:R-:W-:-:S13]  /*0450*/  ISETP.NE.AND P0, PT, R24, 0x3, PT ;  /* 0x000000031800780c */ /* 0x000fda0003f05270 */
[----:B------:R-:W-:Y:S05]  /*0460*/  @!P0 BRA `(.L_x_711) ;  /* 0x00000000008c8947 */ /* 0x000fea0003800000 */
[----:B------:R-:W0:Y:S01]  /*0470*/  LDC.64 R16, c[0x0][0x380] ;  /* 0x0000e000ff107b82 */ /* 0x000e220000000a00 */
[--C-:B------:R-:W-:Y:S01]  /*0480*/  SHF.R.S32.HI R19, RZ, 0x1f, R12.reuse ;  /* 0x0000001fff137819 */ /* 0x100fe2000001140c */
[----:B------:R-:W-:Y:S01]  /*0490*/  IMAD.MOV.U32 R18, RZ, RZ, R12 ;  /* 0x000000ffff127224 */ /* 0x000fe200078e000c */
[----:B------:R-:W2:Y:S03]  /*04a0*/  LDG.E.64 R22, desc[UR6][R6.64] ;  /* 0x0000000606167981 */ /* 0x000ea6000c1e1b00 */
[----:B------:R-:W-:-:S03]  /*04b0*/  IMAD.WIDE R18, R3, R28, R18 ;  /* 0x0000001c03127225 */ /* 0x000fc600078e0212 */
[----:B0-----:R-:W-:-:S04]  /*04c0*/  LEA R20, P0, R18, R16, 0x3 ;  /* 0x0000001012147211 */ /* 0x001fc800078018ff */
[----:B------:R-:W-:-:S05]  /*04d0*/  LEA.HI.X R21, R18, R17, R19, 0x3, P0 ;  /* 0x0000001112157211 */ /* 0x000fca00000f1c13 */
[----:B------:R-:W2:Y:S01]  /*04e0*/  LDG.E.64 R18, desc[UR6][R20.64] ;  /* 0x0000000614127981 */ /* 0x000ea2000c1e1b00 */
[----:B------:R-:W-:Y:S01]  /*04f0*/  ISETP.NE.AND P0, PT, R24, RZ, PT ;  /* 0x000000ff1800720c */ /* 0x000fe20003f05270 */
[----:B------:R-:W-:Y:S01]  /*0500*/  IMAD.MOV.U32 R27, RZ, RZ, R10 ;  /* 0x000000ffff1b7224 */ /* 0x000fe200078e000a */
[----:B--2--5:R-:W-:-:S07]  /*0510*/  DFMA R18, -R14, R22, R18 ;  /* 0x000000160e12722b */ /* 0x024fce0000000112 */
[----:B------:R0:W-:Y:S04]  /*0520*/  STG.E.64 desc[UR6][R20.64], R18 ;  /* 0x0000001214007986 */ /* 0x0001e8000c101b06 */
[----:B------:R-:W-:Y:S05]  /*0530*/  @!P0 BRA `(.L_x_711) ;  /* 0x0000000000588947 */ /* 0x000fea0003800000 */
[----:B------:R-:W1:Y:S01]  /*0540*/  LDCU UR4, c[0x0][0x394] ;  /* 0x00007280ff0477ac */ /* 0x000e620008000800 */
[----:B0-----:R-:W-:-:S04]  /*0550*/  IMAD.WIDE R20, R3, R28, R10 ;  /* 0x0000001c03147225 */ /* 0x001fc800078e020a */
[----:B-1----:R-:W-:-:S03]  /*0560*/  IMAD.WIDE R18, R28, UR4, R10 ;  /* 0x000000041c127c25 */ /* 0x002fc6000f8e020a */
[----:B------:R-:W-:-:S04]  /*0570*/  LEA R22, P0, R18, R16, 0x3 ;  /* 0x0000001012167211 */ /* 0x000fc800078018ff */
[----:B------:R-:W-:Y:S02]  /*0580*/  LEA.HI.X R23, R18, R17, R19, 0x3, P0 ;  /* 0x0000001112177211 */ /* 0x000fe400000f1c13 */
[----:B------:R-:W-:-:S04]  /*0590*/  LEA R18, P0, R20, R16, 0x3 ;  /* 0x0000001014127211 */ /* 0x000fc800078018ff */
[----:B------:R-:W-:Y:S01]  /*05a0*/  LEA.HI.X R19, R20, R17, R21, 0x3, P0 ;  /* 0x0000001114137211 */ /* 0x000fe200000f1c15 */
[----:B------:R-:W2:Y:S04]  /*05b0*/  LDG.E.64 R22, desc[UR6][R22.64] ;  /* 0x0000000616167981 */ /* 0x000ea8000c1e1b00 */
[----:B------:R-:W2:Y:S01]  /*05c0*/  LDG.E.64 R20, desc[UR6][R18.64] ;  /* 0x0000000612147981 */ /* 0x000ea2000c1e1b00 */
[----:B------:R-:W-:Y:S01]  /*05d0*/  ISETP.NE.AND P0, PT, R24, 0x1, PT ;  /* 0x000000011800780c */ /* 0x000fe20003f05270 */
[----:B------:R-:W-:Y:S01]  /*05e0*/  IMAD.MOV.U32 R27, RZ, RZ, R8 ;  /* 0x000000ffff1b7224 */ /* 0x000fe200078e0008 */
[----:B--2---:R-:W-:-:S07]  /*05f0*/  DFMA R20, -R14, R22, R20 ;  /* 0x000000160e14722b */ /* 0x004fce0000000114 */
[----:B------:R1:W-:Y:S04]  /*0600*/  STG.E.64 desc[UR6][R18.64], R20 ;  /* 0x0000001412007986 */ /* 0x0003e8000c101b06 */
[----:B------:R-:W-:Y:S05]  /*0610*/  @!P0 BRA `(.L_x_711) ;  /* 0x0000000000208947 */ /* 0x000fea0003800000 */
[----:B-1----:R-:W-:-:S03]  /*0620*/  IMAD.WIDE R18, R3, R28, R8 ;  /* 0x0000001c03127225 */ /* 0x002fc600078e0208 */
[----:B------:R-:W-:-:S04]  /*0630*/  LEA R16, P0, R18, R16, 0x3 ;  /* 0x0000001012107211 */ /* 0x000fc800078018ff */
[----:B------:R-:W-:Y:S02]  /*0640*/  LEA.HI.X R17, R18, R17, R19, 0x3, P0 ;  /* 0x0000001112117211 */ /* 0x000fe400000f1c13 */
[----:B------:R-:W2:Y:S04]  /*0650*/  LDG.E.64 R18, desc[UR6][R4.64] ;  /* 0x0000000604127981 */ /* 0x000ea8000c1e1b00 */
[----:B------:R-:W2:Y:S01]  /*0660*/  LDG.E.64 R20, desc[UR6][R16.64] ;  /* 0x0000000610147981 */ /* 0x000ea2000c1e1b00 */
[----:B------:R-:W-:Y:S01]  /*0670*/  VIADD R27, R8, UR5 ;  /* 0x00000005081b7c36 */ /* 0x000fe20008000000 */
[----:B--2---:R-:W-:-:S07]  /*0680*/  DFMA R18, -R14, R18, R20 ;  /* 0x000000120e12722b */ /* 0x004fce0000000114 */
[----:B------:R2:W-:Y:S04]  /*0690*/  STG.E.64 desc[UR6][R16.64], R18 ;  /* 0x0000001210007986 */ /* 0x0005e8000c101b06 */
.L_x_711:
[----:B------:R-:W-:Y:S05]  /*06a0*/  BSYNC.RECONVERGENT B1 ;  /* 0x0000000000017941 */ /* 0x000fea0003800200 */
.L_x_710:
[----:B------:R-:W-:-:S13]  /*06b0*/  ISETP.GE.U32.AND P0, PT, R0, 0x3, PT ;  /* 0x000000030000780c */ /* 0x000fda0003f06070 */
[----:B------:R-:W-:Y:S05]  /*06c0*/  @!P0 BRA `(.L_x_709) ;  /* 0x0000000000cc8947 */ /* 0x000fea0003800000 */
.L_x_712:
[--C-:B012---:R-:W-:Y:S01]  /*06d0*/  SHF.R.S32.HI R19, RZ, 0x1f, R27.reuse ;  /* 0x0000001fff137819 */ /* 0x107fe2000001141b */
[----:B------:R-:W-:-:S04]  /*06e0*/  IMAD.MOV.U32 R18, RZ, RZ, R27 ;  /* 0x000000ffff127224 */ /* 0x000fc800078e001b */
[----:B------:R-:W-:-:S04]  /*06f0*/  IMAD.WIDE R16, R28, UR10, R18 ;  /* 0x0000000a1c107c25 */ /* 0x000fc8000f8e0212 */
[----:B------:R-:W-:Y:S01]  /*0700*/  IMAD.WIDE R18, R3, R28, R18 ;  /* 0x0000001c03127225 */ /* 0x000fe200078e0212 */
[----:B---3--:R-:W-:Y:S02]  /*0710*/  LEA R20, P0, R16, UR12, 0x3 ;  /* 0x0000000c10147c11 */ /* 0x008fe4000f8018ff */
[----:B------:R-:W-:Y:S02]  /*0720*/  LEA R24, P1, R18, UR12, 0x3 ;  /* 0x0000000c12187c11 */ /* 0x000fe4000f8218ff */
[----:B------:R-:W-:Y:S02]  /*0730*/  LEA.HI.X R21, R16, UR13, R17, 0x3, P0 ;  /* 0x0000000d10157c11 */ /* 0x000fe400080f1c11 */
[----:B------:R-:W-:-:S04]  /*0740*/  LEA.HI.X R25, R18, UR13, R19, 0x3, P1 ;  /* 0x0000000d12197c11 */ /* 0x000fc800088f1c13 */
[----:B------:R-:W2:Y:S04]  /*0750*/  LDG.E.64 R20, desc[UR6][R20.64] ;  /* 0x0000000614147981 */ /* 0x000ea8000c1e1b00 */
[----:B------:R-:W2:Y:S01]  /*0760*/  LDG.E.64 R18, desc[UR6][R24.64] ;  /* 0x0000000618127981 */ /* 0x000ea2000c1e1b00 */
[----:B------:R-:W-:-:S05]  /*0770*/  VIADD R16, R27, UR5 ;  /* 0x000000051b107c36 */ /* 0x000fca0008000000 */
[----:B------:R-:W-:Y:S01]  /*0780*/  SHF.R.S32.HI R17, RZ, 0x1f, R16 ;  /* 0x0000001fff117819 */ /* 0x000fe20000011410 */
[----:B--2--5:R-:W-:-:S07]  /*0790*/  DFMA R18, -R14, R20, R18 ;  /* 0x000000140e12722b */ /* 0x024fce0000000112 */
[----:B------:R0:W-:Y:S02]  /*07a0*/  STG.E.64 desc[UR6][R24.64], R18 ;  /* 0x0000001218007986 */ /* 0x0001e4000c101b06 */
[----:B0-----:R-:W-:-:S04]  /*07b0*/  IMAD.WIDE R18, R28, UR10, R16 ;  /* 0x0000000a1c127c25 */ /* 0x001fc8000f8e0210 */
[----:B------:R-:W-:Y:S01]  /*07c0*/  IMAD.WIDE R24, R3, R28, R16 ;  /* 0x0000001c03187225 */ /* 0x000fe200078e0210 */
[----:B------:R-:W-:Y:S02]  /*07d0*/  LEA R22, P0, R18, UR12, 0x3 ;  /* 0x0000000c12167c11 */ /* 0x000fe4000f8018ff */
[----:B------:R-:W-:Y:S02]  /*07e0*/  LEA R20, P1, R24, UR12, 0x3 ;  /* 0x0000000c18147c11 */ /* 0x000fe4000f8218ff */
[----:B------:R-:W-:Y:S02]  /*07f0*/  LEA.HI.X R23, R18, UR13, R19, 0x3, P0 ;  /* 0x0000000d12177c11 */ /* 0x000fe400080f1c13 */
[----:B------:R-:W-:-:S04]  /*0800*/  LEA.HI.X R21, R24, UR13, R25, 0x3, P1 ;  /* 0x0000000d18157c11 */ /* 0x000fc800088f1c19 */
[----:B------:R-:W2:Y:S04]  /*0810*/  LDG.E.64 R22, desc[UR6][R22.64] ;  /* 0x0000000616167981 */ /* 0x000ea8000c1e1b00 */
[----:B------:R-:W2:Y:S01]  /*0820*/  LDG.E.64 R18, desc[UR6][R20.64] ;  /* 0x0000000614127981 */ /* 0x000ea2000c1e1b00 */
[----:B------:R-:W-:-:S05]  /*0830*/  VIADD R16, R16, UR5 ;  /* 0x0000000510107c36 */ /* 0x000fca0008000000 */
[----:B------:R-:W-:Y:S01]  /*0840*/  SHF.R.S32.HI R17, RZ, 0x1f, R16 ;  /* 0x0000001fff117819 */ /* 0x000fe20000011410 */
[----:B--2---:R-:W-:-:S07]  /*0850*/  DFMA R22, -R14, R22, R18 ;  /* 0x000000160e16722b */ /* 0x004fce0000000112 */
[----:B------:R0:W-:Y:S02]  /*0860*/  STG.E.64 desc[UR6][R20.64], R22 ;  /* 0x0000001614007986 */ /* 0x0001e4000c101b06 */
[----:B0-----:R-:W-:-:S04]  /*0870*/  IMAD.WIDE R20, R28, UR10, R16 ;  /* 0x0000000a1c147c25 */ /* 0x001fc8000f8e0210 */
[----:B------:R-:W-:Y:S01]  /*0880*/  IMAD.WIDE R22, R3, R28, R16 ;  /* 0x0000001c03167225 */ /* 0x000fe200078e0210 */
[----:B------:R-:W-:Y:S02]  /*0890*/  LEA R24, P0, R20, UR12, 0x3 ;  /* 0x0000000c14187c11 */ /* 0x000fe4000f8018ff */
[----:B------:R-:W-:Y:S02]  /*08a0*/  LEA R18, P1, R22, UR12, 0x3 ;  /* 0x0000000c16127c11 */ /* 0x000fe4000f8218ff */
[----:B------:R-:W-:Y:S02]  /*08b0*/  LEA.HI.X R25, R20, UR13, R21, 0x3, P0 ;  /* 0x0000000d14197c11 */ /* 0x000fe400080f1c15 */
[----:B------:R-:W-:-:S03]  /*08c0*/  LEA.HI.X R19, R22, UR13, R23, 0x3, P1 ;  /* 0x0000000d16137c11 */ /* 0x000fc600088f1c17 */
[----:B------:R-:W2:Y:S04]  /*08d0*/  LDG.E.64 R22, desc[UR6][R24.64] ;  /* 0x0000000618167981 */ /* 0x000ea8000c1e1b00 */
[----:B------:R-:W2:Y:S01]  /*08e0*/  LDG.E.64 R20, desc[UR6][R18.64] ;  /* 0x0000000612147981 */ /* 0x000ea2000c1e1b00 */
[----:B------:R-:W-:-:S05]  /*08f0*/  VIADD R16, R16, UR5 ;  /* 0x0000000510107c36 */ /* 0x000fca0008000000 */
[--C-:B------:R-:W-:Y:S01]  /*0900*/  SHF.R.S32.HI R17, RZ, 0x1f, R16.reuse ;  /* 0x0000001fff117819 */ /* 0x100fe20000011410 */
[----:B--2---:R-:W-:Y:S02]  /*0910*/  DFMA R24, -R14, R22, R20 ;  /* 0x000000160e18722b */ /* 0x004fe40000000114 */
[----:B------:R-:W-:-:S05]  /*0920*/  IMAD.WIDE R20, R3, R28, R16 ;  /* 0x0000001c03147225 */ /* 0x000fca00078e0210 */
[----:B------:R0:W-:Y:S02]  /*0930*/  STG.E.64 desc[UR6][R18.64], R24 ;  /* 0x0000001812007986 */ /* 0x0001e4000c101b06 */
[----:B0-----:R-:W-:Y:S01]  /*0940*/  IMAD.WIDE R18, R28, UR10, R16 ;  /* 0x0000000a1c127c25 */ /* 0x001fe2000f8e0210 */
[----:B------:R-:W-:Y:S02]  /*0950*/  LEA R24, P1, R20, UR12, 0x3 ;  /* 0x0000000c14187c11 */ /* 0x000fe4000f8218ff */
[----:B------:R-:W-:Y:S02]  /*0960*/  LEA R22, P0, R18, UR12, 0x3 ;  /* 0x0000000c12167c11 */ /* 0x000fe4000f8018ff */
[----:B------:R-:W-:Y:S02]  /*0970*/  LEA.HI.X R25, R20, UR13, R21, 0x3, P1 ;  /* 0x0000000d14197c11 */ /* 0x000fe400088f1c15 */
[----:B------:R-:W-:-:S03]  /*0980*/  LEA.HI.X R23, R18, UR13, R19, 0x3, P0 ;  /* 0x0000000d12177c11 */ /* 0x000fc600080f1c13 */
[----:B------:R-:W2:Y:S04]  /*0990*/  LDG.E.64 R20, desc[UR6][R24.64] ;  /* 0x0000000618147981 */ /* 0x000ea8000c1e1b00 */
[----:B------:R-:W2:Y:S01]  /*09a0*/  LDG.E.64 R22, desc[UR6][R22.64] ;  /* 0x0000000616167981 */ /* 0x000ea2000c1e1b00 */
[----:B------:R-:W-:-:S05]  /*09b0*/  VIADD R27, R16, UR5 ;  /* 0x00000005101b7c36 */ /* 0x000fca0008000000 */
[----:B------:R-:W-:Y:S01]  /*09c0*/  ISETP.GE.AND P0, PT, R27, R28, PT ;  /* 0x0000001c1b00720c */ /* 0x000fe20003f06270 */
[----:B--2---:R-:W-:-:S07]  /*09d0*/  DFMA R20, -R14, R22, R20 ;  /* 0x000000160e14722b */ /* 0x004fce0000000114 */
[----:B------:R3:W-:Y:S05]  /*09e0*/  STG.E.64 desc[UR6][R24.64], R20 ;  /* 0x0000001418007986 */ /* 0x0007ea000c101b06 */
[----:B------:R-:W-:Y:S05]  /*09f0*/  @!P0 BRA `(.L_x_712) ;  /* 0xfffffffc00348947 */ /* 0x000fea000383ffff */
.L_x_709:
[----:B------:R-:W-:Y:S05]  /*0a00*/  BSYNC.RECONVERGENT B0 ;  /* 0x0000000000007941 */ /* 0x000fea0003800200 */
.L_x_708:
[----:B------:R-:W-:-:S05]  /*0a10*/  IMAD.IADD R3, R26, 0x1, R3 ;  /* 0x000000011a037824 */ /* 0x000fca00078e0203 */
[----:B------:R-:W-:-:S13]  /*0a20*/  ISETP.GE.AND P0, PT, R3, R28, PT ;  /* 0x0000001c0300720c */ /* 0x000fda0003f06270 */
[----:B------:R-:W-:Y:S05]  /*0a30*/  @!P0 BRA `(.L_x_713) ;  /* 0xfffffff800588947 */ /* 0x000fea000383ffff */
[----:B------:R-:W-:Y:S05]  /*0a40*/  EXIT ;  /* 0x000000000000794d */ /* 0x000fea0003800000 */
.L_x_714:
        /* <DEDUP_REMOVED lines=11> */
.L_x_756:


//--------------------- .text._Z22compute_factors_kernelPKdPdiid --------------------------
	.section	.text._Z22compute_factors_kernelPKdPdiid,"ax",@progbits
	.align	128
        .global         _Z22compute_factors_kernelPKdPdiid
        .type           _Z22compute_factors_kernelPKdPdiid,@function
        .size           _Z22compute_factors_kernelPKdPdiid,(.L_x_745 - _Z22compute_factors_kernelPKdPdiid)
        .other          _Z22compute_factors_kernelPKdPdiid,@"STO_CUDA_ENTRY STV_DEFAULT"
_Z22compute_factors_kernelPKdPdiid:
.text._Z22compute_factors_kernelPKdPdiid:
[----:B------:R-:W-:Y:S01]  /*0000*/  LDC R1, c[0x0][0x37c] ;  /* 0x0000df00ff017b82 */ /* 0x000fe20000000800 */
[----:B------:R-:W0:Y:S07]  /*0010*/  S2R R24, SR_TID.X ;  /* 0x0000000000187919 */ /* 0x000e2e0000002100 */
[----:B------:R-:W1:Y:S01]  /*0020*/  S2UR UR6, SR_CTAID.X ;  /* 0x00000000000679c3 */ /* 0x000e620000002500 */
[----:B------:R-:W1:Y:S01]  /*0030*/  LDCU UR7, c[0x0][0x360] ;  /* 0x00006c00ff0777ac */ /* 0x000e620008000800 */
[----:B------:R-:W2:Y:S01]  /*0040*/  LDCU.64 UR8, c[0x0][0x390] ;  /* 0x00007200ff0877ac */ /* 0x000ea20008000a00 */
[----:B------:R-:W3:Y:S01]  /*0050*/  LDCU UR4, c[0x0][0x370] ;  /* 0x00006e00ff0477ac */ /* 0x000ee20008000800 */
[----:B--2---:R-:W-:-:S02]  /*0060*/  UIADD3 UR10, UPT, UPT, UR9, 0x1, URZ ;  /* 0x00000001090a7890 */ /* 0x004fc4000fffe0ff */
[----:B-1----:R-:W-:Y:S02]  /*0070*/  UIMAD UR6, UR6, UR7, URZ ;  /* 0x00000007060672a4 */ /* 0x002fe4000f8e02ff */
[----:B------:R-:W-:Y:S02]  /*0080*/  UIADD3 UR8, UPT, UPT, -UR10, UR8, URZ ;  /* 0x000000080a087290 */ /* 0x000fe4000fffe1ff */
[----:B---3--:R-:W-:Y:S02]  /*0090*/  UIMAD UR7, UR7, UR4, URZ ;  /* 0x00000004070772a4 */ /* 0x008fe4000f8e02ff */
[----:B0-----:R-:W-:-:S05]  /*00a0*/  VIADD R2, R24, UR6 ;  /* 0x0000000618027c36 */ /* 0x001fca0008000000 */
[----:B------:R-:W-:-:S13]  /*00b0*/  ISETP.GE.AND P0, PT, R2, UR8, PT ;  /* 0x0000000802007c0c */ /* 0x000fda000bf06270 */
[----:B------:R-:W-:Y:S05]  /*00c0*/  @P0 EXIT ;  /* 0x000000000000094d */ /* 0x000fea0003800000 */
[----:B------:R-:W0:Y:S01]  /*00d0*/  I2F.U32.RP R7, UR7 ;  /* 0x0000000700077d06 */ /* 0x000e220008209000 */
[----:B------:R-:W-:Y:S01]  /*00e0*/  VIADD R0, R2, UR7 ;  /* 0x0000000702007c36 */ /* 0x000fe20008000000 */
[----:B------:R-:W-:Y:S01]  /*00f0*/  ISETP.NE.U32.AND P2, PT, RZ, UR7, PT ;  /* 0x00000007ff007c0c */ /* 0x000fe2000bf45070 */
[----:B------:R-:W-:Y:S01]  /*0100*/  IMAD R9, RZ, RZ, -UR7 ;  /* 0x80000007ff097e24 */ /* 0x000fe2000f8e02ff */
[----:B------:R-:W1:Y:S01]  /*0110*/  LDCU.64 UR12, c[0x0][0x358] ;  /* 0x00006b00ff0c77ac */ /* 0x000e620008000a00 */
[----:B------:R-:W-:Y:S01]  /*0120*/  BSSY.RECONVERGENT B0, `(.L_x_715) ;  /* 0x0000045000007945 */ /* 0x000fe20003800200 */
[C---:B------:R-:W-:Y:S02]  /*0130*/  ISETP.GE.AND P0, PT, R0.reuse, UR8, PT ;  /* 0x0000000800007c0c */ /* 0x040fe4000bf06270 */
[----:B------:R-:W-:Y:S01]  /*0140*/  VIMNMX R3, PT, PT, R0, UR8, !PT ;  /* 0x0000000800037c48 */ /* 0x000fe2000ffe0100 */
[----:B------:R-:W2:Y:S01]  /*0150*/  LDCU UR11, c[0x0][0x398] ;  /* 0x00007300ff0b77ac */ /* 0x000ea20008000800 */
[----:B------:R-:W-:Y:S01]  /*0160*/  SEL R6, RZ, 0x1, P0 ;  /* 0x00000001ff067807 */ /* 0x000fe20000000000 */
[----:B------:R-:W3:Y:S03]  /*0170*/  LDCU UR17, c[0x0][0x390] ;  /* 0x00007200ff1177ac */ /* 0x000ee60008000800 */
[----:B------:R-:W-:Y:S01]  /*0180*/  IADD3 R3, PT, PT, R3, -R0, -R6 ;  /* 0x8000000003037210 */ /* 0x000fe20007ffe806 */
[----:B0-----:R-:W0:Y:S01]  /*0190*/  MUFU.RCP R7, R7 ;  /* 0x0000000700077308 */ /* 0x001e220000001000 */
[----:B------:R-:W4:Y:S01]  /*01a0*/  LDCU UR16, c[0x0][0x39c] ;  /* 0x00007380ff1077ac */ /* 0x000f220008000800 */
[----:B------:R-:W1:Y:S01]  /*01b0*/  LDCU.64 UR14, c[0x0][0x380] ;  /* 0x00007000ff0e77ac */ /* 0x000e620008000a00 */
[----:B------:R-:W-:-:S02]  /*01c0*/  USHF.R.S32.HI UR5, URZ, 0x1f, UR9 ;  /* 0x0000001fff057899 */ /* 0x000fc40008011409 */
[----:B------:R-:W-:Y:S01]  /*01d0*/  UMOV UR4, UR9 ;  /* 0x0000000900047c82 */ /* 0x000fe20008000000 */
[----:B0-----:R-:W-:-:S04]  /*01e0*/  VIADD R4, R7, 0xffffffe ;  /* 0x0ffffffe07047836 */ /* 0x001fc80000000000 */
[----:B------:R0:W5:Y:S02]  /*01f0*/  F2I.FTZ.U32.TRUNC.NTZ R5, R4 ;  /* 0x0000000400057305 */ /* 0x000164000021f000 */
[----:B0-----:R-:W-:Y:S02]  /*0200*/  IMAD.MOV.U32 R4, RZ, RZ, RZ ;  /* 0x000000ffff047224 */ /* 0x001fe400078e00ff */
[----:B-----5:R-:W-:-:S04]  /*0210*/  IMAD R9, R9, R5, RZ ;  /* 0x0000000509097224 */ /* 0x020fc800078e02ff */
[----:B------:R-:W-:-:S06]  /*0220*/  IMAD.HI.U32 R8, R5, R9, R4 ;  /* 0x0000000905087227 */ /* 0x000fcc00078e0004 */
[----:B------:R-:W-:-:S04]  /*0230*/  IMAD.HI.U32 R5, R8, R3, RZ ;  /* 0x0000000308057227 */ /* 0x000fc800078e00ff */
[----:B------:R-:W-:-:S04]  /*0240*/  IMAD.MOV R0, RZ, RZ, -R5 ;  /* 0x000000ffff007224 */ /* 0x000fc800078e0a05 */
[----:B------:R-:W-:-:S05]  /*0250*/  IMAD R3, R0, UR7, R3 ;  /* 0x0000000700037c24 */ /* 0x000fca000f8e0203 */
[----:B------:R-:W-:-:S13]  /*0260*/  ISETP.GE.U32.AND P0, PT, R3, UR7, PT ;  /* 0x0000000703007c0c */ /* 0x000fda000bf06070 */
[----:B------:R-:W-:Y:S02]  /*0270*/  @P0 VIADD R3, R3, -UR7 ;  /* 0x8000000703030c36 */ /* 0x000fe40008000000 */
[----:B------:R-:W-:-:S03]  /*0280*/  @P0 VIADD R5, R5, 0x1 ;  /* 0x0000000105050836 */ /* 0x000fc60000000000 */
[----:B------:R-:W-:Y:S02]  /*0290*/  ISETP.GE.U32.AND P1, PT, R3, UR7, PT ;  /* 0x0000000703007c0c */ /* 0x000fe4000bf26070 */
[----:B------:R-:W0:Y:S11]  /*02a0*/  LDC R3, c[0x0][0x39c] ;  /* 0x0000e700ff037b82 */ /* 0x000e360000000800 */
[----:B------:R-:W-:Y:S01]  /*02b0*/  @P1 VIADD R5, R5, 0x1 ;  /* 0x0000000105051836 */ /* 0x000fe20000000000 */
[----:B------:R-:W-:-:S05]  /*02c0*/  @!P2 LOP3.LUT R5, RZ, UR7, RZ, 0x33, !PT ;  /* 0x00000007ff05ac12 */ /* 0x000fca000f8e33ff */
[----:B------:R-:W-:-:S05]  /*02d0*/  IMAD.IADD R0, R6, 0x1, R5 ;  /* 0x0000000106007824 */ /* 0x000fca00078e0205 */
[----:B------:R-:W-:-:S04]  /*02e0*/  LOP3.LUT R4, R0, 0x3, RZ, 0xc0, !PT ;  /* 0x0000000300047812 */ /* 0x000fc800078ec0ff */
[----:B------:R-:W-:-:S13]  /*02f0*/  ISETP.NE.AND P0, PT, R4, 0x3, PT ;  /* 0x000000030400780c */ /* 0x000fda0003f05270 */
[----:B-1234-:R-:W-:Y:S05]  /*0300*/  @!P0 BRA `(.L_x_716) ;  /* 0x0000000000988947 */ /* 0x01efea0003800000 */
[----:B------:R-:W1:Y:S01]  /*0310*/  LDC.64 R20, c[0x0][0x398] ;  /* 0x0000e600ff147b82 */ /* 0x000e620000000a00 */
[----:B------:R-:W-:Y:S02]  /*0320*/  IMAD.U32 R5, RZ, RZ, UR9 ;  /* 0x00000009ff057e24 */ /* 0x000fe4000f8e00ff */
[----:B------:R-:W-:-:S03]  /*0330*/  VIADD R4, R0, 0x1 ;  /* 0x0000000100047836 */ /* 0x000fc60000000000 */
[----:B------:R-:W-:Y:S02]  /*0340*/  IADD3 R24, PT, PT, R5, UR6, R24 ;  /* 0x0000000605187c10 */ /* 0x000fe4000fffe018 */
[----:B------:R-:W2:Y:S01]  /*0350*/  LDC.64 R26, c[0x0][0x388] ;  /* 0x0000e200ff1a7b82 */ /* 0x000ea20000000a00 */
[----:B------:R-:W-:Y:S02]  /*0360*/  LOP3.LUT R4, R4, 0x3, RZ, 0xc0, !PT ;  /* 0x0000000304047812 */ /* 0x000fe400078ec0ff */
[----:B------:R-:W-:-:S03]  /*0370*/  VIADD R24, R24, 0x1 ;  /* 0x0000000118187836 */ /* 0x000fc60000000000 */
[----:B------:R-:W-:-:S07]  /*0380*/  IMAD.MOV R25, RZ, RZ, -R4 ;  /* 0x000000ffff197224 */ /* 0x000fce00078e0a04 */
.L_x_719:
[----:B------:R-:W-:-:S04]  /*0390*/  IMAD.U32 R5, RZ, RZ, UR17 ;  /* 0x00000011ff057e24 */ /* 0x000fc8000f8e00ff */
[----:B------:R-:W-:-:S03]  /*03a0*/  IMAD.WIDE R4, R24, R5, UR4 ;  /* 0x0000000418047e25 */ /* 0x000fc6000f8e0205 */
[----:B------:R-:W-:-:S04]  /*03b0*/  LEA R8, P0, R4, UR14, 0x3 ;  /* 0x0000000e04087c11 */ /* 0x000fc8000f8018ff */
[----:B------:R-:W-:-:S06]  /*03c0*/  LEA.HI.X R9, R4, UR15, R5, 0x3, P0 ;  /* 0x0000000f04097c11 */ /* 0x000fcc00080f1c05 */
[----:B---3--:R-:W3:Y:S01]  /*03d0*/  LDG.E.64 R8, desc[UR12][R8.64] ;  /* 0x0000000c08087981 */ /* 0x008ee2000c1e1b00 */
[----:B------:R-:W1:Y:S01]  /*03e0*/  MUFU.RCP64H R5, UR16 ;  /* 0x0000001000057d08 */ /* 0x000e620008001800 */
[----:B------:R-:W-:Y:S01]  /*03f0*/  IMAD.MOV.U32 R4, RZ, RZ, 0x1 ;  /* 0x00000001ff047424 */ /* 0x000fe200078e00ff */
[----:B------:R-:W-:Y:S01]  /*0400*/  BSSY.RECONVERGENT B1, `(.L_x_717) ;  /* 0x0000012000017945 */ /* 0x000fe20003800200 */
[----:B------:R-:W-:Y:S02]  /*0410*/  VIADD R25, R25, 0x1 ;  /* 0x0000000119197836 */ /* 0x000fe40000000000 */
[----:B--2---:R-:W-:-:S03]  /*0420*/  IMAD.WIDE R18, R2, 0x8, R26 ;  /* 0x0000000802127825 */ /* 0x004fc600078e021a */
[----:B------:R-:W-:Y:S01]  /*0430*/  ISETP.NE.AND P1, PT, R25, RZ, PT ;  /* 0x000000ff1900720c */ /* 0x000fe20003f25270 */
[----:B-1----:R-:W-:-:S08]  /*0440*/  DFMA R6, R4, -R20, 1 ;  /* 0x3ff000000406742b */ /* 0x002fd00000000814 */
[----:B------:R-:W-:-:S08]  /*0450*/  DFMA R6, R6, R6, R6 ;  /* 0x000000060606722b */ /* 0x000fd00000000006 */
[----:B------:R-:W-:-:S08]  /*0460*/  DFMA R6, R4, R6, R4 ;  /* 0x000000060406722b */ /* 0x000fd00000000004 */
[----:B------:R-:W-:-:S08]  /*0470*/  DFMA R4, R6, -R20, 1 ;  /* 0x3ff000000604742b */ /* 0x000fd00000000814 */
[----:B------:R-:W-:-:S08]  /*0480*/  DFMA R4, R6, R4, R6 ;  /* 0x000000040604722b */ /* 0x000fd00000000006 */
[----:B---3--:R-:W-:Y:S01]  /*0490*/  DMUL R28, R8, R4 ;  /* 0x00000004081c7228 */ /* 0x008fe20000000000 */
[----:B------:R-:W-:-:S07]  /*04a0*/  FSETP.GEU.AND P2, PT, |R9|, 6.5827683646048100446e-37, PT ;  /* 0x036000000900780b */ /* 0x000fce0003f4e200 */
[----:B------:R-:W-:-:S08]  /*04b0*/  DFMA R6, R28, -R20, R8 ;  /* 0x800000141c06722b */ /* 0x000fd00000000008 */
[----:B------:R-:W-:-:S10]  /*04c0*/  DFMA R28, R4, R6, R28 ;  /* 0x00000006041c722b */ /* 0x000fd4000000001c */
[----:B------:R-:W-:-:S05]  /*04d0*/  FFMA R4, RZ, UR16, R29 ;  /* 0x00000010ff047c23 */ /* 0x000fca000800001d */
[----:B------:R-:W-:-:S13]  /*04e0*/  FSETP.GT.AND P0, PT, |R4|, 1.469367938527859385e-39, PT ;  /* 0x001000000400780b */ /* 0x000fda0003f04200 */
[----:B------:R-:W-:Y:S05]  /*04f0*/  @P0 BRA P2, `(.L_x_718) ;  /* 0x0000000000080947 */ /* 0x000fea0001000000 */
[----:B------:R-:W-:-:S07]  /*0500*/  MOV R4, 0x520 ;  /* 0x0000052000047802 */ /* 0x000fce0000000f00 */
[----:B0-----:R-:W-:Y:S05]  /*0510*/  CALL.REL.NOINC `($__internal_0_$__cuda_sm20_div_rn_f64_full) ;  /* 0x0000000400f07944 */ /* 0x001fea0003c00000 */
.L_x_718:
[----:B------:R-:W-:Y:S05]  /*0520*/  BSYNC.RECONVERGENT B1 ;  /* 0x0000000000017941 */ /* 0x000fea0003800200 */
.L_x_717:
[----:B------:R3:W-:Y:S01]  /*0530*/  STG.E.64 desc[UR12][R18.64], R28 ;  /* 0x0000001c12007986 */ /* 0x0007e2000c101b0c */
[----:B------:R-:W-:Y:S02]  /*0540*/  VIADD R2, R2, UR7 ;  /* 0x0000000702027c36 */ /* 0x000fe40008000000 */
[----:B------:R-:W-:Y:S01]  /*0550*/  VIADD R24, R24, UR7 ;  /* 0x0000000718187c36 */ /* 0x000fe20008000000 */
[----:B------:R-:W-:Y:S06]  /*0560*/  @P1 BRA `(.L_x_719) ;  /* 0xfffffffc00881947 */ /* 0x000fec000383ffff */
.L_x_716:
[----:B------:R-:W-:Y:S05]  /*0570*/  BSYNC.RECONVERGENT B0 ;  /* 0x0000000000007941 */ /* 0x000fea0003800200 */
.L_x_715:
[----:B------:R-:W1:Y:S01]  /*0580*/  LDC.64 R20, c[0x0][0x398] ;  /* 0x0000e600ff147b82 */ /* 0x000e620000000a00 */
[----:B------:R-:W-:Y:S01]  /*0590*/  ISETP.GE.U32.AND P0, PT, R0, 0x3, PT ;  /* 0x000000030000780c */ /* 0x000fe20003f06070 */
[----:B------:R-:W2:Y:S01]  /*05a0*/  LDCU UR18, c[0x0][0x390] ;  /* 0x00007200ff1277ac */ /* 0x000ea20008000800 */
[----:B------:R-:W4:Y:S05]  /*05b0*/  LDCU UR19, c[0x0][0x39c] ;  /* 0x00007380ff1377ac */ /* 0x000f2a0008000800 */
[----:B---3--:R-:W3:Y:S01]  /*05c0*/  LDC.64 R18, c[0x0][0x388] ;  /* 0x0000e200ff127b82 */ /* 0x008ee20000000a00 */
[----:B------:R-:W0:Y:S05]  /*05d0*/  LDCU.64 UR20, c[0x0][0x380] ;  /* 0x00007000ff1477ac */ /* 0x000e2a0008000a00 */
[----:B0-2-4-:R-:W-:Y:S05]  /*05e0*/  @!P0 EXIT ;  /* 0x000000000000894d */ /* 0x015fea0003800000 */
.L_x_728:
[----:B------:R-:W-:Y:S02]  /*05f0*/  VIADD R0, R2, UR10 ;  /* 0x0000000a02007c36 */ /* 0x000fe40008000000 */
[----:B------:R-:W-:-:S04]  /*0600*/  IMAD.U32 R5, RZ, RZ, UR18 ;  /* 0x00000012ff057e24 */ /* 0x000fc8000f8e00ff */
[----:B------:R-:W-:-:S03]  /*0610*/  IMAD.WIDE R4, R0, R5, UR4 ;  /* 0x0000000400047e25 */ /* 0x000fc6000f8e0205 */
[----:B------:R-:W-:-:S04]  /*0620*/  LEA R8, P0, R4, UR20, 0x3 ;  /* 0x0000001404087c11 */ /* 0x000fc8000f8018ff */
[----:B------:R-:W-:-:S06]  /*0630*/  LEA.HI.X R9, R4, UR21, R5, 0x3, P0 ;  /* 0x0000001504097c11 */ /* 0x000fcc00080f1c05 */
[----:B------:R-:W2:Y:S01]  /*0640*/  LDG.E.64 R8, desc[UR12][R8.64] ;  /* 0x0000000c08087981 */ /* 0x000ea2000c1e1b00 */
[----:B------:R-:W1:Y:S01]  /*0650*/  MUFU.RCP64H R5, UR19 ;  /* 0x0000001300057d08 */ /* 0x000e620008001800 */
[----:B------:R-:W-:Y:S01]  /*0660*/  IMAD.MOV.U32 R4, RZ, RZ, 0x1 ;  /* 0x00000001ff047424 */ /* 0x000fe200078e00ff */
[----:B------:R-:W-:Y:S05]  /*0670*/  BSSY.RECONVERGENT B0, `(.L_x_720) ;  /* 0x000000f000007945 */ /* 0x000fea0003800200 */
[----:B-1----:R-:W-:-:S08]  /*0680*/  DFMA R6, R4, -R20, 1 ;  /* 0x3ff000000406742b */ /* 0x002fd00000000814 */
[----:B------:R-:W-:-:S08]  /*0690*/  DFMA R6, R6, R6, R6 ;  /* 0x000000060606722b */ /* 0x000fd00000000006 */
[----:B------:R-:W-:-:S08]  /*06a0*/  DFMA R6, R4, R6, R4 ;  /* 0x000000060406722b */ /* 0x000fd00000000004 */
[----:B------:R-:W-:-:S08]  /*06b0*/  DFMA R4, R6, -R20, 1 ;  /* 0x3ff000000604742b */ /* 0x000fd00000000814 */
[----:B------:R-:W-:-:S08]  /*06c0*/  DFMA R6, R6, R4, R6 ;  /* 0x000000040606722b */ /* 0x000fd00000000006 */
[----:B--2---:R-:W-:Y:S01]  /*06d0*/  DMUL R28, R6, R8 ;  /* 0x00000008061c7228 */ /* 0x004fe20000000000 */
[----:B------:R-:W-:-:S07]  /*06e0*/  FSETP.GEU.AND P1, PT, |R9|, 6.5827683646048100446e-37, PT ;  /* 0x036000000900780b */ /* 0x000fce0003f2e200 */
[----:B------:R-:W-:-:S08]  /*06f0*/  DFMA R4, R28, -R20, R8 ;  /* 0x800000141c04722b */ /* 0x000fd00000000008 */
[----:B------:R-:W-:-:S10]  /*0700*/  DFMA R28, R6, R4, R28 ;  /* 0x00000004061c722b */ /* 0x000fd4000000001c */
[----:B------:R-:W-:-:S05]  /*0710*/  FFMA R4, RZ, UR19, R29 ;  /* 0x00000013ff047c23 */ /* 0x000fca000800001d */
[----:B------:R-:W-:-:S13]  /*0720*/  FSETP.GT.AND P0, PT, |R4|, 1.469367938527859385e-39, PT ;  /* 0x001000000400780b */ /* 0x000fda0003f04200 */
[----:B------:R-:W-:Y:S05]  /*0730*/  @P0 BRA P1, `(.L_x_721) ;  /* 0x0000000000080947 */ /* 0x000fea0000800000 */
[----:B------:R-:W-:-:S07]  /*0740*/  MOV R4, 0x760 ;  /* 0x0000076000047802 */ /* 0x000fce0000000f00 */
[----:B---3--:R-:W-:Y:S05]  /*0750*/  CALL.REL.NOINC `($__internal_0_$__cuda_sm20_div_rn_f64_full) ;  /* 0x0000000400607944 */ /* 0x008fea0003c00000 */
.L_x_721:
[----:B------:R-:W-:Y:S05]  /*0760*/  BSYNC.RECONVERGENT B0 ;  /* 0x0000000000007941 */ /* 0x000fea0003800200 */
.L_x_720:
[----:B------:R-:W-:Y:S02]  /*0770*/  VIADD R0, R0, UR7 ;  /* 0x0000000700007c36 */ /* 0x000fe40008000000 */
[----:B------:R-:W-:Y:S02]  /*0780*/  IMAD.U32 R5, RZ, RZ, UR18 ;  /* 0x00000012ff057e24 */ /* 0x000fe4000f8e00ff */
[----:B---3--:R-:W-:-:S04]  /*0790*/  IMAD.WIDE R24, R2, 0x8, R18 ;  /* 0x0000000802187825 */ /* 0x008fc800078e0212 */
[----:B------:R-:W-:Y:S01]  /*07a0*/  IMAD.WIDE R4, R0, R5, UR4 ;  /* 0x0000000400047e25 */ /* 0x000fe2000f8e0205 */
[----:B------:R0:W-:Y:S02]  /*07b0*/  STG.E.64 desc[UR12][R24.64], R28 ;  /* 0x0000001c18007986 */ /* 0x0001e4000c101b0c */
        /* <DEDUP_REMOVED lines=14> */
[----:B0-----:R-:W-:-:S10]  /*08a0*/  DFMA R28, R10, R6, R4 ;  /* 0x000000060a1c722b */ /* 0x001fd40000000004 */
[----:B------:R-:W-:-:S05]  /*08b0*/  FFMA R4, RZ, UR19, R29 ;  /* 0x00000013ff047c23 */ /* 0x000fca000800001d */
[----:B------:R-:W-:-:S13]  /*08c0*/  FSETP.GT.AND P0, PT, |R4|, 1.469367938527859385e-39, PT ;  /* 0x001000000400780b */ /* 0x000fda0003f04200 */
[----:B------:R-:W-:Y:S05]  /*08d0*/  @P0 BRA P1, `(.L_x_723) ;  /* 0x0000000000080947 */ /* 0x000fea0000800000 */
[----:B------:R-:W-:-:S07]  /*08e0*/  MOV R4, 0x900 ;  /* 0x0000090000047802 */ /* 0x000fce0000000f00 */
[----:B------:R-:W-:Y:S05]  /*08f0*/  CALL.REL.NOINC `($__internal_0_$__cuda_sm20_div_rn_f64_full) ;  /* 0x0000000000f87944 */ /* 0x000fea0003c00000 */
.L_x_723:
[----:B------:R-:W-:Y:S05]  /*0900*/  BSYNC.RECONVERGENT B0 ;  /* 0x0000000000007941 */ /* 0x000fea0003800200 */
.L_x_722:
[----:B------:R-:W-:Y:S02]  /*0910*/  VIADD R0, R0, UR7 ;  /* 0x0000000700007c36 */ /* 0x000fe40008000000 */
[----:B------:R-:W-:Y:S02]  /*0920*/  IMAD.U32 R5, RZ, RZ, UR18 ;  /* 0x00000012ff057e24 */ /* 0x000fe4000f8e00ff */
[----:B------:R-:W-:Y:S02]  /*0930*/  IMAD.U32 R7, RZ, RZ, UR7 ;  /* 0x00000007ff077e24 */ /* 0x000fe4000f8e00ff */
[----:B------:R-:W-:-:S04]  /*0940*/  IMAD.WIDE R4, R0, R5, UR4 ;  /* 0x0000000400047e25 */ /* 0x000fc8000f8e0205 */
[----:B------:R-:W-:Y:S01]  /*0950*/  IMAD.WIDE R24, R7, 0x8, R24 ;  /* 0x0000000807187825 */ /* 0x000fe200078e0218 */
[----:B------:R-:W-:-:S04]  /*0960*/  LEA R8, P0, R4, UR20, 0x3 ;  /* 0x0000001404087c11 */ /* 0x000fc8000f8018ff */
[----:B------:R-:W-:Y:S01]  /*0970*/  LEA.HI.X R9, R4, UR21, R5, 0x3, P0 ;  /* 0x0000001504097c11 */ /* 0x000fe200080f1c05 */
[----:B------:R0:W-:Y:S05]  /*0980*/  STG.E.64 desc[UR12][R24.64], R28 ;  /* 0x0000001c18007986 */ /* 0x0001ea000c101b0c */
        /* <DEDUP_REMOVED lines=18> */
.L_x_725:
[----:B------:R-:W-:Y:S05]  /*0ab0*/  BSYNC.RECONVERGENT B0 ;  /* 0x0000000000007941 */ /* 0x000fea0003800200 */
.L_x_724:
        /* <DEDUP_REMOVED lines=26> */
.L_x_727:
[----:B------:R-:W-:Y:S05]  /*0c60*/  BSYNC.RECONVERGENT B0 ;  /* 0x0000000000007941 */ /* 0x000fea0003800200 */
.L_x_726:
[----:B------:R-:W-:-:S04]  /*0c70*/  IMAD.U32 R5, RZ, RZ, UR7 ;  /* 0x00000007ff057e24 */ /* 0x000fc8000f8e00ff */
[----:B------:R-:W-:-:S04]  /*0c80*/  IMAD.WIDE R24, R5, 0x8, R24 ;  /* 0x0000000805187825 */ /* 0x000fc800078e0218 */
[----:B------:R-:W-:Y:S01]  /*0c90*/  IMAD R2, R5, 0x4, R2 ;  /* 0x0000000405027824 */ /* 0x000fe200078e0202 */
[----:B------:R0:W-:Y:S04]  /*0ca0*/  STG.E.64 desc[UR12][R24.64], R28 ;  /* 0x0000001c18007986 */ /* 0x0001e8000c101b0c */
[----:B------:R-:W-:-:S13]  /*0cb0*/  ISETP.GE.AND P0, PT, R2, UR8, PT ;  /* 0x0000000802007c0c */ /* 0x000fda000bf06270 */
[----:B0-----:R-:W-:Y:S05]  /*0cc0*/  @!P0 BRA `(.L_x_728) ;  /* 0xfffffff800488947 */ /* 0x001fea000383ffff */
[----:B------:R-:W-:Y:S05]  /*0cd0*/  EXIT ;  /* 0x000000000000794d */ /* 0x000fea0003800000 */
        .weak           $__internal_0_$__cuda_sm20_div_rn_f64_full
        .type           $__internal_0_$__cuda_sm20_div_rn_f64_full,@function
        .size           $__internal_0_$__cuda_sm20_div_rn_f64_full,(.L_x_745 - $__internal_0_$__cuda_sm20_div_rn_f64_full)
$__internal_0_$__cuda_sm20_div_rn_f64_full:
[----:B------:R-:W-:Y:S01]  /*0ce0*/  FSETP.GEU.AND P3, PT, |R9|, 1.469367938527859385e-39, PT ;  /* 0x001000000900780b */ /* 0x000fe20003f6e200 */
[----:B------:R-:W-:Y:S01]  /*0cf0*/  IMAD.MOV.U32 R11, RZ, RZ, R3 ;  /* 0x000000ffff0b7224 */ /* 0x000fe200078e0003 */
[C---:B------:R-:W-:Y:S01]  /*0d00*/  FSETP.GEU.AND P0, PT, |R3|.reuse, 1.469367938527859385e-39, PT ;  /* 0x001000000300780b */ /* 0x040fe20003f0e200 */
[----:B------:R-:W-:Y:S01]  /*0d10*/  IMAD.U32 R10, RZ, RZ, UR11 ;  /* 0x0000000bff0a7e24 */ /* 0x000fe2000f8e00ff */
[C---:B------:R-:W-:Y:S01]  /*0d20*/  LOP3.LUT R5, R3.reuse, 0x800fffff, RZ, 0xc0, !PT ;  /* 0x800fffff03057812 */ /* 0x040fe200078ec0ff */
[----:B------:R-:W-:Y:S01]  /*0d30*/  IMAD.U32 R12, RZ, RZ, UR11 ;  /* 0x0000000bff0c7e24 */ /* 0x000fe2000f8e00ff */
[----:B------:R-:W-:Y:S01]  /*0d40*/  LOP3.LUT R22, R3, 0x7ff00000, RZ, 0xc0, !PT ;  /* 0x7ff0000003167812 */ /* 0x000fe200078ec0ff */
[----:B------:R-:W-:Y:S01]  /*0d50*/  IMAD.MOV.U32 R14, RZ, RZ, R8 ;  /* 0x000000ffff0e7224 */ /* 0x000fe200078e0008 */
[----:B------:R-:W-:Y:S01]  /*0d60*/  LOP3.LUT R13, R5, 0x3ff00000, RZ, 0xfc, !PT ;  /* 0x3ff00000050d7812 */ /* 0x000fe200078efcff */
[----:B------:R-:W-:Y:S01]  /*0d70*/  IMAD.MOV.U32 R16, RZ, RZ, 0x1 ;  /* 0x00000001ff107424 */ /* 0x000fe200078e00ff */
[----:B------:R-:W-:Y:S01]  /*0d80*/  LOP3.LUT R5, R9, 0x7ff00000, RZ, 0xc0, !PT ;  /* 0x7ff0000009057812 */ /* 0x000fe200078ec0ff */
[----:B------:R-:W-:Y:S02]  /*0d90*/  BSSY.RECONVERGENT B2, `(.L_x_729) ;  /* 0x000004e000027945 */ /* 0x000fe40003800200 */
[----:B------:R-:W-:Y:S01]  /*0da0*/  @!P3 LOP3.LUT R6, R11, 0x7ff00000, RZ, 0xc0, !PT ;  /* 0x7ff000000b06b812 */ /* 0x000fe200078ec0ff */
[----:B------:R-:W-:Y:S01]  /*0db0*/  @!P3 IMAD.MOV.U32 R28, RZ, RZ, RZ ;  /* 0x000000ffff1cb224 */ /* 0x000fe200078e00ff */
[----:B------:R-:W-:Y:S01]  /*0dc0*/  @!P0 DMUL R12, R10, 8.98846567431157953865e+307 ;  /* 0x7fe000000a0c8828 */ /* 0x000fe20000000000 */
[----:B------:R-:W-:-:S02]  /*0dd0*/  ISETP.GE.U32.AND P2, PT, R5, R22, PT ;  /* 0x000000160500720c */ /* 0x000fc40003f46070 */
[----:B------:R-:W-:Y:S01]  /*0de0*/  @!P3 ISETP.GE.U32.AND P4, PT, R5, R6, PT ;  /* 0x000000060500b20c */ /* 0x000fe20003f86070 */
[----:B------:R-:W-:Y:S02]  /*0df0*/  IMAD.MOV.U32 R6, RZ, RZ, 0x1ca00000 ;  /* 0x1ca00000ff067424 */ /* 0x000fe400078e00ff */
[----:B------:R-:W0:Y:S03]  /*0e00*/  MUFU.RCP64H R17, R13 ;  /* 0x0000000d00117308 */ /* 0x000e260000001800 */
[C---:B------:R-:W-:Y:S02]  /*0e10*/  @!P3 SEL R7, R6.reuse, 0x63400000, !P4 ;  /* 0x634000000607b807 */ /* 0x040fe40006000000 */
[----:B------:R-:W-:Y:S02]  /*0e20*/  SEL R15, R6, 0x63400000, !P2 ;  /* 0x63400000060f7807 */ /* 0x000fe40005000000 */
[----:B------:R-:W-:-:S02]  /*0e30*/  @!P3 LOP3.LUT R7, R7, 0x80000000, R9, 0xf8, !PT ;  /* 0x800000000707b812 */ /* 0x000fc400078ef809 */
[----:B------:R-:W-:Y:S02]  /*0e40*/  LOP3.LUT R15, R15, 0x800fffff, R9, 0xf8, !PT ;  /* 0x800fffff0f0f7812 */ /* 0x000fe400078ef809 */
[----:B------:R-:W-:Y:S01]  /*0e50*/  @!P3 LOP3.LUT R29, R7, 0x100000, RZ, 0xfc, !PT ;  /* 0x00100000071db812 */ /* 0x000fe200078efcff */
[----:B------:R-:W-:Y:S01]  /*0e60*/  IMAD.MOV.U32 R7, RZ, RZ, R5 ;  /* 0x000000ffff077224 */ /* 0x000fe200078e0005 */
[----:B------:R-:W-:-:S04]  /*0e70*/  @!P0 LOP3.LUT R22, R13, 0x7ff00000, RZ, 0xc0, !PT ;  /* 0x7ff000000d168812 */ /* 0x000fc800078ec0ff */
[----:B------:R-:W-:Y:S02]  /*0e80*/  @!P3 DFMA R14, R14, 2, -R28 ;  /* 0x400000000e0eb82b */ /* 0x000fe4000000081c */
[----:B0-----:R-:W-:-:S08]  /*0e90*/  DFMA R28, R16, -R12, 1 ;  /* 0x3ff00000101c742b */ /* 0x001fd0000000080c */
[----:B------:R-:W-:Y:S01]  /*0ea0*/  DFMA R28, R28, R28, R28 ;  /* 0x0000001c1c1c722b */ /* 0x000fe2000000001c */
[----:B------:R-:W-:-:S05]  /*0eb0*/  @!P3 LOP3.LUT R7, R15, 0x7ff00000, RZ, 0xc0, !PT ;  /* 0x7ff000000f07b812 */ /* 0x000fca00078ec0ff */
[----:B------:R-:W-:Y:S02]  /*0ec0*/  VIADD R23, R7, 0xffffffff ;  /* 0xffffffff07177836 */ /* 0x000fe40000000000 */
[----:B------:R-:W-:-:S03]  /*0ed0*/  DFMA R16, R16, R28, R16 ;  /* 0x0000001c1010722b */ /* 0x000fc60000000010 */
[----:B------:R-:W-:Y:S01]  /*0ee0*/  ISETP.GT.U32.AND P0, PT, R23, 0x7feffffe, PT ;  /* 0x7feffffe1700780c */ /* 0x000fe20003f04070 */
[----:B------:R-:W-:-:S04]  /*0ef0*/  VIADD R23, R22, 0xffffffff ;  /* 0xffffffff16177836 */ /* 0x000fc80000000000 */
[----:B------:R-:W-:Y:S01]  /*0f00*/  DFMA R30, R16, -R12, 1 ;  /* 0x3ff00000101e742b */ /* 0x000fe2000000080c */
[----:B------:R-:W-:-:S07]  /*0f10*/  ISETP.GT.U32.OR P0, PT, R23, 0x7feffffe, P0 ;  /* 0x7feffffe1700780c */ /* 0x000fce0000704470 */
[----:B------:R-:W-:-:S08]  /*0f20*/  DFMA R30, R16, R30, R16 ;  /* 0x0000001e101e722b */ /* 0x000fd00000000010 */
[----:B------:R-:W-:-:S08]  /*0f30*/  DMUL R28, R30, R14 ;  /* 0x0000000e1e1c7228 */ /* 0x000fd00000000000 */
[----:B------:R-:W-:-:S08]  /*0f40*/  DFMA R16, R28, -R12, R14 ;  /* 0x8000000c1c10722b */ /* 0x000fd0000000000e */
[----:B------:R-:W-:Y:S01]  /*0f50*/  DFMA R16, R30, R16, R28 ;  /* 0x000000101e10722b */ /* 0x000fe2000000001c */
[----:B------:R-:W-:Y:S10]  /*0f60*/  @P0 BRA `(.L_x_730) ;  /* 0x00000000006c0947 */ /* 0x000ff40003800000 */
[----:B------:R-:W-:-:S04]  /*0f70*/  LOP3.LUT R8, R11, 0x7ff00000, RZ, 0xc0, !PT ;  /* 0x7ff000000b087812 */ /* 0x000fc800078ec0ff */
[CC--:B------:R-:W-:Y:S02]  /*0f80*/  VIADDMNMX R7, R5.reuse, -R8.reuse, 0xb9600000, !PT ;  /* 0xb960000005077446 */ /* 0x0c0fe40007800908 */
[----:B------:R-:W-:Y:S01]  /*0f90*/  ISETP.GE.U32.AND P0, PT, R5, R8, PT ;  /* 0x000000080500720c */ /* 0x000fe20003f06070 */
[----:B------:R-:W-:Y:S01]  /*0fa0*/  IMAD.MOV.U32 R8, RZ, RZ, RZ ;  /* 0x000000ffff087224 */ /* 0x000fe200078e00ff */
[----:B------:R-:W-:Y:S02]  /*0fb0*/  VIMNMX R7, PT, PT, R7, 0x46a00000, PT ;  /* 0x46a0000007077848 */ /* 0x000fe40003fe0100 */
[----:B------:R-:W-:-:S05]  /*0fc0*/  SEL R6, R6, 0x63400000, !P0 ;  /* 0x6340000006067807 */ /* 0x000fca0004000000 */
[----:B------:R-:W-:-:S04]  /*0fd0*/  IMAD.IADD R6, R7, 0x1, -R6 ;  /* 0x0000000107067824 */ /* 0x000fc800078e0a06 */
[----:B------:R-:W-:-:S06]  /*0fe0*/  VIADD R9, R6, 0x7fe00000 ;  /* 0x7fe0000006097836 */ /* 0x000fcc0000000000 */
[----:B------:R-:W-:-:S10]  /*0ff0*/  DMUL R28, R16, R8 ;  /* 0x00000008101c7228 */ /* 0x000fd40000000000 */
[----:B------:R-:W-:-:S13]  /*1000*/  FSETP.GTU.AND P0, PT, |R29|, 1.469367938527859385e-39, PT ;  /* 0x001000001d00780b */ /* 0x000fda0003f0c200 */
[----:B------:R-:W-:Y:S05]  /*1010*/  @P0 BRA `(.L_x_731) ;  /* 0x0000000000940947 */ /* 0x000fea0003800000 */
[----:B------:R-:W-:Y:S01]  /*1020*/  DFMA R12, R16, -R12, R14 ;  /* 0x8000000c100c722b */ /* 0x000fe2000000000e */
[----:B------:R-:W-:-:S09]  /*1030*/  IMAD.MOV.U32 R10, RZ, RZ, RZ ;  /* 0x000000ffff0a7224 */ /* 0x000fd200078e00ff */
[C---:B------:R-:W-:Y:S02]  /*1040*/  FSETP.NEU.AND P0, PT, R13.reuse, RZ, PT ;  /* 0x000000ff0d00720b */ /* 0x040fe40003f0d000 */
[----:B------:R-:W-:-:S04]  /*1050*/  LOP3.LUT R5, R13, 0x80000000, R11, 0x48, !PT ;  /* 0x800000000d057812 */ /* 0x000fc800078e480b */
[----:B------:R-:W-:-:S07]  /*1060*/  LOP3.LUT R11, R5, R9, RZ, 0xfc, !PT ;  /* 0x00000009050b7212 */ /* 0x000fce00078efcff */
[----:B------:R-:W-:Y:S05]  /*1070*/  @!P0 BRA `(.L_x_731) ;  /* 0x00000000007c8947 */ /* 0x000fea0003800000 */
[----:B------:R-:W-:Y:S01]  /*1080*/  IMAD.MOV R9, RZ, RZ, -R6 ;  /* 0x000000ffff097224 */ /* 0x000fe200078e0a06 */
[----:B------:R-:W-:Y:S01]  /*1090*/  IADD3 R6, PT, PT, -R6, -0x43300000, RZ ;  /* 0xbcd0000006067810 */ /* 0x000fe20007ffe1ff */
[----:B------:R-:W-:-:S06]  /*10a0*/  IMAD.MOV.U32 R8, RZ, RZ, RZ ;  /* 0x000000ffff087224 */ /* 0x000fcc00078e00ff */
[----:B------:R-:W-:Y:S02]  /*10b0*/  DFMA R8, R28, -R8, R16 ;  /* 0x800000081c08722b */ /* 0x000fe40000000010 */
[----:B------:R-:W-:-:S08]  /*10c0*/  DMUL.RP R16, R16, R10 ;  /* 0x0000000a10107228 */ /* 0x000fd00000008000 */
[----:B------:R-:W-:Y:S02]  /*10d0*/  FSETP.NEU.AND P0, PT, |R9|, R6, PT ;  /* 0x000000060900720b */ /* 0x000fe40003f0d200 */
[----:B------:R-:W-:Y:S02]  /*10e0*/  LOP3.LUT R5, R17, R5, RZ, 0x3c, !PT ;  /* 0x0000000511057212 */ /* 0x000fe400078e3cff */
[----:B------:R-:W-:Y:S02]  /*10f0*/  FSEL R28, R16, R28, !P0 ;  /* 0x0000001c101c7208 */ /* 0x000fe40004000000 */
[----:B------:R-:W-:Y:S01]  /*1100*/  FSEL R29, R5, R29, !P0 ;  /* 0x0000001d051d7208 */ /* 0x000fe20004000000 */
[----:B------:R-:W-:Y:S06]  /*1110*/  BRA `(.L_x_731) ;  /* 0x0000000000547947 */ /* 0x000fec0003800000 */
.L_x_730:
[----:B------:R-:W-:-:S14]  /*1120*/  DSETP.NAN.AND P0, PT, R8, R8, PT ;  /* 0x000000080800722a */ /* 0x000fdc0003f08000 */
[----:B------:R-:W-:Y:S05]  /*1130*/  @P0 BRA `(.L_x_732) ;  /* 0x0000000000440947 */ /* 0x000fea0003800000 */
[----:B------:R-:W-:-:S14]  /*1140*/  DSETP.NAN.AND P0, PT, R10, R10, PT ;  /* 0x0000000a0a00722a */ /* 0x000fdc0003f08000 */
[----:B------:R-:W-:Y:S05]  /*1150*/  @P0 BRA `(.L_x_733) ;  /* 0x0000000000300947 */ /* 0x000fea0003800000 */
[----:B------:R-:W-:Y:S01]  /*1160*/  ISETP.NE.AND P0, PT, R7, R22, PT ;  /* 0x000000160700720c */ /* 0x000fe20003f05270 */
[----:B------:R-:W-:Y:S02]  /*1170*/  IMAD.MOV.U32 R28, RZ, RZ, 0x0 ;  /* 0x00000000ff1c7424 */ /* 0x000fe400078e00ff */
[----:B------:R-:W-:-:S10]  /*1180*/  IMAD.MOV.U32 R29, RZ, RZ, -0x80000 ;  /* 0xfff80000ff1d7424 */ /* 0x000fd400078e00ff */
[----:B------:R-:W-:Y:S05]  /*1190*/  @!P0 BRA `(.L_x_731) ;  /* 0x0000000000348947 */ /* 0x000fea0003800000 */
[----:B------:R-:W-:Y:S02]  /*11a0*/  ISETP.NE.AND P0, PT, R7, 0x7ff00000, PT ;  /* 0x7ff000000700780c */ /* 0x000fe40003f05270 */
[----:B------:R-:W-:Y:S02]  /*11b0*/  LOP3.LUT R29, R9, 0x80000000, R11, 0x48, !PT ;  /* 0x80000000091d7812 */ /* 0x000fe400078e480b */
[----:B------:R-:W-:-:S13]  /*11c0*/  ISETP.EQ.OR P0, PT, R22, RZ, !P0 ;  /* 0x000000ff1600720c */ /* 0x000fda0004702670 */
[----:B------:R-:W-:Y:S01]  /*11d0*/  @P0 LOP3.LUT R5, R29, 0x7ff00000, RZ, 0xfc, !PT ;  /* 0x7ff000001d050812 */ /* 0x000fe200078efcff */
[----:B------:R-:W-:Y:S02]  /*11e0*/  @!P0 IMAD.MOV.U32 R28, RZ, RZ, RZ ;  /* 0x000000ffff1c8224 */ /* 0x000fe400078e00ff */
[----:B------:R-:W-:Y:S02]  /*11f0*/  @P0 IMAD.MOV.U32 R28, RZ, RZ, RZ ;  /* 0x000000ffff1c0224 */ /* 0x000fe400078e00ff */
[----:B------:R-:W-:Y:S01]  /*1200*/  @P0 IMAD.MOV.U32 R29, RZ, RZ, R5 ;  /* 0x000000ffff1d0224 */ /* 0x000fe200078e0005 */
[----:B------:R-:W-:Y:S06]  /*1210*/  BRA `(.L_x_731) ;  /* 0x0000000000147947 */ /* 0x000fec0003800000 */
.L_x_733:
[----:B------:R-:W-:Y:S01]  /*1220*/  LOP3.LUT R29, R11, 0x80000, RZ, 0xfc, !PT ;  /* 0x000800000b1d7812 */ /* 0x000fe200078efcff */
[----:B------:R-:W-:Y:S01]  /*1230*/  IMAD.MOV.U32 R28, RZ, RZ, R10 ;  /* 0x000000ffff1c7224 */ /* 0x000fe200078e000a */
[----:B------:R-:W-:Y:S06]  /*1240*/  BRA `(.L_x_731) ;  /* 0x0000000000087947 */ /* 0x000fec0003800000 */
.L_x_732:
[----:B------:R-:W-:Y:S01]  /*1250*/  LOP3.LUT R29, R9, 0x80000, RZ, 0xfc, !PT ;  /* 0x00080000091d7812 */ /* 0x000fe200078efcff */
[----:B------:R-:W-:-:S07]  /*1260*/  IMAD.MOV.U32 R28, RZ, RZ, R8 ;  /* 0x000000ffff1c7224 */ /* 0x000fce00078e0008 */
.L_x_731:
[----:B------:R-:W-:Y:S05]  /*1270*/  BSYNC.RECONVERGENT B2 ;  /* 0x0000000000027941 */ /* 0x000fea0003800200 */
.L_x_729:
[----:B------:R-:W-:-:S04]  /*1280*/  IMAD.MOV.U32 R5, RZ, RZ, 0x0 ;  /* 0x00000000ff057424 */ /* 0x000fc800078e00ff */
[----:B------:R-:W-:Y:S05]  /*1290*/  RET.REL.NODEC R4 `(_Z22compute_factors_kernelPKdPdiid) ;  /* 0xffffffec04587950 */ /* 0x000fea0003c3ffff */
.L_x_734:
        /* <DEDUP_REMOVED lines=14> */
.L_x_745:


//--------------------- .text._Z16swap_rows_kernelPdiii --------------------------
	.section	.text._Z16swap_rows_kernelPdiii,"ax",@progbits
	.align	128
        .global         _Z16swap_rows_kernelPdiii
        .type           _Z16swap_rows_kernelPdiii,@function
        .size           _Z16swap_rows_kernelPdiii,(.L_x_758 - _Z16swap_rows_kernelPdiii)
        .other          _Z16swap_rows_kernelPdiii,@"STO_CUDA_ENTRY STV_DEFAULT"
_Z16swap_rows_kernelPdiii:
.text._Z16swap_rows_kernelPdiii:
[----:B------:R-:W-:Y:S01]  /*0000*/  LDC R1, c[0x0][0x37c] ;  /* 0x0000df00ff017b82 */ /* 0x000fe20000000800 */
[----:B------:R-:W0:Y:S07]  /*0010*/  S2R R5, SR_TID.X ;  /* 0x0000000000057919 */ /* 0x000e2e0000002100 */
[----:B------:R-:W0:Y:S01]  /*0020*/  S2UR UR4, SR_CTAID.X ;  /* 0x00000000000479c3 */ /* 0x000e220000002500 */
[----:B------:R-:W1:Y:S07]  /*0030*/  LDCU UR6, c[0x0][0x388] ;  /* 0x00007100ff0677ac */ /* 0x000e6e0008000800 */
[----:B------:R-:W0:Y:S01]  /*0040*/  LDC R0, c[0x0][0x360] ;  /* 0x0000d800ff007b82 */ /* 0x000e220000000800 */
[----:B------:R-:W2:Y:S01]  /*0050*/  LDCU UR5, c[0x0][0x370] ;  /* 0x00006e00ff0577ac */ /* 0x000ea20008000800 */
[----:B0-----:R-:W-:-:S02]  /*0060*/  IMAD R5, R0, UR4, R5 ;  /* 0x0000000400057c24 */ /* 0x001fc4000f8e0205 */
[----:B--2---:R-:W-:-:S03]  /*0070*/  IMAD R0, R0, UR5, RZ ;  /* 0x0000000500007c24 */ /* 0x004fc6000f8e02ff */
[----:B-1----:R-:W-:-:S13]  /*0080*/  ISETP.GE.AND P0, PT, R5, UR6, PT ;  /* 0x0000000605007c0c */ /* 0x002fda000bf06270 */
[----:B------:R-:W-:Y:S05]  /*0090*/  @P0 EXIT ;  /* 0x000000000000094d */ /* 0x000fea0003800000 */
[----:B------:R-:W0:Y:S01]  /*00a0*/  I2F.U32.RP R8, R0 ;  /* 0x0000000000087306 */ /* 0x000e220000209000 */
[C---:B------:R-:W-:Y:S01]  /*00b0*/  IMAD.IADD R4, R0.reuse, 0x1, R5 ;  /* 0x0000000100047824 */ /* 0x040fe200078e0205 */
[----:B------:R-:W-:Y:S01]  /*00c0*/  ISETP.NE.U32.AND P2, PT, R0, RZ, PT ;  /* 0x000000ff0000720c */ /* 0x000fe20003f45070 */
[----:B------:R-:W-:Y:S01]  /*00d0*/  IMAD.MOV R9, RZ, RZ, -R0 ;  /* 0x000000ffff097224 */ /* 0x000fe200078e0a00 */
[----:B------:R-:W1:Y:S01]  /*00e0*/  LDCU.64 UR10, c[0x0][0x380] ;  /* 0x00007000ff0a77ac */ /* 0x000e620008000a00 */
[----:B------:R-:W-:Y:S01]  /*00f0*/  BSSY.RECONVERGENT B0, `(.L_x_735) ;  /* 0x0000032000007945 */ /* 0x000fe20003800200 */
[C---:B------:R-:W-:Y:S02]  /*0100*/  ISETP.GE.AND P0, PT, R4.reuse, UR6, PT ;  /* 0x0000000604007c0c */ /* 0x040fe4000bf06270 */
[----:B------:R-:W-:Y:S01]  /*0110*/  VIMNMX R7, PT, PT, R4, UR6, !PT ;  /* 0x0000000604077c48 */ /* 0x000fe2000ffe0100 */
[----:B------:R-:W2:Y:S01]  /*0120*/  LDCU.64 UR4, c[0x0][0x358] ;  /* 0x00006b00ff0477ac */ /* 0x000ea20008000a00 */
[----:B------:R-:W-:Y:S01]  /*0130*/  SEL R6, RZ, 0x1, P0 ;  /* 0x00000001ff067807 */ /* 0x000fe20000000000 */
[----:B------:R-:W3:Y:S03]  /*0140*/  LDCU.64 UR8, c[0x0][0x380] ;  /* 0x00007000ff0877ac */ /* 0x000ee60008000a00 */
[----:B------:R-:W-:Y:S01]  /*0150*/  IADD3 R7, PT, PT, R7, -R4, -R6 ;  /* 0x8000000407077210 */ /* 0x000fe20007ffe806 */
[----:B0-----:R-:W0:Y:S02]  /*0160*/  MUFU.RCP R8, R8 ;  /* 0x0000000800087308 */ /* 0x001e240000001000 */
[----:B0-----:R-:W-:-:S06]  /*0170*/  VIADD R2, R8, 0xffffffe ;  /* 0x0ffffffe08027836 */ /* 0x001fcc0000000000 */
[----:B------:R0:W4:Y:S02]  /*0180*/  F2I.FTZ.U32.TRUNC.NTZ R3, R2 ;  /* 0x0000000200037305 */ /* 0x000124000021f000 */
[----:B0-----:R-:W-:Y:S02]  /*0190*/  IMAD.MOV.U32 R2, RZ, RZ, RZ ;  /* 0x000000ffff027224 */ /* 0x001fe400078e00ff */
[----:B----4-:R-:W-:-:S04]  /*01a0*/  IMAD R9, R9, R3, RZ ;  /* 0x0000000309097224 */ /* 0x010fc800078e02ff */
[----:B------:R-:W-:Y:S02]  /*01b0*/  IMAD.HI.U32 R8, R3, R9, R2 ;  /* 0x0000000903087227 */ /* 0x000fe400078e0002 */
[----:B------:R-:W0:Y:S04]  /*01c0*/  LDC R3, c[0x0][0x390] ;  /* 0x0000e400ff037b82 */ /* 0x000e280000000800 */
[----:B------:R-:W-:-:S04]  /*01d0*/  IMAD.HI.U32 R9, R8, R7, RZ ;  /* 0x0000000708097227 */ /* 0x000fc800078e00ff */
[----:B------:R-:W-:-:S04]  /*01e0*/  IMAD.MOV R2, RZ, RZ, -R9 ;  /* 0x000000ffff027224 */ /* 0x000fc800078e0a09 */
[----:B------:R-:W-:Y:S02]  /*01f0*/  IMAD R7, R0, R2, R7 ;  /* 0x0000000200077224 */ /* 0x000fe400078e0207 */
[----:B------:R-:W4:Y:S03]  /*0200*/  LDC R2, c[0x0][0x38c] ;  /* 0x0000e300ff027b82 */ /* 0x000f260000000800 */
[----:B------:R-:W-:-:S13]  /*0210*/  ISETP.GE.U32.AND P0, PT, R7, R0, PT ;  /* 0x000000000700720c */ /* 0x000fda0003f06070 */
[----:B------:R-:W-:Y:S02]  /*0220*/  @P0 IMAD.IADD R7, R7, 0x1, -R0 ;  /* 0x0000000107070824 */ /* 0x000fe400078e0a00 */
[----:B------:R-:W-:-:S03]  /*0230*/  @P0 VIADD R9, R9, 0x1 ;  /* 0x0000000109090836 */ /* 0x000fc60000000000 */
[----:B------:R-:W-:-:S13]  /*0240*/  ISETP.GE.U32.AND P1, PT, R7, R0, PT ;  /* 0x000000000700720c */ /* 0x000fda0003f26070 */
[----:B------:R-:W-:Y:S01]  /*0250*/  @P1 VIADD R9, R9, 0x1 ;  /* 0x0000000109091836 */ /* 0x000fe20000000000 */
[----:B------:R-:W-:-:S05]  /*0260*/  @!P2 LOP3.LUT R9, RZ, R0, RZ, 0x33, !PT ;  /* 0x00000000ff09a212 */ /* 0x000fca00078e33ff */
[----:B------:R-:W-:-:S05]  /*0270*/  IMAD.IADD R4, R6, 0x1, R9 ;  /* 0x0000000106047824 */ /* 0x000fca00078e0209 */
[C---:B------:R-:W-:Y:S02]  /*0280*/  LOP3.LUT R6, R4.reuse, 0x3, RZ, 0xc0, !PT ;  /* 0x0000000304067812 */ /* 0x040fe400078ec0ff */
[----:B------:R-:W-:Y:S02]  /*0290*/  ISETP.GE.U32.AND P0, PT, R4, 0x3, PT ;  /* 0x000000030400780c */ /* 0x000fe40003f06070 */
[----:B------:R-:W-:-:S13]  /*02a0*/  ISETP.NE.AND P1, PT, R6, 0x3, PT ;  /* 0x000000030600780c */ /* 0x000fda0003f25270 */
[----:B01234-:R-:W-:Y:S05]  /*02b0*/  @!P1 BRA `(.L_x_736) ;  /* 0x0000000000549947 */ /* 0x01ffea0003800000 */
[----:B------:R-:W0:Y:S01]  /*02c0*/  LDC R15, c[0x0][0x390] ;  /* 0x0000e400ff0f7b82 */ /* 0x000e220000000800 */
[----:B------:R-:W-:-:S05]  /*02d0*/  VIADD R4, R4, 0x1 ;  /* 0x0000000104047836 */ /* 0x000fca0000000000 */
[----:B------:R-:W-:Y:S02]  /*02e0*/  LOP3.LUT R4, R4, 0x3, RZ, 0xc0, !PT ;  /* 0x0000000304047812 */ /* 0x000fe400078ec0ff */
[----:B------:R-:W1:Y:S03]  /*02f0*/  LDC R17, c[0x0][0x38c] ;  /* 0x0000e300ff117b82 */ /* 0x000e660000000800 */
[----:B------:R-:W-:-:S07]  /*0300*/  IMAD.MOV R4, RZ, RZ, -R4 ;  /* 0x000000ffff047224 */ /* 0x000fce00078e0a04 */
.L_x_737:
[--C-:B--2---:R-:W-:Y:S01]  /*0310*/  SHF.R.S32.HI R7, RZ, 0x1f, R5.reuse ;  /* 0x0000001fff077819 */ /* 0x104fe20000011405 */
[----:B------:R-:W-:-:S04]  /*0320*/  IMAD.MOV.U32 R6, RZ, RZ, R5 ;  /* 0x000000ffff067224 */ /* 0x000fc800078e0005 */
[----:B0-----:R-:W-:-:S04]  /*0330*/  IMAD.WIDE R10, R15, UR6, R6 ;  /* 0x000000060f0a7c25 */ /* 0x001fc8000f8e0206 */
[----:B-1----:R-:W-:Y:S01]  /*0340*/  IMAD.WIDE R12, R17, UR6, R6 ;  /* 0x00000006110c7c25 */ /* 0x002fe2000f8e0206 */
[----:B------:R-:W-:Y:S02]  /*0350*/  LEA R6, P1, R10, UR8, 0x3 ;  /* 0x000000080a067c11 */ /* 0x000fe4000f8218ff */
[----:B------:R-:W-:Y:S02]  /*0360*/  LEA R8, P2, R12, UR8, 0x3 ;  /* 0x000000080c087c11 */ /* 0x000fe4000f8418ff */
[----:B------:R-:W-:Y:S02]  /*0370*/  LEA.HI.X R7, R10, UR9, R11, 0x3, P1 ;  /* 0x000000090a077c11 */ /* 0x000fe400088f1c0b */
[----:B------:R-:W-:-:S03]  /*0380*/  LEA.HI.X R9, R12, UR9, R13, 0x3, P2 ;  /* 0x000000090c097c11 */ /* 0x000fc600090f1c0d */
[----:B------:R-:W2:Y:S04]  /*0390*/  LDG.E.64 R12, desc[UR4][R6.64] ;  /* 0x00000004060c7981 */ /* 0x000ea8000c1e1b00 */
[----:B------:R-:W3:Y:S01]  /*03a0*/  LDG.E.64 R10, desc[UR4][R8.64] ;  /* 0x00000004080a7981 */ /* 0x000ee2000c1e1b00 */
[----:B------:R-:W-:Y:S02]  /*03b0*/  VIADD R4, R4, 0x1 ;  /* 0x0000000104047836 */ /* 0x000fe40000000000 */
[----:B------:R-:W-:-:S03]  /*03c0*/  IMAD.IADD R5, R0, 0x1, R5 ;  /* 0x0000000100057824 */ /* 0x000fc600078e0205 */
[----:B------:R-:W-:Y:S01]  /*03d0*/  ISETP.NE.AND P1, PT, R4, RZ, PT ;  /* 0x000000ff0400720c */ /* 0x000fe20003f25270 */
[----:B--2---:R2:W-:Y:S04]  /*03e0*/  STG.E.64 desc[UR4][R8.64], R12 ;  /* 0x0000000c08007986 */ /* 0x0045e8000c101b04 */
[----:B---3--:R2:W-:Y:S08]  /*03f0*/  STG.E.64 desc[UR4][R6.64], R10 ;  /* 0x0000000a06007986 */ /* 0x0085f0000c101b04 */
[----:B------:R-:W-:Y:S05]  /*0400*/  @P1 BRA `(.L_x_737) ;  /* 0xfffffffc00c01947 */ /* 0x000fea000383ffff */
.L_x_736:
[----:B------:R-:W-:Y:S05]  /*0410*/  BSYNC.RECONVERGENT B0 ;  /* 0x0000000000007941 */ /* 0x000fea0003800200 */
.L_x_735:
[----:B------:R-:W-:Y:S05]  /*0420*/  @!P0 EXIT ;  /* 0x000000000000894d */ /* 0x000fea0003800000 */
.L_x_738:
[--C-:B0-2---:R-:W-:Y:S01]  /*0430*/  SHF.R.S32.HI R7, RZ, 0x1f, R5.reuse ;  /* 0x0000001fff077819 */ /* 0x105fe20000011405 */
[----:B------:R-:W-:-:S04]  /*0440*/  IMAD.MOV.U32 R6, RZ, RZ, R5 ;  /* 0x000000ffff067224 */ /* 0x000fc800078e0005 */
[----:B------:R-:W-:-:S04]  /*0450*/  IMAD.WIDE R8, R2, UR6, R6 ;  /* 0x0000000602087c25 */ /* 0x000fc8000f8e0206 */
[----:B------:R-:W-:Y:S01]  /*0460*/  IMAD.WIDE R6, R3, UR6, R6 ;  /* 0x0000000603067c25 */ /* 0x000fe2000f8e0206 */
[----:B------:R-:W-:Y:S02]  /*0470*/  LEA R12, P0, R8, UR10, 0x3 ;  /* 0x0000000a080c7c11 */ /* 0x000fe4000f8018ff */
[----:B------:R-:W-:Y:S02]  /*0480*/  LEA R14, P1, R6, UR10, 0x3 ;  /* 0x0000000a060e7c11 */ /* 0x000fe4000f8218ff */
[----:B------:R-:W-:Y:S02]  /*0490*/  LEA.HI.X R13, R8, UR11, R9, 0x3, P0 ;  /* 0x0000000b080d7c11 */ /* 0x000fe400080f1c09 */
[----:B------:R-:W-:-:S03]  /*04a0*/  LEA.HI.X R15, R6, UR11, R7, 0x3, P1 ;  /* 0x0000000b060f7c11 */ /* 0x000fc600088f1c07 */
[----:B------:R-:W2:Y:S04]  /*04b0*/  LDG.E.64 R16, desc[UR4][R12.64] ;  /* 0x000000040c107981 */ /* 0x000ea8000c1e1b00 */
[----:B------:R-:W3:Y:S01]  /*04c0*/  LDG.E.64 R18, desc[UR4][R14.64] ;  /* 0x000000040e127981 */ /* 0x000ee2000c1e1b00 */
[----:B------:R-:W-:-:S05]  /*04d0*/  IMAD.IADD R8, R0, 0x1, R5 ;  /* 0x0000000100087824 */ /* 0x000fca00078e0205 */
[----:B------:R-:W-:-:S03]  /*04e0*/  SHF.R.S32.HI R9, RZ, 0x1f, R8 ;  /* 0x0000001fff097819 */ /* 0x000fc60000011408 */
[----:B------:R-:W-:-:S04]  /*04f0*/  IMAD.WIDE R20, R3, UR6, R8 ;  /* 0x0000000603147c25 */ /* 0x000fc8000f8e0208 */
[----:B------:R-:W-:Y:S01]  /*0500*/  IMAD.WIDE R10, R2, UR6, R8 ;  /* 0x00000006020a7c25 */ /* 0x000fe2000f8e0208 */
[----:B------:R-:W-:Y:S02]  /*0510*/  LEA R6, P1, R20, UR10, 0x3 ;  /* 0x0000000a14067c11 */ /* 0x000fe4000f8218ff */
[----:B------:R-:W-:Y:S02]  /*0520*/  LEA R4, P0, R10, UR10, 0x3 ;  /* 0x0000000a0a047c11 */ /* 0x000fe4000f8018ff */
[----:B------:R-:W-:Y:S02]  /*0530*/  LEA.HI.X R7, R20, UR11, R21, 0x3, P1 ;  /* 0x0000000b14077c11 */ /* 0x000fe400088f1c15 */
[----:B------:R-:W-:Y:S01]  /*0540*/  LEA.HI.X R5, R10, UR11, R11, 0x3, P0 ;  /* 0x0000000b0a057c11 */ /* 0x000fe200080f1c0b */
[----:B---3--:R-:W-:Y:S04]  /*0550*/  STG.E.64 desc[UR4][R12.64], R18 ;  /* 0x000000120c007986 */ /* 0x008fe8000c101b04 */
[----:B--2---:R0:W-:Y:S04]  /*0560*/  STG.E.64 desc[UR4][R14.64], R16 ;  /* 0x000000100e007986 */ /* 0x0041e8000c101b04 */
        /* <DEDUP_REMOVED lines=10> */
[----:B--2---:R-:W-:Y:S04]  /*0610*/  STG.E.64 desc[UR4][R4.64], R22 ;  /* 0x0000001604007986 */ /* 0x004fe8000c101b04 */
[----:B---3--:R1:W-:Y:S04]  /*0620*/  STG.E.64 desc[UR4][R6.64], R20 ;  /* 0x0000001406007986 */ /* 0x0083e8000c101b04 */
[----:B0-----:R-:W2:Y:S04]  /*0630*/  LDG.E.64 R14, desc[UR4][R10.64] ;  /* 0x000000040a0e7981 */ /* 0x001ea8000c1e1b00 */
        /* <DEDUP_REMOVED lines=9> */
[----:B--2---:R0:W-:Y:S04]  /*06d0*/  STG.E.64 desc[UR4][R8.64], R14 ;  /* 0x0000000e08007986 */ /* 0x0041e8000c101b04 */
[----:B---3--:R0:W-:Y:S04]  /*06e0*/  STG.E.64 desc[UR4][R10.64], R12 ;  /* 0x0000000c0a007986 */ /* 0x0081e8000c101b04 */
[----:B------:R-:W2:Y:S04]  /*06f0*/  LDG.E.64 R16, desc[UR4][R28.64] ;  /* 0x000000041c107981 */ /* 0x000ea8000c1e1b00 */
[----:B-1----:R-:W3:Y:S01]  /*0700*/  LDG.E.64 R6, desc[UR4][R26.64] ;  /* 0x000000041a067981 */ /* 0x002ee2000c1e1b00 */
[----:B------:R-:W-:-:S05]  /*0710*/  IMAD.IADD R5, R0, 0x1, R24 ;  /* 0x0000000100057824 */ /* 0x000fca00078e0218 */
[----:B------:R-:W-:Y:S01]  /*0720*/  ISETP.GE.AND P0, PT, R5, UR6, PT ;  /* 0x0000000605007c0c */ /* 0x000fe2000bf06270 */
[----:B--2---:R0:W-:Y:S04]  /*0730*/  STG.E.64 desc[UR4][R26.64], R16 ;  /* 0x000000101a007986 */ /* 0x0041e8000c101b04 */
[----:B---3--:R0:W-:Y:S08]  /*0740*/  STG.E.64 desc[UR4][R28.64], R6 ;  /* 0x000000061c007986 */ /* 0x0081f0000c101b04 */
[----:B------:R-:W-:Y:S05]  /*0750*/  @!P0 BRA `(.L_x_738) ;  /* 0xfffffffc00348947 */ /* 0x000fea000383ffff */
[----:B------:R-:W-:Y:S05]  /*0760*/  EXIT ;  /* 0x000000000000794d */ /* 0x000fea0003800000 */
.L_x_739:
        /* <DEDUP_REMOVED lines=9> */
.L_x_758:


//--------------------- .text._Z19copy_abs_col_kernelPKdPdii --------------------------
	.section	.text._Z19copy_abs_col_kernelPKdPdii,"ax",@progbits
	.align	128
        .global         _Z19copy_abs_col_kernelPKdPdii
        .type           _Z19copy_abs_col_kernelPKdPdii,@function
        .size           _Z19copy_abs_col_kernelPKdPdii,(.L_x_759 - _Z19copy_abs_col_kernelPKdPdii)
        .other          _Z19copy_abs_col_kernelPKdPdii,@"STO_CUDA_ENTRY STV_DEFAULT"
_Z19copy_abs_col_kernelPKdPdii:
.text._Z19copy_abs_col_kernelPKdPdii:
[----:B------:R-:W-:Y:S01]  /*0000*/  LDC R1, c[0x0][0x37c] ;  /* 0x0000df00ff017b82 */ /* 0x000fe20000000800 */
[----:B------:R-:W0:Y:S07]  /*0010*/  S2R R4, SR_TID.Y ;  /* 0x0000000000047919 */ /* 0x000e2e0000002200 */
[----:B------:R-:W-:Y:S01]  /*0020*/  S2UR UR4, SR_CTAID.Y ;  /* 0x00000000000479c3 */ /* 0x000fe20000002600 */
[----:B------:R-:W1:Y:S01]  /*0030*/  LDCU UR5, c[0x0][0x370] ;  /* 0x00006e00ff0577ac */ /* 0x000e620008000800 */
[----:B------:R-:W2:Y:S01]  /*0040*/  S2R R6, SR_TID.X ;  /* 0x0000000000067919 */ /* 0x000ea20000002100 */
[----:B------:R-:W3:Y:S05]  /*0050*/  LDCU UR8, c[0x0][0x360] ;  /* 0x00006c00ff0877ac */ /* 0x000eea0008000800 */
[----:B------:R-:W1:Y:S01]  /*0060*/  S2UR UR6, SR_CTAID.X ;  /* 0x00000000000679c3 */ /* 0x000e620000002500 */
[----:B------:R-:W4:Y:S07]  /*0070*/  LDCU.64 UR10, c[0x0][0x390] ;  /* 0x00007200ff0a77ac */ /* 0x000f2e0008000a00 */
[----:B------:R-:W0:Y:S01]  /*0080*/  LDC R5, c[0x0][0x364] ;  /* 0x0000d900ff057b82 */ /* 0x000e220000000800 */
[----:B----4-:R-:W-:-:S02]  /*0090*/  UIADD3 UR7, UPT, UPT, UR10, -UR11, URZ ;  /* 0x8000000b0a077290 */ /* 0x010fc4000fffe0ff */
[----:B-1----:R-:W-:Y:S01]  /*00a0*/  UIMAD UR4, UR4, UR5, UR6 ;  /* 0x00000005040472a4 */ /* 0x002fe2000f8e0206 */
[----:B------:R-:W1:Y:S05]  /*00b0*/  LDCU UR6, c[0x0][0x374] ;  /* 0x00006e80ff0677ac */ /* 0x000e6a0008000800 */
[----:B0-----:R-:W-:-:S04]  /*00c0*/  IMAD R11, R5, UR4, R4 ;  /* 0x00000004050b7c24 */ /* 0x001fc8000f8e0204 */
[----:B---3--:R-:W-:-:S04]  /*00d0*/  IMAD R11, R11, UR8, RZ ;  /* 0x000000080b0b7c24 */ /* 0x008fc8000f8e02ff */
[----:B--2---:R-:W-:Y:S01]  /*00e0*/  IMAD.IADD R7, R11, 0x1, R6 ;  /* 0x000000010b077824 */ /* 0x004fe200078e0206 */
[----:B-1----:R-:W-:-:S04]  /*00f0*/  UIMAD UR5, UR5, UR6, URZ ;  /* 0x00000006050572a4 */ /* 0x002fc8000f8e02ff */
[----:B------:R-:W-:-:S13]  /*0100*/  ISETP.GE.AND P0, PT, R7, UR7, PT ;  /* 0x0000000707007c0c */ /* 0x000fda000bf06270 */
[----:B------:R-:W-:Y:S05]  /*0110*/  @P0 EXIT ;  /* 0x000000000000094d */ /* 0x000fea0003800000 */
[----:B------:R-:W-:Y:S01]  /*0120*/  UIMAD UR6, UR5, UR8, URZ ;  /* 0x00000008050672a4 */ /* 0x000fe2000f8e02ff */
[----:B------:R-:W-:Y:S01]  /*0130*/  BSSY.RECONVERGENT B0, `(.L_x_740) ;  /* 0x0000038000007945 */ /* 0x000fe20003800200 */
[----:B------:R-:W-:Y:S01]  /*0140*/  UIADD3 UR4, UPT, UPT, UR4, UR5, URZ ;  /* 0x0000000504047290 */ /* 0x000fe2000fffe0ff */
[----:B------:R-:W0:Y:S03]  /*0150*/  LDCU.64 UR12, c[0x0][0x380] ;  /* 0x00007000ff0c77ac */ /* 0x000e260008000a00 */
[C---:B------:R-:W-:Y:S02]  /*0160*/  IMAD R0, R5.reuse, UR6, RZ ;  /* 0x0000000605007c24 */ /* 0x040fe4000f8e02ff */
[----:B------:R-:W-:Y:S01]  /*0170*/  IMAD R5, R5, UR4, R4 ;  /* 0x0000000405057c24 */ /* 0x000fe2000f8e0204 */
[----:B------:R-:W-:Y:S01]  /*0180*/  USHF.R.S32.HI UR6, URZ, 0x1f, UR11 ;  /* 0x0000001fff067899 */ /* 0x000fe2000801140b */
[----:B------:R-:W1:Y:S01]  /*0190*/  I2F.U32.RP R8, R0 ;  /* 0x0000000000087306 */ /* 0x000e620000209000 */
[----:B------:R-:W-:Y:S01]  /*01a0*/  IADD3 R9, PT, PT, RZ, -R0, RZ ;  /* 0x80000000ff097210 */ /* 0x000fe20007ffe0ff */
[----:B------:R-:W-:Y:S01]  /*01b0*/  IMAD R5, R5, UR8, R6 ;  /* 0x0000000805057c24 */ /* 0x000fe2000f8e0206 */
[----:B------:R-:W-:Y:S01]  /*01c0*/  ISETP.NE.U32.AND P2, PT, R0, RZ, PT ;  /* 0x000000ff0000720c */ /* 0x000fe20003f45070 */
[----:B------:R-:W2:Y:S03]  /*01d0*/  LDCU.64 UR4, c[0x0][0x358] ;  /* 0x00006b00ff0477ac */ /* 0x000ea60008000a00 */
[C---:B------:R-:W-:Y:S01]  /*01e0*/  ISETP.GE.AND P0, PT, R5.reuse, UR7, PT ;  /* 0x0000000705007c0c */ /* 0x040fe2000bf06270 */
[----:B------:R-:W3:Y:S01]  /*01f0*/  LDCU.64 UR8, c[0x0][0x380] ;  /* 0x00007000ff0877ac */ /* 0x000ee20008000a00 */
[----:B------:R-:W-:Y:S01]  /*0200*/  VIMNMX R4, PT, PT, R5, UR7, !PT ;  /* 0x0000000705047c48 */ /* 0x000fe2000ffe0100 */
[----:B-1----:R-:W1:Y:S02]  /*0210*/  MUFU.RCP R8, R8 ;  /* 0x0000000800087308 */ /* 0x002e640000001000 */
[----:B-1----:R-:W-:Y:S01]  /*0220*/  VIADD R2, R8, 0xffffffe ;  /* 0x0ffffffe08027836 */ /* 0x002fe20000000000 */
[----:B------:R-:W-:-:S05]  /*0230*/  SEL R8, RZ, 0x1, P0 ;  /* 0x00000001ff087807 */ /* 0x000fca0000000000 */
[----:B------:R1:W4:Y:S01]  /*0240*/  F2I.FTZ.U32.TRUNC.NTZ R3, R2 ;  /* 0x0000000200037305 */ /* 0x000322000021f000 */
[----:B------:R-:W-:Y:S01]  /*0250*/  IADD3 R5, PT, PT, R4, -R5, -R8 ;  /* 0x8000000504057210 */ /* 0x000fe20007ffe808 */
[----:B-1----:R-:W-:Y:S02]  /*0260*/  IMAD.MOV.U32 R2, RZ, RZ, RZ ;  /* 0x000000ffff027224 */ /* 0x002fe400078e00ff */
[----:B----4-:R-:W-:-:S04]  /*0270*/  IMAD R9, R9, R3, RZ ;  /* 0x0000000309097224 */ /* 0x010fc800078e02ff */
[----:B------:R-:W-:-:S06]  /*0280*/  IMAD.HI.U32 R10, R3, R9, R2 ;  /* 0x00000009030a7227 */ /* 0x000fcc00078e0002 */
[----:B------:R-:W-:-:S04]  /*0290*/  IMAD.HI.U32 R9, R10, R5, RZ ;  /* 0x000000050a097227 */ /* 0x000fc800078e00ff */
[----:B------:R-:W-:-:S04]  /*02a0*/  IMAD.MOV R2, RZ, RZ, -R9 ;  /* 0x000000ffff027224 */ /* 0x000fc800078e0a09 */
[----:B------:R-:W-:Y:S02]  /*02b0*/  IMAD R5, R0, R2, R5 ;  /* 0x0000000200057224 */ /* 0x000fe400078e0205 */
[----:B------:R-:W1:Y:S03]  /*02c0*/  LDC.64 R2, c[0x0][0x388] ;  /* 0x0000e200ff027b82 */ /* 0x000e660000000a00 */
[----:B------:R-:W-:-:S13]  /*02d0*/  ISETP.GE.U32.AND P0, PT, R5, R0, PT ;  /* 0x000000000500720c */ /* 0x000fda0003f06070 */
[----:B------:R-:W-:Y:S01]  /*02e0*/  @P0 IADD3 R5, PT, PT, -R0, R5, RZ ;  /* 0x0000000500050210 */ /* 0x000fe20007ffe1ff */
[----:B------:R-:W-:-:S03]  /*02f0*/  @P0 VIADD R9, R9, 0x1 ;  /* 0x0000000109090836 */ /* 0x000fc60000000000 */
[----:B------:R-:W-:Y:S01]  /*0300*/  ISETP.GE.U32.AND P1, PT, R5, R0, PT ;  /* 0x000000000500720c */ /* 0x000fe20003f26070 */
[----:B------:R-:W-:-:S12]  /*0310*/  IMAD.U32 R5, RZ, RZ, UR6 ;  /* 0x00000006ff057e24 */ /* 0x000fd8000f8e00ff */
[----:B------:R-:W-:Y:S01]  /*0320*/  @P1 VIADD R9, R9, 0x1 ;  /* 0x0000000109091836 */ /* 0x000fe20000000000 */
[----:B------:R-:W-:-:S04]  /*0330*/  @!P2 LOP3.LUT R9, RZ, R0, RZ, 0x33, !PT ;  /* 0x00000000ff09a212 */ /* 0x000fc800078e33ff */
[----:B------:R-:W-:-:S04]  /*0340*/  IADD3 R10, PT, PT, R8, R9, RZ ;  /* 0x00000009080a7210 */ /* 0x000fc80007ffe0ff */
[C---:B------:R-:W-:Y:S02]  /*0350*/  LOP3.LUT R4, R10.reuse, 0x3, RZ, 0xc0, !PT ;  /* 0x000000030a047812 */ /* 0x040fe400078ec0ff */
[----:B------:R-:W-:Y:S02]  /*0360*/  ISETP.GE.U32.AND P0, PT, R10, 0x3, PT ;  /* 0x000000030a00780c */ /* 0x000fe40003f06070 */
[----:B------:R-:W-:Y:S01]  /*0370*/  ISETP.NE.AND P1, PT, R4, 0x3, PT ;  /* 0x000000030400780c */ /* 0x000fe20003f25270 */
[----:B------:R-:W-:-:S12]  /*0380*/  IMAD.U32 R4, RZ, RZ, UR11 ;  /* 0x0000000bff047e24 */ /* 0x000fd8000f8e00ff */
[----:B0123--:R-:W-:Y:S05]  /*0390*/  @!P1 BRA `(.L_x_741) ;  /* 0x0000000000449947 */ /* 0x00ffea0003800000 */
[----:B------:R-:W0:Y:S01]  /*03a0*/  LDC.64 R8, c[0x0][0x388] ;  /* 0x0000e200ff087b82 */ /* 0x000e220000000a00 */
[----:B------:R-:W-:Y:S02]  /*03b0*/  IADD3 R10, PT, PT, R10, 0x1, RZ ;  /* 0x000000010a0a7810 */ /* 0x000fe40007ffe0ff */
[----:B------:R-:W-:Y:S02]  /*03c0*/  IADD3 R17, PT, PT, R11, UR11, R6 ;  /* 0x0000000b0b117c10 */ /* 0x000fe4000fffe006 */
[----:B------:R-:W-:-:S05]  /*03d0*/  LOP3.LUT R10, R10, 0x3, RZ, 0xc0, !PT ;  /* 0x000000030a0a7812 */ /* 0x000fca00078ec0ff */
[----:B------:R-:W-:-:S07]  /*03e0*/  IMAD.MOV R6, RZ, RZ, -R10 ;  /* 0x000000ffff067224 */ /* 0x000fce00078e0a0a */
.L_x_742:
[----:B-1----:R-:W-:-:S03]  /*03f0*/  IMAD.WIDE R10, R17, UR10, R4 ;  /* 0x0000000a110a7c25 */ /* 0x002fc6000f8e0204 */
[----:B------:R-:W-:-:S04]  /*0400*/  LEA R12, P1, R10, UR8, 0x3 ;  /* 0x000000080a0c7c11 */ /* 0x000fc8000f8218ff */
[----:B------:R-:W-:-:S05]  /*0410*/  LEA.HI.X R13, R10, UR9, R11, 0x3, P1 ;  /* 0x000000090a0d7c11 */ /* 0x000fca00088f1c0b */
[----:B------:R-:W2:Y:S01]  /*0420*/  LDG.E.64 R10, desc[UR4][R12.64] ;  /* 0x000000040c0a7981 */ /* 0x000ea2000c1e1b00 */
[----:B------:R-:W-:Y:S02]  /*0430*/  VIADD R6, R6, 0x1 ;  /* 0x0000000106067836 */ /* 0x000fe40000000000 */
[----:B------:R-:W-:-:S03]  /*0440*/  IMAD.IADD R17, R0, 0x1, R17 ;  /* 0x0000000100117824 */ /* 0x000fc600078e0211 */
[----:B------:R-:W-:Y:S01]  /*0450*/  ISETP.NE.AND P1, PT, R6, RZ, PT ;  /* 0x000000ff0600720c */ /* 0x000fe20003f25270 */
[----:B--2---:R-:W-:Y:S01]  /*0460*/  DADD R14, -RZ, |R10| ;  /* 0x00000000ff0e7229 */ /* 0x004fe2000000050a */
[----:B0-----:R-:W-:Y:S01]  /*0470*/  IMAD.WIDE R10, R7, 0x8, R8 ;  /* 0x00000008070a7825 */ /* 0x001fe200078e0208 */
[----:B------:R-:W-:-:S05]  /*0480*/  IADD3 R7, PT, PT, R0, R7, RZ ;  /* 0x0000000700077210 */ /* 0x000fca0007ffe0ff */
[----:B------:R1:W-:Y:S05]  /*0490*/  STG.E.64 desc[UR4][R10.64], R14 ;  /* 0x0000000e0a007986 */ /* 0x0003ea000c101b04 */
[----:B------:R-:W-:Y:S05]  /*04a0*/  @P1 BRA `(.L_x_742) ;  /* 0xfffffffc00d01947 */ /* 0x000fea000383ffff */
.L_x_741:
[----:B------:R-:W-:Y:S05]  /*04b0*/  BSYNC.RECONVERGENT B0 ;  /* 0x0000000000007941 */ /* 0x000fea0003800200 */
.L_x_740:
[----:B------:R-:W-:Y:S05]  /*04c0*/  @!P0 EXIT ;  /* 0x000000000000894d */ /* 0x000fea0003800000 */
.L_x_743:
[----:B01----:R-:W-:-:S05]  /*04d0*/  IADD3 R11, PT, PT, R7, UR11, RZ ;  /* 0x0000000b070b7c10 */ /* 0x003fca000fffe0ff */
[----:B------:R-:W-:-:S03]  /*04e0*/  IMAD.WIDE R8, R11, UR10, R4 ;  /* 0x0000000a0b087c25 */ /* 0x000fc6000f8e0204 */
[----:B------:R-:W-:-:S04]  /*04f0*/  LEA R12, P0, R8, UR12, 0x3 ;  /* 0x0000000c080c7c11 */ /* 0x000fc8000f8018ff */
[----:B------:R-:W-:-:S05]  /*0500*/  LEA.HI.X R13, R8, UR13, R9, 0x3, P0 ;  /* 0x0000000d080d7c11 */ /* 0x000fca00080f1c09 */
[----:B------:R-:W2:Y:S01]  /*0510*/  LDG.E.64 R8, desc[UR4][R12.64] ;  /* 0x000000040c087981 */ /* 0x000ea2000c1e1b00 */
[----:B------:R-:W-:Y:S02]  /*0520*/  IMAD.IADD R17, R0, 0x1, R11 ;  /* 0x0000000100117824 */ /* 0x000fe400078e020b */
[----:B------:R-:W-:-:S04]  /*0530*/  IMAD.WIDE R22, R7, 0x8, R2 ;  /* 0x0000000807167825 */ /* 0x000fc800078e0202 */
[----:B------:R-:W-:-:S03]  /*0540*/  IMAD.WIDE R10, R17, UR10, R4 ;  /* 0x0000000a110a7c25 */ /* 0x000fc6000f8e0204 */
[----:B------:R-:W-:-:S04]  /*0550*/  LEA R14, P0, R10, UR12, 0x3 ;  /* 0x0000000c0a0e7c11 */ /* 0x000fc8000f8018ff */
[----:B------:R-:W-:Y:S01]  /*0560*/  LEA.HI.X R15, R10, UR13, R11, 0x3, P0 ;  /* 0x0000000d0a0f7c11 */ /* 0x000fe200080f1c0b */
[----:B--2---:R-:W-:-:S07]  /*0570*/  DADD R18, -RZ, |R8| ;  /* 0x00000000ff127229 */ /* 0x004fce0000000508 */
[----:B------:R0:W-:Y:S04]  /*0580*/  STG.E.64 desc[UR4][R22.64], R18 ;  /* 0x0000001216007986 */ /* 0x0001e8000c101b04 */
[----:B------:R-:W2:Y:S01]  /*0590*/  LDG.E.64 R8, desc[UR4][R14.64] ;  /* 0x000000040e087981 */ /* 0x000ea2000c1e1b00 */
[----:B------:R-:W-:-:S05]  /*05a0*/  IADD3 R25, PT, PT, R0, R17, RZ ;  /* 0x0000001100197210 */ /* 0x000fca0007ffe0ff */
[----:B------:R-:W-:-:S03]  /*05b0*/  IMAD.WIDE R10, R25, UR10, R4 ;  /* 0x0000000a190a7c25 */ /* 0x000fc6000f8e0204 */
[----:B------:R-:W-:-:S04]  /*05c0*/  LEA R16, P0, R10, UR12, 0x3 ;  /* 0x0000000c0a107c11 */ /* 0x000fc8000f8018ff */
[----:B------:R-:W-:Y:S01]  /*05d0*/  LEA.HI.X R17, R10, UR13, R11, 0x3, P0 ;  /* 0x0000000d0a117c11 */ /* 0x000fe200080f1c0b */
[----:B--2---:R-:W-:Y:S01]  /*05e0*/  DADD R20, -RZ, |R8| ;  /* 0x00000000ff147229 */ /* 0x004fe20000000508 */
[----:B------:R-:W-:-:S06]  /*05f0*/  IMAD.WIDE R8, R0, 0x8, R22 ;  /* 0x0000000800087825 */ /* 0x000fcc00078e0216 */
[----:B------:R1:W-:Y:S04]  /*0600*/  STG.E.64 desc[UR4][R8.64], R20 ;  /* 0x0000001408007986 */ /* 0x0003e8000c101b04 */
[----:B------:R-:W0:Y:S01]  /*0610*/  LDG.E.64 R10, desc[UR4][R16.64] ;  /* 0x00000004100a7981 */ /* 0x000e22000c1e1b00 */
[----:B------:R-:W-:-:S04]  /*0620*/  IMAD.IADD R13, R0, 0x1, R25 ;  /* 0x00000001000d7824 */ /* 0x000fc800078e0219 */
[----:B------:R-:W-:-:S03]  /*0630*/  IMAD.WIDE R12, R13, UR10, R4 ;  /* 0x0000000a0d0c7c25 */ /* 0x000fc6000f8e0204 */
[----:B------:R-:W-:-:S04]  /*0640*/  LEA R14, P0, R12, UR12, 0x3 ;  /* 0x0000000c0c0e7c11 */ /* 0x000fc8000f8018ff */
[----:B------:R-:W-:Y:S01]  /*0650*/  LEA.HI.X R15, R12, UR13, R13, 0x3, P0 ;  /* 0x0000000d0c0f7c11 */ /* 0x000fe200080f1c0d */
[----:B0-----:R-:W-:Y:S01]  /*0660*/  DADD R18, -RZ, |R10| ;  /* 0x00000000ff127229 */ /* 0x001fe2000000050a */
[----:B------:R-:W-:-:S06]  /*0670*/  IMAD.WIDE R10, R0, 0x8, R8 ;  /* 0x00000008000a7825 */ /* 0x000fcc00078e0208 */
[----:B------:R0:W-:Y:S04]  /*0680*/  STG.E.64 desc[UR4][R10.64], R18 ;  /* 0x000000120a007986 */ /* 0x0001e8000c101b04 */
[----:B------:R-:W2:Y:S01]  /*0690*/  LDG.E.64 R12, desc[UR4][R14.64] ;  /* 0x000000040e0c7981 */ /* 0x000ea2000c1e1b00 */
[C---:B-1----:R-:W-:Y:S01]  /*06a0*/  IMAD.WIDE R8, R0.reuse, 0x8, R10 ;  /* 0x0000000800087825 */ /* 0x042fe200078e020a */
[----:B------:R-:W-:-:S04]  /*06b0*/  LEA R7, R0, R7, 0x2 ;  /* 0x0000000700077211 */ /* 0x000fc800078e10ff */
[----:B------:R-:W-:Y:S01]  /*06c0*/  ISETP.GE.AND P0, PT, R7, UR7, PT ;  /* 0x0000000707007c0c */ /* 0x000fe2000bf06270 */
[----:B--2---:R-:W-:-:S07]  /*06d0*/  DADD R12, -RZ, |R12| ;  /* 0x00000000ff0c7229 */ /* 0x004fce000000050c */
[----:B------:R0:W-:Y:S05]  /*06e0*/  STG.E.64 desc[UR4][R8.64], R12 ;  /* 0x0000000c08007986 */ /* 0x0001ea000c101b04 */
[----:B------:R-:W-:Y:S05]  /*06f0*/  @!P0 BRA `(.L_x_743) ;  /* 0xfffffffc00748947 */ /* 0x000fea000383ffff */
[----:B------:R-:W-:Y:S05]  /*0700*/  EXIT ;  /* 0x000000000000794d */ /* 0x000fea0003800000 */
.L_x_744:
        /* <DEDUP_REMOVED lines=15> */
.L_x_759:


//--------------------- .nv.shared._ZN3cub18CUB_300001_SM_10006detail11EmptyKernelIvEEvv --------------------------
	.section	.nv.shared._ZN3cub18CUB_300001_SM_10006detail11EmptyKernelIvEEvv,"aw",@nobits
	.sectionflags	@""
	.align	16
	.zero		1024


//--------------------- .nv.shared.reserved.0     --------------------------
	.section	.nv.shared.reserved.0,"aw",@nobits
	.weak		__nv_reservedSMEM_offset_0_alias
	.size		__nv_reservedSMEM_offset_0_alias, 0, 64
	.other		__nv_reservedSMEM_offset_0_alias,@"STO_CUDA_RESERVED_SHARED STV_DEFAULT"
__nv_reservedSMEM_offset_0_alias:
	.zero		0
	.zero		64


//--------------------- .nv.global                --------------------------
	.section	.nv.global,"aw",@nobits
.nv.global:
	.type		_ZN34_INTERNAL_7fdcf2c6_4_k_cu_04d548f46thrust24THRUST_300001_SM_1000_NS12placeholders2_8E,@object
	.size		_ZN34_INTERNAL_7fdcf2c6_4_k_cu_04d548f46thrust24THRUST_300001_SM_1000_NS12placeholders2_8E,(_ZN34_INTERNAL_7fdcf2c6_4_k_cu_04d548f44cuda3std3__436_GLOBAL__N__7fdcf2c6_4_k_cu_04d548f46ignoreE - _ZN34_INTERNAL_7fdcf2c6_4_k_cu_04d548f46thrust24THRUST_300001_SM_1000_NS12placeholders2_8E)
_ZN34_INTERNAL_7fdcf2c6_4_k_cu_04d548f46thrust24THRUST_300001_SM_1000_NS12placeholders2_8E:
	.zero		1
	.type		_ZN34_INTERNAL_7fdcf2c6_4_k_cu_04d548f44cuda3std3__436_GLOBAL__N__7fdcf2c6_4_k_cu_04d548f46ignoreE,@object
	.size		_ZN34_INTERNAL_7fdcf2c6_4_k_cu_04d548f44cuda3std3__436_GLOBAL__N__7fdcf2c6_4_k_cu_04d548f46ignoreE,(_ZN34_INTERNAL_7fdcf2c6_4_k_cu_04d548f44cuda3std6ranges3__45__cpo4dataE - _ZN34_INTERNAL_7fdcf2c6_4_k_cu_04d548f44cuda3std3__436_GLOBAL__N__7fdcf2c6_4_k_cu_04d548f46ignoreE)
_ZN34_INTERNAL_7fdcf2c6_4_k_cu_04d548f44cuda3std3__436_GLOBAL__N__7fdcf2c6_4_k_cu_04d548f46ignoreE:
	.zero		1
	.type		_ZN34_INTERNAL_7fdcf2c6_4_k_cu_04d548f44cuda3std6ranges3__45__cpo4dataE,@object
	.size		_ZN34_INTERNAL_7fdcf2c6_4_k_cu_04d548f44cuda3std6ranges3__45__cpo4dataE,(_ZN34_INTERNAL_7fdcf2c6_4_k_cu_04d548f46thrust24THRUST_300001_SM_1000_NS6system3cpp3parE - _ZN34_INTERNAL_7fdcf2c6_4_k_cu_04d548f44cuda3std6ranges3__45__cpo4dataE)
_ZN34_INTERNAL_7fdcf2c6_4_k_cu_04d548f44cuda3std6ranges3__45__cpo4dataE:
	.zero		1
	.type		_ZN34_INTERNAL_7fdcf2c6_4_k_cu_04d548f46thrust24THRUST_300001_SM_1000_NS6system3cpp3parE,@object
	.size		_ZN34_INTERNAL_7fdcf2c6_4_k_cu_04d548f46thrust24THRUST_300001_SM_1000_NS6system3cpp3parE,(_ZN34_INTERNAL_7fdcf2c6_4_k_cu_04d548f44cuda3std3__45__cpo5beginE - _ZN34_INTERNAL_7fdcf2c6_4_k_cu_04d548f46thrust24THRUST_300001_SM_1000_NS6system3cpp3parE)
_ZN34_INTERNAL_7fdcf2c6_4_k_cu_04d548f46thrust24THRUST_300001_SM_1000_NS6system3cpp3parE:
	.zero		1
	.type		_ZN34_INTERNAL_7fdcf2c6_4_k_cu_04d548f44cuda3std3__45__cpo5beginE,@object
	.size		_ZN34_INTERNAL_7fdcf2c6_4_k_cu_04d548f44cuda3std3__45__cpo5beginE,(_ZN34_INTERNAL_7fdcf2c6_4_k_cu_04d548f44cuda3std6ranges3__45__cpo5beginE - _ZN34_INTERNAL_7fdcf2c6_4_k_cu_04d548f44cuda3std3__45__cpo5beginE)
_ZN34_INTERNAL_7fdcf2c6_4_k_cu_04d548f44cuda3std3__45__cpo5beginE:
	.zero		1
	.type		_ZN34_INTERNAL_7fdcf2c6_4_k_cu_04d548f44cuda3std6ranges3__45__cpo5beginE,@object
	.size		_ZN34_INTERNAL_7fdcf2c6_4_k_cu_04d548f44cuda3std6ranges3__45__cpo5beginE,(_ZN34_INTERNAL_7fdcf2c6_4_k_cu_04d548f46thrust24THRUST_300001_SM_1000_NS6deviceE - _ZN34_INTERNAL_7fdcf2c6_4_k_cu_04d548f44cuda3std6ranges3__45__cpo5beginE)
_ZN34_INTERNAL_7fdcf2c6_4_k_cu_04d548f44cuda3std6ranges3__45__cpo5beginE:
	.zero		1
	.type		_ZN34_INTERNAL_7fdcf2c6_4_k_cu_04d548f46thrust24THRUST_300001_SM_1000_NS6deviceE,@object
	.size		_ZN34_INTERNAL_7fdcf2c6_4_k_cu_04d548f46thrust24THRUST_300001_SM_1000_NS6deviceE,(_ZN34_INTERNAL_7fdcf2c6_4_k_cu_04d548f44cuda3std3__47nulloptE - _ZN34_INTERNAL_7fdcf2c6_4_k_cu_04d548f46thrust24THRUST_300001_SM_1000_NS6deviceE)
_ZN34_INTERNAL_7fdcf2c6_4_k_cu_04d548f46thrust24THRUST_300001_SM_1000_NS6deviceE:
	.zero		1
	.type		_ZN34_INTERNAL_7fdcf2c6_4_k_cu_04d548f44cuda3std3__47nulloptE,@object
	.size		_ZN34_INTERNAL_7fdcf2c6_4_k_cu_04d548f44cuda3std3__47nulloptE,(_ZN34_INTERNAL_7fdcf2c6_4_k_cu_04d548f44cuda3std6ranges3__45__cpo8distanceE - _ZN34_INTERNAL_7fdcf2c6_4_k_cu_04d548f44cuda3std3__47nulloptE)
_ZN34_INTERNAL_7fdcf2c6_4_k_cu_04d548f44cuda3std3__47nulloptE:
	.zero		1
	.type		_ZN34_INTERNAL_7fdcf2c6_4_k_cu_04d548f44cuda3std6ranges3__45__cpo8distanceE,@object
	.size		_ZN34_INTERNAL_7fdcf2c6_4_k_cu_04d548f44cuda3std6ranges3__45__cpo8distanceE,(_ZN34_INTERNAL_7fdcf2c6_4_k_cu_04d548f46thrust24THRUST_300001_SM_1000_NS12placeholders2_4E - _ZN34_INTERNAL_7fdcf2c6_4_k_cu_04d548f44cuda3std6ranges3__45__cpo8distanceE)
_ZN34_INTERNAL_7fdcf2c6_4_k_cu_04d548f44cuda3std6ranges3__45__cpo8distanceE:
	.zero		1
	.type		_ZN34_INTERNAL_7fdcf2c6_4_k_cu_04d548f46thrust24THRUST_300001_SM_1000_NS12placeholders2_4E,@object
	.size		_ZN34_INTERNAL_7fdcf2c6_4_k_cu_04d548f46thrust24THRUST_300001_SM_1000_NS12placeholders2_4E,(_ZN34_INTERNAL_7fdcf2c6_4_k_cu_04d548f44cuda3std3__45__cpo6rbeginE - _ZN34_INTERNAL_7fdcf2c6_4_k_cu_04d548f46thrust24THRUST_300001_SM_1000_NS12placeholders2_4E)
_ZN34_INTERNAL_7fdcf2c6_4_k_cu_04d548f46thrust24THRUST_300001_SM_1000_NS12placeholders2_4E:
	.zero		1
	.type		_ZN34_INTERNAL_7fdcf2c6_4_k_cu_04d548f44cuda3std3__45__cpo6rbeginE,@object
	.size		_ZN34_INTERNAL_7fdcf2c6_4_k_cu_04d548f44cuda3std3__45__cpo6rbeginE,(_ZN34_INTERNAL_7fdcf2c6_4_k_cu_04d548f44cuda3std6ranges3__45__cpo7advanceE - _ZN34_INTERNAL_7fdcf2c6_4_k_cu_04d548f44cuda3std3__45__cpo6rbeginE)
_ZN34_INTERNAL_7fdcf2c6_4_k_cu_04d548f44cuda3std3__45__cpo6rbeginE:
	.zero		1
	.type		_ZN34_INTERNAL_7fdcf2c6_4_k_cu_04d548f44cuda3std6ranges3__45__cpo7advanceE,@object
	.size		_ZN34_INTERNAL_7fdcf2c6_4_k_cu_04d548f44cuda3std6ranges3__45__cpo7advanceE,(_ZN34_INTERNAL_7fdcf2c6_4_k_cu_04d548f46thrust24THRUST_300001_SM_1000_NS12placeholders3_10E - _ZN34_INTERNAL_7fdcf2c6_4_k_cu_04d548f44cuda3std6ranges3__45__cpo7advanceE)
_ZN34_INTERNAL_7fdcf2c6_4_k_cu_04d548f44cuda3std6ranges3__45__cpo7advanceE:
	.zero		1
	.type		_ZN34_INTERNAL_7fdcf2c6_4_k_cu_04d548f46thrust24THRUST_300001_SM_1000_NS12placeholders3_10E,@object
	.size		_ZN34_INTERNAL_7fdcf2c6_4_k_cu_04d548f46thrust24THRUST_300001_SM_1000_NS12placeholders3_10E,(_ZN34_INTERNAL_7fdcf2c6_4_k_cu_04d548f44cuda3std3__48in_placeE - _ZN34_INTERNAL_7fdcf2c6_4_k_cu_04d548f46thrust24THRUST_300001_SM_1000_NS12placeholders3_10E)
_ZN34_INTERNAL_7fdcf2c6_4_k_cu_04d548f46thrust24THRUST_300001_SM_1000_NS12placeholders3_10E:
	.zero		1
	.type		_ZN34_INTERNAL_7fdcf2c6_4_k_cu_04d548f44cuda3std3__48in_placeE,@object
	.size		_ZN34_INTERNAL_7fdcf2c6_4_k_cu_04d548f44cuda3std3__48in_placeE,(_ZN34_INTERNAL_7fdcf2c6_4_k_cu_04d548f44cuda3std6ranges3__45__cpo4sizeE - _ZN34_INTERNAL_7fdcf2c6_4_k_cu_04d548f44cuda3std3__48in_placeE)
_ZN34_INTERNAL_7fdcf2c6_4_k_cu_04d548f44cuda3std3__48in_placeE:
	.zero		1
	.type		_ZN34_INTERNAL_7fdcf2c6_4_k_cu_04d548f44cuda3std6ranges3__45__cpo4sizeE,@object
	.size		_ZN34_INTERNAL_7fdcf2c6_4_k_cu_04d548f44cuda3std6ranges3__45__cpo4sizeE,(_ZN34_INTERNAL_7fdcf2c6_4_k_cu_04d548f46thrust24THRUST_300001_SM_1000_NS12placeholders2_2E - _ZN34_INTERNAL_7fdcf2c6_4_k_cu_04d548f44cuda3std6ranges3__45__cpo4sizeE)
_ZN34_INTERNAL_7fdcf2c6_4_k_cu_04d548f44cuda3std6ranges3__45__cpo4sizeE:
	.zero		1
	.type		_ZN34_INTERNAL_7fdcf2c6_4_k_cu_04d548f46thrust24THRUST_300001_SM_1000_NS12placeholders2_2E,@object
	.size		_ZN34_INTERNAL_7fdcf2c6_4_k_cu_04d548f46thrust24THRUST_300001_SM_1000_NS12placeholders2_2E,(_ZN34_INTERNAL_7fdcf2c6_4_k_cu_04d548f44cuda3std3__45__cpo6cbeginE - _ZN34_INTERNAL_7fdcf2c6_4_k_cu_04d548f46thrust24THRUST_300001_SM_1000_NS12placeholders2_2E)
_ZN34_INTERNAL_7fdcf2c6_4_k_cu_04d548f46thrust24THRUST_300001_SM_1000_NS12placeholders2_2E:
	.zero		1
	.type		_ZN34_INTERNAL_7fdcf2c6_4_k_cu_04d548f44cuda3std3__45__cpo6cbeginE,@object
	.size		_ZN34_INTERNAL_7fdcf2c6_4_k_cu_04d548f44cuda3std3__45__cpo6cbeginE,(_ZN34_INTERNAL_7fdcf2c6_4_k_cu_04d548f44cuda3std6ranges3__45__cpo6cbeginE - _ZN34_INTERNAL_7fdcf2c6_4_k_cu_04d548f44cuda3std3__45__cpo6cbeginE)
_ZN34_INTERNAL_7fdcf2c6_4_k_cu_04d548f44cuda3std3__45__cpo6cbeginE:
	.zero		1
	.type		_ZN34_INTERNAL_7fdcf2c6_4_k_cu_04d548f44cuda3std6ranges3__45__cpo6cbeginE,@object
	.size		_ZN34_INTERNAL_7fdcf2c6_4_k_cu_04d548f44cuda3std6ranges3__45__cpo6cbeginE,(_ZN34_INTERNAL_7fdcf2c6_4_k_cu_04d548f46thrust24THRUST_300001_SM_1000_NS12placeholders2_6E - _ZN34_INTERNAL_7fdcf2c6_4_k_cu_04d548f44cuda3std6ranges3__45__cpo6cbeginE)
_ZN34_INTERNAL_7fdcf2c6_4_k_cu_04d548f44cuda3std6ranges3__45__cpo6cbeginE:
	.zero		1
	.type		_ZN34_INTERNAL_7fdcf2c6_4_k_cu_04d548f46thrust24THRUST_300001_SM_1000_NS12placeholders2_6E,@object
	.size		_ZN34_INTERNAL_7fdcf2c6_4_k_cu_04d548f46thrust24THRUST_300001_SM_1000_NS12placeholders2_6E,(_ZN34_INTERNAL_7fdcf2c6_4_k_cu_04d548f44cuda3std3__45__cpo7crbeginE - _ZN34_INTERNAL_7fdcf2c6_4_k_cu_04d548f46thrust24THRUST_300001_SM_1000_NS12placeholders2_6E)
_ZN34_INTERNAL_7fdcf2c6_4_k_cu_04d548f46thrust24THRUST_300001_SM_1000_NS12placeholders2_6E:
	.zero		1
	.type		_ZN34_INTERNAL_7fdcf2c6_4_k_cu_04d548f44cuda3std3__45__cpo7crbeginE,@object
	.size		_ZN34_INTERNAL_7fdcf2c6_4_k_cu_04d548f44cuda3std3__45__cpo7crbeginE,(_ZN34_INTERNAL_7fdcf2c6_4_k_cu_04d548f44cuda3std6ranges3__45__cpo4nextE - _ZN34_INTERNAL_7fdcf2c6_4_k_cu_04d548f44cuda3std3__45__cpo7crbeginE)
_ZN34_INTERNAL_7fdcf2c6_4_k_cu_04d548f44cuda3std3__45__cpo7crbeginE:
	.zero		1
	.type		_ZN34_INTERNAL_7fdcf2c6_4_k_cu_04d548f44cuda3std6ranges3__45__cpo4nextE,@object
	.size		_ZN34_INTERNAL_7fdcf2c6_4_k_cu_04d548f44cuda3std6ranges3__45__cpo4nextE,(_ZN34_INTERNAL_7fdcf2c6_4_k_cu_04d548f44cuda3std6ranges3__45__cpo4swapE - _ZN34_INTERNAL_7fdcf2c6_4_k_cu_04d548f44cuda3std6ranges3__45__cpo4nextE)
_ZN34_INTERNAL_7fdcf2c6_4_k_cu_04d548f44cuda3std6ranges3__45__cpo4nextE:
	.zero		1
	.type		_ZN34_INTERNAL_7fdcf2c6_4_k_cu_04d548f44cuda3std6ranges3__45__cpo4swapE,@object
	.size		_ZN34_INTERNAL_7fdcf2c6_4_k_cu_04d548f44cuda3std6ranges3__45__cpo4swapE,(_ZN34_INTERNAL_7fdcf2c6_4_k_cu_04d548f46thrust24THRUST_300001_SM_1000_NS8cuda_cub10par_nosyncE - _ZN34_INTERNAL_7fdcf2c6_4_k_cu_04d548f44cuda3std6ranges3__45__cpo4swapE)
_ZN34_INTERNAL_7fdcf2c6_4_k_cu_04d548f44cuda3std6ranges3__45__cpo4swapE:
	.zero		1
	.type		_ZN34_INTERNAL_7fdcf2c6_4_k_cu_04d548f46thrust24THRUST_300001_SM_1000_NS8cuda_cub10par_nosyncE,@object
	.size		_ZN34_INTERNAL_7fdcf2c6_4_k_cu_04d548f46thrust24THRUST_300001_SM_1000_NS8cuda_cub10par_nosyncE,(_ZN34_INTERNAL_7fdcf2c6_4_k_cu_04d548f46thrust24THRUST_300001_SM_1000_NS3seqE - _ZN34_INTERNAL_7fdcf2c6_4_k_cu_04d548f46thrust24THRUST_300001_SM_1000_NS8cuda_cub10par_nosyncE)
_ZN34_INTERNAL_7fdcf2c6_4_k_cu_04d548f46thrust24THRUST_300001_SM_1000_NS8cuda_cub10par_nosyncE:
	.zero		1
	.type		_ZN34_INTERNAL_7fdcf2c6_4_k_cu_04d548f46thrust24THRUST_300001_SM_1000_NS3seqE,@object
	.size		_ZN34_INTERNAL_7fdcf2c6_4_k_cu_04d548f46thrust24THRUST_300001_SM_1000_NS3seqE,(_ZN34_INTERNAL_7fdcf2c6_4_k_cu_04d548f44cuda3std3__420unreachable_sentinelE - _ZN34_INTERNAL_7fdcf2c6_4_k_cu_04d548f46thrust24THRUST_300001_SM_1000_NS3seqE)
_ZN34_INTERNAL_7fdcf2c6_4_k_cu_04d548f46thrust24THRUST_300001_SM_1000_NS3seqE:
	.zero		1
	.type		_ZN34_INTERNAL_7fdcf2c6_4_k_cu_04d548f44cuda3std3__420unreachable_sentinelE,@object
	.size		_ZN34_INTERNAL_7fdcf2c6_4_k_cu_04d548f44cuda3std3__420unreachable_sentinelE,(_ZN34_INTERNAL_7fdcf2c6_4_k_cu_04d548f44cuda3std6ranges3__45__cpo5ssizeE - _ZN34_INTERNAL_7fdcf2c6_4_k_cu_04d548f44cuda3std3__420unreachable_sentinelE)
_ZN34_INTERNAL_7fdcf2c6_4_k_cu_04d548f44cuda3std3__420unreachable_sentinelE:
	.zero		1
	.type		_ZN34_INTERNAL_7fdcf2c6_4_k_cu_04d548f44cuda3std6ranges3__45__cpo5ssizeE,@object
	.size		_ZN34_INTERNAL_7fdcf2c6_4_k_cu_04d548f44cuda3std6ranges3__45__cpo5ssizeE,(_ZN34_INTERNAL_7fdcf2c6_4_k_cu_04d548f46thrust24THRUST_300001_SM_1000_NS12placeholders2_3E - _ZN34_INTERNAL_7fdcf2c6_4_k_cu_04d548f44cuda3std6ranges3__45__cpo5ssizeE)
_ZN34_INTERNAL_7fdcf2c6_4_k_cu_04d548f44cuda3std6ranges3__45__cpo5ssizeE:
	.zero		1
	.type		_ZN34_INTERNAL_7fdcf2c6_4_k_cu_04d548f46thrust24THRUST_300001_SM_1000_NS12placeholders2_3E,@object
	.size		_ZN34_INTERNAL_7fdcf2c6_4_k_cu_04d548f46thrust24THRUST_300001_SM_1000_NS12placeholders2_3E,(_ZN34_INTERNAL_7fdcf2c6_4_k_cu_04d548f44cuda3std3__45__cpo4cendE - _ZN34_INTERNAL_7fdcf2c6_4_k_cu_04d548f46thrust24THRUST_300001_SM_1000_NS12placeholders2_3E)
_ZN34_INTERNAL_7fdcf2c6_4_k_cu_04d548f46thrust24THRUST_300001_SM_1000_NS12placeholders2_3E:
	.zero		1
	.type		_ZN34_INTERNAL_7fdcf2c6_4_k_cu_04d548f44cuda3std3__45__cpo4cendE,@object
	.size		_ZN34_INTERNAL_7fdcf2c6_4_k_cu_04d548f44cuda3std3__45__cpo4cendE,(_ZN34_INTERNAL_7fdcf2c6_4_k_cu_04d548f44cuda3std6ranges3__45__cpo4cendE - _ZN34_INTERNAL_7fdcf2c6_4_k_cu_04d548f44cuda3std3__45__cpo4cendE)
_ZN34_INTERNAL_7fdcf2c6_4_k_cu_04d548f44cuda3std3__45__cpo4cendE:
	.zero		1
	.type		_ZN34_INTERNAL_7fdcf2c6_4_k_cu_04d548f44cuda3std6ranges3__45__cpo4cendE,@object
	.size		_ZN34_INTERNAL_7fdcf2c6_4_k_cu_04d548f44cuda3std6ranges3__45__cpo4cendE,(_ZN34_INTERNAL_7fdcf2c6_4_k_cu_04d548f46thrust24THRUST_300001_SM_1000_NS12placeholders2_7E - _ZN34_INTERNAL_7fdcf2c6_4_k_cu_04d548f44cuda3std6ranges3__45__cpo4cendE)
_ZN34_INTERNAL_7fdcf2c6_4_k_cu_04d548f44cuda3std6ranges3__45__cpo4cendE:
	.zero		1
	.type		_ZN34_INTERNAL_7fdcf2c6_4_k_cu_04d548f46thrust24THRUST_300001_SM_1000_NS12placeholders2_7E,@object
	.size		_ZN34_INTERNAL_7fdcf2c6_4_k_cu_04d548f46thrust24THRUST_300001_SM_1000_NS12placeholders2_7E,(_ZN34_INTERNAL_7fdcf2c6_4_k_cu_04d548f44cuda3std3__45__cpo5crendE - _ZN34_INTERNAL_7fdcf2c6_4_k_cu_04d548f46thrust24THRUST_300001_SM_1000_NS12placeholders2_7E)
_ZN34_INTERNAL_7fdcf2c6_4_k_cu_04d548f46thrust24THRUST_300001_SM_1000_NS12placeholders2_7E:
	.zero		1
	.type		_ZN34_INTERNAL_7fdcf2c6_4_k_cu_04d548f44cuda3std3__45__cpo5crendE,@object
	.size		_ZN34_INTERNAL_7fdcf2c6_4_k_cu_04d548f44cuda3std3__45__cpo5crendE,(_ZN34_INTERNAL_7fdcf2c6_4_k_cu_04d548f44cuda3std6ranges3__45__cpo4prevE - _ZN34_INTERNAL_7fdcf2c6_4_k_cu_04d548f44cuda3std3__45__cpo5crendE)
_ZN34_INTERNAL_7fdcf2c6_4_k_cu_04d548f44cuda3std3__45__cpo5crendE:
	.zero		1
	.type		_ZN34_INTERNAL_7fdcf2c6_4_k_cu_04d548f44cuda3std6ranges3__45__cpo4prevE,@object
	.size		_ZN34_INTERNAL_7fdcf2c6_4_k_cu_04d548f44cuda3std6ranges3__45__cpo4prevE,(_ZN34_INTERNAL_7fdcf2c6_4_k_cu_04d548f44cuda3std6ranges3__45__cpo9iter_moveE - _ZN34_INTERNAL_7fdcf2c6_4_k_cu_04d548f44cuda3std6ranges3__45__cpo4prevE)
_ZN34_INTERNAL_7fdcf2c6_4_k_cu_04d548f44cuda3std6ranges3__45__cpo4prevE:
	.zero		1
	.type		_ZN34_INTERNAL_7fdcf2c6_4_k_cu_04d548f44cuda3std6ranges3__45__cpo9iter_moveE,@object
	.size		_ZN34_INTERNAL_7fdcf2c6_4_k_cu_04d548f44cuda3std6ranges3__45__cpo9iter_moveE,(_ZN34_INTERNAL_7fdcf2c6_4_k_cu_04d548f46thrust24THRUST_300001_SM_1000_NS6system6detail10sequential3seqE - _ZN34_INTERNAL_7fdcf2c6_4_k_cu_04d548f44cuda3std6ranges3__45__cpo9iter_moveE)
_ZN34_INTERNAL_7fdcf2c6_4_k_cu_04d548f44cuda3std6ranges3__45__cpo9iter_moveE:
	.zero		1
	.type		_ZN34_INTERNAL_7fdcf2c6_4_k_cu_04d548f46thrust24THRUST_300001_SM_1000_NS6system6detail10sequential3seqE,@object
	.size		_ZN34_INTERNAL_7fdcf2c6_4_k_cu_04d548f46thrust24THRUST_300001_SM_1000_NS6system6detail10sequential3seqE,(_ZN34_INTERNAL_7fdcf2c6_4_k_cu_04d548f46thrust24THRUST_300001_SM_1000_NS12placeholders2_9E - _ZN34_INTERNAL_7fdcf2c6_4_k_cu_04d548f46thrust24THRUST_300001_SM_1000_NS6system6detail10sequential3seqE)
_ZN34_INTERNAL_7fdcf2c6_4_k_cu_04d548f46thrust24THRUST_300001_SM_1000_NS6system6detail10sequential3seqE:
	.zero		1
	.type		_ZN34_INTERNAL_7fdcf2c6_4_k_cu_04d548f46thrust24THRUST_300001_SM_1000_NS12placeholders2_9E,@object
	.size		_ZN34_INTERNAL_7fdcf2c6_4_k_cu_04d548f46thrust24THRUST_300001_SM_1000_NS12placeholders2_9E,(_ZN34_INTERNAL_7fdcf2c6_4_k_cu_04d548f44cuda3std3__419piecewise_constructE - _ZN34_INTERNAL_7fdcf2c6_4_k_cu_04d548f46thrust24THRUST_300001_SM_1000_NS12placeholders2_9E)
_ZN34_INTERNAL_7fdcf2c6_4_k_cu_04d548f46thrust24THRUST_300001_SM_1000_NS12placeholders2_9E:
	.zero		1
	.type		_ZN34_INTERNAL_7fdcf2c6_4_k_cu_04d548f44cuda3std3__419piecewise_constructE,@object
	.size		_ZN34_INTERNAL_7fdcf2c6_4_k_cu_04d548f44cuda3std3__419piecewise_constructE,(_ZN34_INTERNAL_7fdcf2c6_4_k_cu_04d548f44cuda3std6ranges3__45__cpo5cdataE - _ZN34_INTERNAL_7fdcf2c6_4_k_cu_04d548f44cuda3std3__419piecewise_constructE)
_ZN34_INTERNAL_7fdcf2c6_4_k_cu_04d548f44cuda3std3__419piecewise_constructE:
	.zero		1
	.type		_ZN34_INTERNAL_7fdcf2c6_4_k_cu_04d548f44cuda3std6ranges3__45__cpo5cdataE,@object
	.size		_ZN34_INTERNAL_7fdcf2c6_4_k_cu_04d548f44cuda3std6ranges3__45__cpo5cdataE,(_ZN34_INTERNAL_7fdcf2c6_4_k_cu_04d548f46thrust24THRUST_300001_SM_1000_NS12placeholders2_1E - _ZN34_INTERNAL_7fdcf2c6_4_k_cu_04d548f44cuda3std6ranges3__45__cpo5cdataE)
_ZN34_INTERNAL_7fdcf2c6_4_k_cu_04d548f44cuda3std6ranges3__45__cpo5cdataE:
	.zero		1
	.type		_ZN34_INTERNAL_7fdcf2c6_4_k_cu_04d548f46thrust24THRUST_300001_SM_1000_NS12placeholders2_1E,@object
	.size		_ZN34_INTERNAL_7fdcf2c6_4_k_cu_04d548f46thrust24THRUST_300001_SM_1000_NS12placeholders2_1E,(_ZN34_INTERNAL_7fdcf2c6_4_k_cu_04d548f44cuda3std3__45__cpo3endE - _ZN34_INTERNAL_7fdcf2c6_4_k_cu_04d548f46thrust24THRUST_300001_SM_1000_NS12placeholders2_1E)
_ZN34_INTERNAL_7fdcf2c6_4_k_cu_04d548f46thrust24THRUST_300001_SM_1000_NS12placeholders2_1E:
	.zero		1
	.type		_ZN34_INTERNAL_7fdcf2c6_4_k_cu_04d548f44cuda3std3__45__cpo3endE,@object
	.size		_ZN34_INTERNAL_7fdcf2c6_4_k_cu_04d548f44cuda3std3__45__cpo3endE,(_ZN34_INTERNAL_7fdcf2c6_4_k_cu_04d548f44cuda3std6ranges3__45__cpo3endE - _ZN34_INTERNAL_7fdcf2c6_4_k_cu_04d548f44cuda3std3__45__cpo3endE)
_ZN34_INTERNAL_7fdcf2c6_4_k_cu_04d548f44cuda3std3__45__cpo3endE:
	.zero		1
	.type		_ZN34_INTERNAL_7fdcf2c6_4_k_cu_04d548f44cuda3std6ranges3__45__cpo3endE,@object
	.size		_ZN34_INTERNAL_7fdcf2c6_4_k_cu_04d548f44cuda3std6ranges3__45__cpo3endE,(_ZN34_INTERNAL_7fdcf2c6_4_k_cu_04d548f46thrust24THRUST_300001_SM_1000_NS12placeholders2_5E - _ZN34_INTERNAL_7fdcf2c6_4_k_cu_04d548f44cuda3std6ranges3__45__cpo3endE)
_ZN34_INTERNAL_7fdcf2c6_4_k_cu_04d548f44cuda3std6ranges3__45__cpo3endE:
	.zero		1
	.type		_ZN34_INTERNAL_7fdcf2c6_4_k_cu_04d548f46thrust24THRUST_300001_SM_1000_NS12placeholders2_5E,@object
	.size		_ZN34_INTERNAL_7fdcf2c6_4_k_cu_04d548f46thrust24THRUST_300001_SM_1000_NS12placeholders2_5E,(_ZN34_INTERNAL_7fdcf2c6_4_k_cu_04d548f44cuda3std3__45__cpo4rendE - _ZN34_INTERNAL_7fdcf2c6_4_k_cu_04d548f46thrust24THRUST_300001_SM_1000_NS12placeholders2_5E)
_ZN34_INTERNAL_7fdcf2c6_4_k_cu_04d548f46thrust24THRUST_300001_SM_1000_NS12placeholders2_5E:
	.zero		1
	.type		_ZN34_INTERNAL_7fdcf2c6_4_k_cu_04d548f44cuda3std3__45__cpo4rendE,@object
	.size		_ZN34_INTERNAL_7fdcf2c6_4_k_cu_04d548f44cuda3std3__45__cpo4rendE,(_ZN34_INTERNAL_7fdcf2c6_4_k_cu_04d548f44cuda3std6ranges3__45__cpo9iter_swapE - _ZN34_INTERNAL_7fdcf2c6_4_k_cu_04d548f44cuda3std3__45__cpo4rendE)
_ZN34_INTERNAL_7fdcf2c6_4_k_cu_04d548f44cuda3std3__45__cpo4rendE:
	.zero		1
	.type		_ZN34_INTERNAL_7fdcf2c6_4_k_cu_04d548f44cuda3std6ranges3__45__cpo9iter_swapE,@object
	.size		_ZN34_INTERNAL_7fdcf2c6_4_k_cu_04d548f44cuda3std6ranges3__45__cpo9iter_swapE,(_ZN34_INTERNAL_7fdcf2c6_4_k_cu_04d548f44cuda3std3__48unexpectE - _ZN34_INTERNAL_7fdcf2c6_4_k_cu_04d548f44cuda3std6ranges3__45__cpo9iter_swapE)
_ZN34_INTERNAL_7fdcf2c6_4_k_cu_04d548f44cuda3std6ranges3__45__cpo9iter_swapE:
	.zero		1
	.type		_ZN34_INTERNAL_7fdcf2c6_4_k_cu_04d548f44cuda3std3__48unexpectE,@object
	.size		_ZN34_INTERNAL_7fdcf2c6_4_k_cu_04d548f44cuda3std3__48unexpectE,(_ZN34_INTERNAL_7fdcf2c6_4_k_cu_04d548f46thrust24THRUST_300001_SM_1000_NS8cuda_cub3parE - _ZN34_INTERNAL_7fdcf2c6_4_k_cu_04d548f44cuda3std3__48unexpectE)
_ZN34_INTERNAL_7fdcf2c6_4_k_cu_04d548f44cuda3std3__48unexpectE:
	.zero		1
	.type		_ZN34_INTERNAL_7fdcf2c6_4_k_cu_04d548f46thrust24THRUST_300001_SM_1000_NS8cuda_cub3parE,@object
	.size		_ZN34_INTERNAL_7fdcf2c6_4_k_cu_04d548f46thrust24THRUST_300001_SM_1000_NS8cuda_cub3parE,(.L_29 - _ZN34_INTERNAL_7fdcf2c6_4_k_cu_04d548f46thrust24THRUST_300001_SM_1000_NS8cuda_cub3parE)
_ZN34_INTERNAL_7fdcf2c6_4_k_cu_04d548f46thrust24THRUST_300001_SM_1000_NS8cuda_cub3parE:
	.zero		1
.L_29:


//--------------------- .nv.shared._ZN6thrust24THRUST_300001_SM_1000_NS8cuda_cub4core6detail13_kernel_agentINS1_8__reduce11ReduceAgentIPN4cuda3std3__45tupleIJdlEEESC_SB_lNS1_9__extrema9arg_max_fIdlNS9_4lessIdEEEEEEJSC_SC_iSH_EEEvDpT0_ --------------------------
	.section	.nv.shared._ZN6thrust24THRUST_300001_SM_1000_NS8cuda_cub4core6detail13_kernel_agentINS1_8__reduce11ReduceAgentIPN4cuda3std3__45tupleIJdlEEESC_SB_lNS1_9__extrema9arg_max_fIdlNS9_4lessIdEEEEEEJSC_SC_iSH_EEEvDpT0_,"aw",@nobits
	.sectionflags	@""
	.align	16
	.zero		1024


//--------------------- .nv.shared._ZN6thrust24THRUST_300001_SM_1000_NS8cuda_cub4core6detail13_kernel_agentINS1_8__reduce10DrainAgentIlEEJN3cub18CUB_300001_SM_10009GridQueueIyEElEEEvDpT0_ --------------------------
	.section	.nv.shared._ZN6thrust24THRUST_300001_SM_1000_NS8cuda_cub4core6detail13_kernel_agentINS1_8__reduce10DrainAgentIlEEJN3cub18CUB_300001_SM_10009GridQueueIyEElEEEvDpT0_,"aw",@nobits
	.sectionflags	@""
	.align	16
	.zero		1024


//--------------------- .nv.shared._ZN6thrust24THRUST_300001_SM_1000_NS8cuda_cub4core6detail13_kernel_agentINS1_8__reduce11ReduceAgentINS0_12zip_iteratorIN4cuda3std3__45tupleIJNS0_10device_ptrIdEENS0_17counting_iteratorIlNS0_11use_defaultESF_SF_EEEEEEEPNSB_IJdlEEESJ_lNS1_9__extrema9arg_max_fIdlNSA_4lessIdEEEEEEJSI_SK_lN3cub18CUB_300001_SM_100013GridEvenShareIlEENSS_9GridQueueIyEESP_EEEvDpT0_ --------------------------
	.section	.nv.shared._ZN6thrust24THRUST_300001_SM_1000_NS8cuda_cub4core6detail13_kernel_agentINS1_8__reduce11ReduceAgentINS0_12zip_iteratorIN4cuda3std3__45tupleIJNS0_10device_ptrIdEENS0_17counting_iteratorIlNS0_11use_defaultESF_SF_EEEEEEEPNSB_IJdlEEESJ_lNS1_9__extrema9arg_max_fIdlNSA_4lessIdEEEEEEJSI_SK_lN3cub18CUB_300001_SM_100013GridEvenShareIlEENSS_9GridQueueIyEESP_EEEvDpT0_,"aw",@nobits
	.sectionflags	@""
	.align	16
	.zero		1024


//--------------------- .nv.shared._ZN6thrust24THRUST_300001_SM_1000_NS8cuda_cub4core6detail13_kernel_agentINS1_8__reduce11ReduceAgentINS0_12zip_iteratorIN4cuda3std3__45tupleIJNS0_10device_ptrIdEENS0_17counting_iteratorIlNS0_11use_defaultESF_SF_EEEEEEEPNSB_IJdlEEESJ_lNS1_9__extrema9arg_max_fIdlNSA_4lessIdEEEEEEJSI_SK_lSP_EEEvDpT0_ --------------------------
	.section	.nv.shared._ZN6thrust24THRUST_300001_SM_1000_NS8cuda_cub4core6detail13_kernel_agentINS1_8__reduce11ReduceAgentINS0_12zip_iteratorIN4cuda3std3__45tupleIJNS0_10device_ptrIdEENS0_17counting_iteratorIlNS0_11use_defaultESF_SF_EEEEEEEPNSB_IJdlEEESJ_lNS1_9__extrema9arg_max_fIdlNSA_4lessIdEEEEEEJSI_SK_lSP_EEEvDpT0_,"aw",@nobits
	.sectionflags	@""
	.align	16
	.zero		1024


//--------------------- .nv.shared._ZN6thrust24THRUST_300001_SM_1000_NS8cuda_cub4core6detail13_kernel_agentINS1_8__reduce11ReduceAgentIPN4cuda3std3__45tupleIJdlEEESC_SB_iNS1_9__extrema9arg_max_fIdlNS9_4lessIdEEEEEEJSC_SC_iSH_EEEvDpT0_ --------------------------
	.section	.nv.shared._ZN6thrust24THRUST_300001_SM_1000_NS8cuda_cub4core6detail13_kernel_agentINS1_8__reduce11ReduceAgentIPN4cuda3std3__45tupleIJdlEEESC_SB_iNS1_9__extrema9arg_max_fIdlNS9_4lessIdEEEEEEJSC_SC_iSH_EEEvDpT0_,"aw",@nobits
	.sectionflags	@""
	.align	16
	.zero		1024


//--------------------- .nv.shared._ZN6thrust24THRUST_300001_SM_1000_NS8cuda_cub4core6detail13_kernel_agentINS1_8__reduce10DrainAgentIiEEJN3cub18CUB_300001_SM_10009GridQueueIjEEiEEEvDpT0_ --------------------------
	.section	.nv.shared._ZN6thrust24THRUST_300001_SM_1000_NS8cuda_cub4core6detail13_kernel_agentINS1_8__reduce10DrainAgentIiEEJN3cub18CUB_300001_SM_10009GridQueueIjEEiEEEvDpT0_,"aw",@nobits
	.sectionflags	@""
	.align	16
	.zero		1024


//--------------------- .nv.shared._ZN6thrust24THRUST_300001_SM_1000_NS8cuda_cub4core6detail13_kernel_agentINS1_8__reduce11ReduceAgentINS0_12zip_iteratorIN4cuda3std3__45tupleIJNS0_10device_ptrIdEENS0_17counting_iteratorIlNS0_11use_defaultESF_SF_EEEEEEEPNSB_IJdlEEESJ_iNS1_9__extrema9arg_max_fIdlNSA_4lessIdEEEEEEJSI_SK_iN3cub18CUB_300001_SM_100013GridEvenShareIiEENSS_9GridQueueIjEESP_EEEvDpT0_ --------------------------
	.section	.nv.shared._ZN6thrust24THRUST_300001_SM_1000_NS8cuda_cub4core6detail13_kernel_agentINS1_8__reduce11ReduceAgentINS0_12zip_iteratorIN4cuda3std3__45tupleIJNS0_10device_ptrIdEENS0_17counting_iteratorIlNS0_11use_defaultESF_SF_EEEEEEEPNSB_IJdlEEESJ_iNS1_9__extrema9arg_max_fIdlNSA_4lessIdEEEEEEJSI_SK_iN3cub18CUB_300001_SM_100013GridEvenShareIiEENSS_9GridQueueIjEESP_EEEvDpT0_,"aw",@nobits
	.sectionflags	@""
	.align	16
	.zero		1024


//--------------------- .nv.shared._ZN6thrust24THRUST_300001_SM_1000_NS8cuda_cub4core6detail13_kernel_agentINS1_8__reduce11ReduceAgentINS0_12zip_iteratorIN4cuda3std3__45tupleIJNS0_10device_ptrIdEENS0_17counting_iteratorIlNS0_11use_defaultESF_SF_EEEEEEEPNSB_IJdlEEESJ_iNS1_9__extrema9arg_max_fIdlNSA_4lessIdEEEEEEJSI_SK_iSP_EEEvDpT0_ --------------------------
	.section	.nv.shared._ZN6thrust24THRUST_300001_SM_1000_NS8cuda_cub4core6detail13_kernel_agentINS1_8__reduce11ReduceAgentINS0_12zip_iteratorIN4cuda3std3__45tupleIJNS0_10device_ptrIdEENS0_17counting_iteratorIlNS0_11use_defaultESF_SF_EEEEEEEPNSB_IJdlEEESJ_iNS1_9__extrema9arg_max_fIdlNSA_4lessIdEEEEEEJSI_SK_iSP_EEEvDpT0_,"aw",@nobits
	.sectionflags	@""
	.align	16
	.zero		1024


//--------------------- .nv.shared._Z18zero_column_kernelPdii --------------------------
	.section	.nv.shared._Z18zero_column_kernelPdii,"aw",@nobits
	.sectionflags	@""
	.align	16
	.zero		1024


//--------------------- .nv.shared._Z16eliminate_kernelPdPKdii --------------------------
	.section	.nv.shared._Z16eliminate_kernelPdPKdii,"aw",@nobits
	.sectionflags	@""
	.align	16
	.zero		1024


//--------------------- .nv.shared._Z22compute_factors_kernelPKdPdiid --------------------------
	.section	.nv.shared._Z22compute_factors_kernelPKdPdiid,"aw",@nobits
	.sectionflags	@""
	.align	16
	.zero		1024


//--------------------- .nv.shared._Z16swap_rows_kernelPdiii --------------------------
	.section	.nv.shared._Z16swap_rows_kernelPdiii,"aw",@nobits
	.sectionflags	@""
	.align	16
	.zero		1024


//--------------------- .nv.shared._Z19copy_abs_col_kernelPKdPdii --------------------------
	.section	.nv.shared._Z19copy_abs_col_kernelPKdPdii,"aw",@nobits
	.sectionflags	@""
	.align	16
	.zero		1024


//--------------------- .nv.constant0._ZN3cub18CUB_300001_SM_10006detail11EmptyKernelIvEEvv --------------------------
	.section	.nv.constant0._ZN3cub18CUB_300001_SM_10006detail11EmptyKernelIvEEvv,"a",@progbits
	.sectionflags	@""
	.align	4
.nv.constant0._ZN3cub18CUB_300001_SM_10006detail11EmptyKernelIvEEvv:
	.zero		896


//--------------------- .nv.constant0._ZN6thrust24THRUST_300001_SM_1000_NS8cuda_cub4core6detail13_kernel_agentINS1_8__reduce11ReduceAgentIPN4cuda3std3__45tupleIJdlEEESC_SB_lNS1_9__extrema9arg_max_fIdlNS9_4lessIdEEEEEEJSC_SC_iSH_EEEvDpT0_ --------------------------
	.section	.nv.constant0._ZN6thrust24THRUST_300001_SM_1000_NS8cuda_cub4core6detail13_kernel_agentINS1_8__reduce11ReduceAgentIPN4cuda3std3__45tupleIJdlEEESC_SB_lNS1_9__extrema9arg_max_fIdlNS9_4lessIdEEEEEEJSC_SC_iSH_EEEvDpT0_,"a",@progbits
	.sectionflags	@""
	.align	4
.nv.constant0._ZN6thrust24THRUST_300001_SM_1000_NS8cuda_cub4core6detail13_kernel_agentINS1_8__reduce11ReduceAgentIPN4cuda3std3__45tupleIJdlEEESC_SB_lNS1_9__extrema9arg_max_fIdlNS9_4lessIdEEEEEEJSC_SC_iSH_EEEvDpT0_:
	.zero		917


//--------------------- .nv.constant0._ZN6thrust24THRUST_300001_SM_1000_NS8cuda_cub4core6detail13_kernel_agentINS1_8__reduce10DrainAgentIlEEJN3cub18CUB_300001_SM_10009GridQueueIyEElEEEvDpT0_ --------------------------
	.section	.nv.constant0._ZN6thrust24THRUST_300001_SM_1000_NS8cuda_cub4core6detail13_kernel_agentINS1_8__reduce10DrainAgentIlEEJN3cub18CUB_300001_SM_10009GridQueueIyEElEEEvDpT0_,"a",@progbits
	.sectionflags	@""
	.align	4
.nv.constant0._ZN6thrust24THRUST_300001_SM_1000_NS8cuda_cub4core6detail13_kernel_agentINS1_8__reduce10DrainAgentIlEEJN3cub18CUB_300001_SM_10009GridQueueIyEElEEEvDpT0_:
	.zero		912


//--------------------- .nv.constant0._ZN6thrust24THRUST_300001_SM_1000_NS8cuda_cub4core6detail13_kernel_agentINS1_8__reduce11ReduceAgentINS0_12zip_iteratorIN4cuda3std3__45tupleIJNS0_10device_ptrIdEENS0_17counting_iteratorIlNS0_11use_defaultESF_SF_EEEEEEEPNSB_IJdlEEESJ_lNS1_9__extrema9arg_max_fIdlNSA_4lessIdEEEEEEJSI_SK_lN3cub18CUB_300001_SM_100013GridEvenShareIlEENSS_9GridQueueIyEESP_EEEvDpT0_ --------------------------
	.section	.nv.constant0._ZN6thrust24THRUST_300001_SM_1000_NS8cuda_cub4core6detail13_kernel_agentINS1_8__reduce11ReduceAgentINS0_12zip_iteratorIN4cuda3std3__45tupleIJNS0_10device_ptrIdEENS0_17counting_iteratorIlNS0_11use_defaultESF_SF_EEEEEEEPNSB_IJdlEEESJ_lNS1_9__extrema9arg_max_fIdlNSA_4lessIdEEEEEEJSI_SK_lN3cub18CUB_300001_SM_100013GridEvenShareIlEENSS_9GridQueueIyEESP_EEEvDpT0_,"a",@progbits
	.sectionflags	@""
	.align	4
.nv.constant0._ZN6thrust24THRUST_300001_SM_1000_NS8cuda_cub4core6detail13_kernel_agentINS1_8__reduce11ReduceAgentINS0_12zip_iteratorIN4cuda3std3__45tupleIJNS0_10device_ptrIdEENS0_17counting_iteratorIlNS0_11use_defaultESF_SF_EEEEEEEPNSB_IJdlEEESJ_lNS1_9__extrema9arg_max_fIdlNSA_4lessIdEEEEEEJSI_SK_lN3cub18CUB_300001_SM_100013GridEvenShareIlEENSS_9GridQueueIyEESP_EEEvDpT0_:
	.zero		1009


//--------------------- .nv.constant0._ZN6thrust24THRUST_300001_SM_1000_NS8cuda_cub4core6detail13_kernel_agentINS1_8__reduce11ReduceAgentINS0_12zip_iteratorIN4cuda3std3__45tupleIJNS0_10device_ptrIdEENS0_17counting_iteratorIlNS0_11use_defaultESF_SF_EEEEEEEPNSB_IJdlEEESJ_lNS1_9__extrema9arg_max_fIdlNSA_4lessIdEEEEEEJSI_SK_lSP_EEEvDpT0_ --------------------------
	.section	.nv.constant0._ZN6thrust24THRUST_300001_SM_1000_NS8cuda_cub4core6detail13_kernel_agentINS1_8__reduce11ReduceAgentINS0_12zip_iteratorIN4cuda3std3__45tupleIJNS0_10device_ptrIdEENS0_17counting_iteratorIlNS0_11use_defaultESF_SF_EEEEEEEPNSB_IJdlEEESJ_lNS1_9__extrema9arg_max_fIdlNSA_4lessIdEEEEEEJSI_SK_lSP_EEEvDpT0_,"a",@progbits
	.sectionflags	@""
	.align	4
.nv.constant0._ZN6thrust24THRUST_300001_SM_1000_NS8cuda_cub4core6detail13_kernel_agentINS1_8__reduce11ReduceAgentINS0_12zip_iteratorIN4cuda3std3__45tupleIJNS0_10device_ptrIdEENS0_17counting_iteratorIlNS0_11use_defaultESF_SF_EEEEEEEPNSB_IJdlEEESJ_lNS1_9__extrema9arg_max_fIdlNSA_4lessIdEEEEEEJSI_SK_lSP_EEEvDpT0_:
	.zero		929


//--------------------- .nv.constant0._ZN6thrust24THRUST_300001_SM_1000_NS8cuda_cub4core6detail13_kernel_agentINS1_8__reduce11ReduceAgentIPN4cuda3std3__45tupleIJdlEEESC_SB_iNS1_9__extrema9arg_max_fIdlNS9_4lessIdEEEEEEJSC_SC_iSH_EEEvDpT0_ --------------------------
	.section	.nv.constant0._ZN6thrust24THRUST_300001_SM_1000_NS8cuda_cub4core6detail13_kernel_agentINS1_8__reduce11ReduceAgentIPN4cuda3std3__45tupleIJdlEEESC_SB_iNS1_9__extrema9arg_max_fIdlNS9_4lessIdEEEEEEJSC_SC_iSH_EEEvDpT0_,"a",@progbits
	.sectionflags	@""
	.align	4
.nv.constant0._ZN6thrust24THRUST_300001_SM_1000_NS8cuda_cub4core6detail13_kernel_agentINS1_8__reduce11ReduceAgentIPN4cuda3std3__45tupleIJdlEEESC_SB_iNS1_9__extrema9arg_max_fIdlNS9_4lessIdEEEEEEJSC_SC_iSH_EEEvDpT0_:
	.zero		917


//--------------------- .nv.constant0._ZN6thrust24THRUST_300001_SM_1000_NS8cuda_cub4core6detail13_kernel_agentINS1_8__reduce10DrainAgentIiEEJN3cub18CUB_300001_SM_10009GridQueueIjEEiEEEvDpT0_ --------------------------
	.section	.nv.constant0._ZN6thrust24THRUST_300001_SM_1000_NS8cuda_cub4core6detail13_kernel_agentINS1_8__reduce10DrainAgentIiEEJN3cub18CUB_300001_SM_10009GridQueueIjEEiEEEvDpT0_,"a",@progbits
	.sectionflags	@""
	.align	4
.nv.constant0._ZN6thrust24THRUST_300001_SM_1000_NS8cuda_cub4core6detail13_kernel_agentINS1_8__reduce10DrainAgentIiEEJN3cub18CUB_300001_SM_10009GridQueueIjEEiEEEvDpT0_:
	.zero		908


//--------------------- .nv.constant0._ZN6thrust24THRUST_300001_SM_1000_NS8cuda_cub4core6detail13_kernel_agentINS1_8__reduce11ReduceAgentINS0_12zip_iteratorIN4cuda3std3__45tupleIJNS0_10device_ptrIdEENS0_17counting_iteratorIlNS0_11use_defaultESF_SF_EEEEEEEPNSB_IJdlEEESJ_iNS1_9__extrema9arg_max_fIdlNSA_4lessIdEEEEEEJSI_SK_iN3cub18CUB_300001_SM_100013GridEvenShareIiEENSS_9GridQueueIjEESP_EEEvDpT0_ --------------------------
	.section	.nv.constant0._ZN6thrust24THRUST_300001_SM_1000_NS8cuda_cub4core6detail13_kernel_agentINS1_8__reduce11ReduceAgentINS0_12zip_iteratorIN4cuda3std3__45tupleIJNS0_10device_ptrIdEENS0_17counting_iteratorIlNS0_11use_defaultESF_SF_EEEEEEEPNSB_IJdlEEESJ_iNS1_9__extrema9arg_max_fIdlNSA_4lessIdEEEEEEJSI_SK_iN3cub18CUB_300001_SM_100013GridEvenShareIiEENSS_9GridQueueIjEESP_EEEvDpT0_,"a",@progbits
	.sectionflags	@""
	.align	4
.nv.constant0._ZN6thrust24THRUST_300001_SM_1000_NS8cuda_cub4core6detail13_kernel_agentINS1_8__reduce11ReduceAgentINS0_12zip_iteratorIN4cuda3std3__45tupleIJNS0_10device_ptrIdEENS0_17counting_iteratorIlNS0_11use_defaultESF_SF_EEEEEEEPNSB_IJdlEEESJ_iNS1_9__extrema9arg_max_fIdlNSA_4lessIdEEEEEEJSI_SK_iN3cub18CUB_300001_SM_100013GridEvenShareIiEENSS_9GridQueueIjEESP_EEEvDpT0_:
	.zero		977


//--------------------- .nv.constant0._ZN6thrust24THRUST_300001_SM_1000_NS8cuda_cub4core6detail13_kernel_agentINS1_8__reduce11ReduceAgentINS0_12zip_iteratorIN4cuda3std3__45tupleIJNS0_10device_ptrIdEENS0_17counting_iteratorIlNS0_11use_defaultESF_SF_EEEEEEEPNSB_IJdlEEESJ_iNS1_9__extrema9arg_max_fIdlNSA_4lessIdEEEEEEJSI_SK_iSP_EEEvDpT0_ --------------------------
	.section	.nv.constant0._ZN6thrust24THRUST_300001_SM_1000_NS8cuda_cub4core6detail13_kernel_agentINS1_8__reduce11ReduceAgentINS0_12zip_iteratorIN4cuda3std3__45tupleIJNS0_10device_ptrIdEENS0_17counting_iteratorIlNS0_11use_defaultESF_SF_EEEEEEEPNSB_IJdlEEESJ_iNS1_9__extrema9arg_max_fIdlNSA_4lessIdEEEEEEJSI_SK_iSP_EEEvDpT0_,"a",@progbits
	.sectionflags	@""
	.align	4
.nv.constant0._ZN6thrust24THRUST_300001_SM_1000_NS8cuda_cub4core6detail13_kernel_agentINS1_8__reduce11ReduceAgentINS0_12zip_iteratorIN4cuda3std3__45tupleIJNS0_10device_ptrIdEENS0_17counting_iteratorIlNS0_11use_defaultESF_SF_EEEEEEEPNSB_IJdlEEESJ_iNS1_9__extrema9arg_max_fIdlNSA_4lessIdEEEEEEJSI_SK_iSP_EEEvDpT0_:
	.zero		925


//--------------------- .nv.constant0._Z18zero_column_kernelPdii --------------------------
	.section	.nv.constant0._Z18zero_column_kernelPdii,"a",@progbits
	.sectionflags	@""
	.align	4
.nv.constant0._Z18zero_column_kernelPdii:
	.zero		912


//--------------------- .nv.constant0._Z16eliminate_kernelPdPKdii --------------------------
	.section	.nv.constant0._Z16eliminate_kernelPdPKdii,"a",@progbits
	.sectionflags	@""
	.align	4
.nv.constant0._Z16eliminate_kernelPdPKdii:
	.zero		920


//--------------------- .nv.constant0._Z22compute_factors_kernelPKdPdiid --------------------------
	.section	.nv.constant0._Z22compute_factors_kernelPKdPdiid,"a",@progbits
	.sectionflags	@""
	.align	4
.nv.constant0._Z22compute_factors_kernelPKdPdiid:
	.zero		928


//--------------------- .nv.constant0._Z16swap_rows_kernelPdiii --------------------------
	.section	.nv.constant0._Z16swap_rows_kernelPdiii,"a",@progbits
	.sectionflags	@""
	.align	4
.nv.constant0._Z16swap_rows_kernelPdiii:
	.zero		916


//--------------------- .nv.constant0._Z19copy_abs_col_kernelPKdPdii --------------------------
	.section	.nv.constant0._Z19copy_abs_col_kernelPKdPdii,"a",@progbits
	.sectionflags	@""
	.align	4
.nv.constant0._Z19copy_abs_col_kernelPKdPdii:
	.zero		920


//--------------------- SYMBOLS --------------------------

	.type		.nv.reservedSmem.offset0,@object
	.size		.nv.reservedSmem.offset0,0x4
	.type		.nv.reservedSmem.cap,@object
	.size		.nv.reservedSmem.cap,0x4
